def matmul_kernel(
    a_ptr,
    b_ptr,
    c_ptr,
    M,
    N,
    K,
    stride_am,
    stride_ak,
    stride_bk,
    stride_bn,
    stride_cm,
    stride_cn,
    BLOCK_M: tl.constexpr,
    BLOCK_N: tl.constexpr,
    BLOCK_K: tl.constexpr,
    GROUP_M: tl.constexpr,
):
    pid = tl.program_id(axis=0)
    num_pid_m = tl.cdiv(M, BLOCK_M)
    num_pid_n = tl.cdiv(N, BLOCK_N)
    num_pid_in_group = GROUP_M * num_pid_n
    group_id = pid // num_pid_in_group
    first_pid_m = group_id * GROUP_M
    group_size_m = min(num_pid_m - first_pid_m, GROUP_M)
    pid_m = first_pid_m + ((pid % num_pid_in_group) % group_size_m)
    pid_n = (pid % num_pid_in_group) // group_size_m

    offs_am = (pid_m * BLOCK_M + tl.arange(0, BLOCK_M)) % M
    offs_bn = (pid_n * BLOCK_N + tl.arange(0, BLOCK_N)) % N
    offs_k = tl.arange(0, BLOCK_K)
    a_ptrs = a_ptr + offs_am[:, None] * stride_am + offs_k[None, :] * stride_ak
    b_ptrs = b_ptr + offs_k[:, None] * stride_bk + offs_bn[None, :] * stride_bn

    acc = tl.zeros((BLOCK_M, BLOCK_N), dtype=tl.float32)
    for kk in range(0, tl.cdiv(K, BLOCK_K)):
        a = tl.load(a_ptrs, mask=offs_k[None, :] < K - kk * BLOCK_K, other=0.0)
        b = tl.load(b_ptrs, mask=offs_k[:, None] < K - kk * BLOCK_K, other=0.0)
        acc = tl.dot(a, b, acc)
        a_ptrs += BLOCK_K * stride_ak
        b_ptrs += BLOCK_K * stride_bk

    c = acc.to(c_ptr.dtype.element_ty)
    offs_cm = pid_m * BLOCK_M + tl.arange(0, BLOCK_M)
    offs_cn = pid_n * BLOCK_N + tl.arange(0, BLOCK_N)
    c_ptrs = c_ptr + offs_cm[:, None] * stride_cm + offs_cn[None, :] * stride_cn
    mask = (offs_cm[:, None] < M) & (offs_cn[None, :] < N)
    tl.store(c_ptrs, c, mask=mask)

# config = {"BLOCK_K": 64, "BLOCK_M": 32, "BLOCK_N": 512, "GROUP_M": 8, "arch": "sm_90", "dtype": "fp16", "num_ctas": 1, "num_stages": 2, "num_warps": 4}
# arch = sm_90


// ===== COMPILED SASS (sm_90a) =====

	.target	sm_90a

	.elftype	@"ET_EXEC"


//--------------------- .note.nv.tkinfo           --------------------------
	.section	.note.nv.tkinfo,"",@"SHT_NOTE"
	.sectionflags	@"SHF_NOTE_NV_TKINFO"
	.tkinfo
        /*0018*/ 	.word	0x00000002
        /*0030*/ 	.string	""
        /*0030*/ 	.string	"ptxas"
        /*0030*/ 	.string	"Cuda compilation tools, release 13.0, V13.0.88"
        /*0030*/ 	.string	"Build cuda_13.0.r13.0/compiler.36424714_0"
        /*0030*/ 	.string	"-v  -suppress-debug-info  -lineinfo  -arch sm_90a "



//--------------------- .note.nv.cuinfo           --------------------------
	.section	.note.nv.cuinfo,"",@"SHT_NOTE"
	.sectionflags	@"SHF_NOTE_NV_CUINFO"
        /*0018*/ 	.short	0x0002
        /*001a*/ 	.short	0x005a
        /*001c*/ 	.short	0x0082
	.zero		2


//--------------------- .nv.info                  --------------------------
	.section	.nv.info,"",@"SHT_CUDA_INFO"
	.align	4


	//----- nvinfo : EIATTR_REGCOUNT
	.align		4
        /*0000*/ 	.byte	0x04, 0x2f
        /*0002*/ 	.short	(.L_1 - .L_0)
	.align		4
.L_0:
        /*0004*/ 	.word	index@(matmul_kernel)
        /*0008*/ 	.word	0x00000020


	//----- nvinfo : EIATTR_FRAME_SIZE
	.align		4
.L_1:
        /*000c*/ 	.byte	0x04, 0x11
        /*000e*/ 	.short	(.L_3 - .L_2)
	.align		4
.L_2:
        /*0010*/ 	.word	index@(matmul_kernel)
        /*0014*/ 	.word	0x00001a38


	//----- nvinfo : EIATTR_MIN_STACK_SIZE
	.align		4
.L_3:
        /*0018*/ 	.byte	0x04, 0x12
        /*001a*/ 	.short	(.L_5 - .L_4)
	.align		4
.L_4:
        /*001c*/ 	.word	index@(matmul_kernel)
        /*0020*/ 	.word	0x00001a38
.L_5:


//--------------------- .nv.compat                --------------------------
	.section	.nv.compat,"",@"SHT_CUDA_COMPAT_INFO"
	.align	4
        /*0000*/ 	.byte	0x02, 0x09, 0x01, 0x00, 0x02, 0x02, 0x01, 0x00, 0x02, 0x05, 0x05, 0x00, 0x03, 0x07, 0x01, 0x01
        /*0010*/ 	.byte	0x02, 0x03, 0x00, 0x00, 0x02, 0x06, 0x01, 0x00, 0x04, 0x0b, 0x08, 0x00, 0x00, 0x00, 0x00, 0x00
        /*0020*/ 	.byte	0x00, 0x00, 0x00, 0x00


//--------------------- .nv.info.matmul_kernel    --------------------------
	.section	.nv.info.matmul_kernel,"",@"SHT_CUDA_INFO"
	.sectionflags	@""
	.align	4


	//----- nvinfo : EIATTR_CUDA_API_VERSION
	.align		4
        /*0000*/ 	.byte	0x04, 0x37
        /*0002*/ 	.short	(.L_7 - .L_6)
.L_6:
        /*0004*/ 	.word	0x00000082


	//----- nvinfo : EIATTR_KPARAM_INFO
	.align		4
.L_7:
        /*0008*/ 	.byte	0x04, 0x17
        /*000a*/ 	.short	(.L_9 - .L_8)
.L_8:
        /*000c*/ 	.word	0x00000000
        /*0010*/ 	.short	0x000d
        /*0012*/ 	.short	0x0048
        /*0014*/ 	.byte	0x00, 0xf4, 0x21, 0x00


	//----- nvinfo : EIATTR_KPARAM_INFO
	.align		4
.L_9:
        /*0018*/ 	.byte	0x04, 0x17
        /*001a*/ 	.short	(.L_11 - .L_10)
.L_10:
        /*001c*/ 	.word	0x00000000
        /*0020*/ 	.short	0x000c
        /*0022*/ 	.short	0x0040
        /*0024*/ 	.byte	0x00, 0xf4, 0x21, 0x00


	//----- nvinfo : EIATTR_KPARAM_INFO
	.align		4
.L_11:
        /*0028*/ 	.byte	0x04, 0x17
        /*002a*/ 	.short	(.L_13 - .L_12)
.L_12:
        /*002c*/ 	.word	0x00000000
        /*0030*/ 	.short	0x000b
        /*0032*/ 	.short	0x0038
        /*0034*/ 	.byte	0x00, 0xf0, 0x11, 0x00


	//----- nvinfo : EIATTR_KPARAM_INFO
	.align		4
.L_13:
        /*0038*/ 	.byte	0x04, 0x17
        /*003a*/ 	.short	(.L_15 - .L_14)
.L_14:
        /*003c*/ 	.word	0x00000000
        /*0040*/ 	.short	0x000a
        /*0042*/ 	.short	0x0034
        /*0044*/ 	.byte	0x00, 0xf0, 0x11, 0x00


	//----- nvinfo : EIATTR_KPARAM_INFO
	.align		4
.L_15:
        /*0048*/ 	.byte	0x04, 0x17
        /*004a*/ 	.short	(.L_17 - .L_16)
.L_16:
        /*004c*/ 	.word	0x00000000
        /*0050*/ 	.short	0x0009
        /*0052*/ 	.short	0x0030
        /*0054*/ 	.byte	0x00, 0xf0, 0x11, 0x00


	//----- nvinfo : EIATTR_KPARAM_INFO
	.align		4
.L_17:
        /*0058*/ 	.byte	0x04, 0x17
        /*005a*/ 	.short	(.L_19 - .L_18)
.L_18:
        /*005c*/ 	.word	0x00000000
        /*0060*/ 	.short	0x0008
        /*0062*/ 	.short	0x002c
        /*0064*/ 	.byte	0x00, 0xf0, 0x11, 0x00


	//----- nvinfo : EIATTR_KPARAM_INFO
	.align		4
.L_19:
        /*0068*/ 	.byte	0x04, 0x17
        /*006a*/ 	.short	(.L_21 - .L_20)
.L_20:
        /*006c*/ 	.word	0x00000000
        /*0070*/ 	.short	0x0007
        /*0072*/ 	.short	0x0028
        /*0074*/ 	.byte	0x00, 0xf0, 0x11, 0x00


	//----- nvinfo : EIATTR_KPARAM_INFO
	.align		4
.L_21:
        /*0078*/ 	.byte	0x04, 0x17
        /*007a*/ 	.short	(.L_23 - .L_22)
.L_22:
        /*007c*/ 	.word	0x00000000
        /*0080*/ 	.short	0x0006
        /*0082*/ 	.short	0x0024
        /*0084*/ 	.byte	0x00, 0xf0, 0x11, 0x00


	//----- nvinfo : EIATTR_KPARAM_INFO
	.align		4
.L_23:
        /*0088*/ 	.byte	0x04, 0x17
        /*008a*/ 	.short	(.L_25 - .L_24)
.L_24:
        /*008c*/ 	.word	0x00000000
        /*0090*/ 	.short	0x0005
        /*0092*/ 	.short	0x0020
        /*0094*/ 	.byte	0x00, 0xf0, 0x11, 0x00


	//----- nvinfo : EIATTR_KPARAM_INFO
	.align		4
.L_25:
        /*0098*/ 	.byte	0x04, 0x17
        /*009a*/ 	.short	(.L_27 - .L_26)
.L_26:
        /*009c*/ 	.word	0x00000000
        /*00a0*/ 	.short	0x0004
        /*00a2*/ 	.short	0x001c
        /*00a4*/ 	.byte	0x00, 0xf0, 0x11, 0x00


	//----- nvinfo : EIATTR_KPARAM_INFO
	.align		4
.L_27:
        /*00a8*/ 	.byte	0x04, 0x17
        /*00aa*/ 	.short	(.L_29 - .L_28)
.L_28:
        /*00ac*/ 	.word	0x00000000
        /*00b0*/ 	.short	0x0003
        /*00b2*/ 	.short	0x0018
        /*00b4*/ 	.byte	0x00, 0xf0, 0x11, 0x00


	//----- nvinfo : EIATTR_KPARAM_INFO
	.align		4
.L_29:
        /*00b8*/ 	.byte	0x04, 0x17
        /*00ba*/ 	.short	(.L_31 - .L_30)
.L_30:
        /*00bc*/ 	.word	0x00000000
        /*00c0*/ 	.short	0x0002
        /*00c2*/ 	.short	0x0010
        /*00c4*/ 	.byte	0x00, 0xf4, 0x21, 0x00


	//----- nvinfo : EIATTR_KPARAM_INFO
	.align		4
.L_31:
        /*00c8*/ 	.byte	0x04, 0x17
        /*00ca*/ 	.short	(.L_33 - .L_32)
.L_32:
        /*00cc*/ 	.word	0x00000000
        /*00d0*/ 	.short	0x0001
        /*00d2*/ 	.short	0x0008
        /*00d4*/ 	.byte	0x00, 0xf4, 0x21, 0x00


	//----- nvinfo : EIATTR_KPARAM_INFO
	.align		4
.L_33:
        /*00d8*/ 	.byte	0x04, 0x17
        /*00da*/ 	.short	(.L_35 - .L_34)
.L_34:
        /*00dc*/ 	.word	0x00000000
        /*00e0*/ 	.short	0x0000
        /*00e2*/ 	.short	0x0000
        /*00e4*/ 	.byte	0x00, 0xf4, 0x21, 0x00


	//----- nvinfo : EIATTR_SPARSE_MMA_MASK
	.align		4
.L_35:
        /*00e8*/ 	.byte	0x03, 0x50
        /*00ea*/ 	.short	0x0000


	//----- nvinfo : EIATTR_MAXREG_COUNT
	.align		4
        /*00ec*/ 	.byte	0x03, 0x1b
        /*00ee*/ 	.short	0x00ff


	//----- nvinfo : EIATTR_NUM_BARRIERS
	.align		4
        /*00f0*/ 	.byte	0x02, 0x4c
        /*00f2*/ 	.byte	0x01
	.zero		1


	//----- nvinfo : EIATTR_ANNOTATIONS
	.align		4
        /*00f4*/ 	.byte	0x04, 0x55
        /*00f6*/ 	.short	(.L_37 - .L_36)


	//   ....[0]....
.L_36:
        /*00f8*/ 	.word	0x00000001
        /*00fc*/ 	.byte	0xc0, 0x05, 0x00, 0x00, 0x01, 0x00, 0x00, 0x00, 0xf0, 0x05, 0x00, 0x00, 0x01, 0x00, 0x00, 0x00
        /* <DEDUP_REMOVED lines=3487> */
        /*dafc*/ 	.byte	0x10, 0xac, 0x03, 0x00


	//----- nvinfo : EIATTR_MERCURY_ISA_VERSION
	.align		4
.L_37:
        /*db00*/ 	.byte	0x03, 0x5f
        /*db02*/ 	.short	0x0101


	//----- nvinfo : EIATTR_EXIT_INSTR_OFFSETS
	.align		4
        /*db04*/ 	.byte	0x04, 0x1c
        /*db06*/ 	.short	(.L_39 - .L_38)


	//   ....[0]....
.L_38:
        /*db08*/ 	.word	0x0003b050


	//   ....[1]....
        /*db0c*/ 	.word	0x0003b080


	//----- nvinfo : EIATTR_REQNTID
	.align		4
.L_39:
        /*db10*/ 	.byte	0x04, 0x10
        /*db12*/ 	.short	(.L_41 - .L_40)
.L_40:
        /*db14*/ 	.word	0x00000080
        /*db18*/ 	.word	0x00000001
        /*db1c*/ 	.word	0x00000001


	//----- nvinfo : EIATTR_CBANK_PARAM_SIZE
	.align		4
.L_41:
        /*db20*/ 	.byte	0x03, 0x19
        /*db22*/ 	.short	0x0050


	//----- nvinfo : EIATTR_PARAM_CBANK
	.align		4
        /*db24*/ 	.byte	0x04, 0x0a
        /*db26*/ 	.short	(.L_43 - .L_42)
	.align		4
.L_42:
        /*db28*/ 	.word	index@(.nv.constant0.matmul_kernel)
        /*db2c*/ 	.short	0x0210
        /*db2e*/ 	.short	0x0050


	//----- nvinfo : EIATTR_SW_WAR
	.align		4
.L_43:
        /*db30*/ 	.byte	0x04, 0x36
        /*db32*/ 	.short	(.L_45 - .L_44)
.L_44:
        /*db34*/ 	.word	0x00000008
.L_45:


//--------------------- .nv.callgraph             --------------------------
	.section	.nv.callgraph,"",@"SHT_CUDA_CALLGRAPH"
	.align	4
	.sectionentsize	8
	.align		4
        /*0000*/ 	.word	0x00000000
	.align		4
        /*0004*/ 	.word	0xffffffff
	.align		4
        /*0008*/ 	.word	0x00000000
	.align		4
        /*000c*/ 	.word	0xfffffffe
	.align		4
        /*0010*/ 	.word	0x00000000
	.align		4
        /*0014*/ 	.word	0xfffffffd
	.align		4
        /*0018*/ 	.word	0x00000000
	.align		4
        /*001c*/ 	.word	0xfffffffc


//--------------------- .text.matmul_kernel       --------------------------
	.section	.text.matmul_kernel,"ax",@progbits
	.align	128
        .global         matmul_kernel
        .type           matmul_kernel,@function
        .size           matmul_kernel,(.L_x_4 - matmul_kernel)
        .other          matmul_kernel,@"STO_CUDA_ENTRY STV_DEFAULT"
matmul_kernel:
.text.matmul_kernel:
[----:B------:R-:W0:Y:S08]  /*0000*/  LDC R1, c[0x0][0x28] ;  /* 0x00000a00ff017b82 */ /* 0x000e300000000800 */
[----:B------:R-:W1:Y:S01]  /*0010*/  LDC.64 R10, c[0x0][0x228] ;  /* 0x00008a00ff0a7b82 */ /* 0x000e620000000a00 */
[----:B------:R-:W2:Y:S01]  /*0020*/  S2R R14, SR_TID.X ;  /* 0x00000000000e7919 */ /* 0x000ea20000002100 */
[----:B0-----:R-:W-:Y:S01]  /*0030*/  VIADD R1, R1, 0xffffe5c8 ;  /* 0xffffe5c801017836 */ /* 0x001fe20000000000 */
[----:B------:R-:W-:Y:S01]  /*0040*/  UMOV UR4, 0x400 ;  /* 0x0000040000047882 */ /* 0x000fe20000000000 */
[----:B------:R-:W-:-:S04]  /*0050*/  ULDC.64 UR10, c[0x0][0x208] ;  /* 0x00008200000a7ab9 */ /* 0x000fc80000000a00 */
[----:B------:R-:W0:Y:S01]  /*0060*/  S2UR UR5, SR_CgaCtaId ;  /* 0x00000000000579c3 */ /* 0x000e220000008800 */
[----:B-1----:R-:W-:-:S05]  /*0070*/  VIADD R0, R11, 0x1ff ;  /* 0x000001ff0b007836 */ /* 0x002fca0000000000 */
[----:B------:R-:W-:Y:S01]  /*0080*/  SHF.R.S32.HI R3, RZ, 0x1f, R0 ;  /* 0x0000001fff037819 */ /* 0x000fe20000011400 */
[----:B0-----:R-:W-:-:S03]  /*0090*/  ULEA UR5, UR5, UR4, 0x18 ;  /* 0x0000000405057291 */ /* 0x001fc6000f8ec03f */
[----:B------:R-:W-:-:S04]  /*00a0*/  LEA.HI R3, R3, R0, RZ, 0x9 ;  /* 0x0000000003037211 */ /* 0x000fc800078f48ff */
[----:B------:R-:W-:Y:S02]  /*00b0*/  SHF.R.S32.HI R0, RZ, 0x9, R3 ;  /* 0x00000009ff007819 */ /* 0x000fe40000011403 */
[----:B------:R-:W0:Y:S03]  /*00c0*/  S2R R3, SR_CTAID.X ;  /* 0x0000000000037919 */ /* 0x000e260000002500 */
[----:B------:R-:W-:-:S05]  /*00d0*/  IMAD.SHL.U32 R0, R0, 0x8, RZ ;  /* 0x0000000800007824 */ /* 0x000fca00078e00ff */
[-C--:B------:R-:W-:Y:S02]  /*00e0*/  IABS R7, R0.reuse ;  /* 0x0000000000077213 */ /* 0x080fe40000000000 */
[----:B------:R-:W-:Y:S02]  /*00f0*/  IABS R12, R0 ;  /* 0x00000000000c7213 */ /* 0x000fe40000000000 */
[----:B------:R-:W1:Y:S08]  /*0100*/  I2F.RP R2, R7 ;  /* 0x0000000700027306 */ /* 0x000e700000209400 */
[----:B-1----:R-:W1:Y:S01]  /*0110*/  MUFU.RCP R2, R2 ;  /* 0x0000000200027308 */ /* 0x002e620000001000 */
[----:B0-----:R-:W-:Y:S01]  /*0120*/  IABS R8, R3 ;  /* 0x0000000300087213 */ /* 0x001fe20000000000 */
[----:B-1----:R-:W-:-:S02]  /*0130*/  VIADD R4, R2, 0xffffffe ;  /* 0x0ffffffe02047836 */ /* 0x002fc40000000000 */
[----:B------:R-:W-:-:S04]  /*0140*/  IMAD.MOV R2, RZ, RZ, -R12 ;  /* 0x000000ffff027224 */ /* 0x000fc800078e0a0c */
[----:B------:R0:W1:Y:S02]  /*0150*/  F2I.FTZ.U32.TRUNC.NTZ R5, R4 ;  /* 0x0000000400057305 */ /* 0x000064000021f000 */
[----:B0-----:R-:W-:Y:S02]  /*0160*/  IMAD.MOV.U32 R4, RZ, RZ, RZ ;  /* 0x000000ffff047224 */ /* 0x001fe400078e00ff */
[----:B-1----:R-:W-:-:S04]  /*0170*/  IMAD.MOV R6, RZ, RZ, -R5 ;  /* 0x000000ffff067224 */ /* 0x002fc800078e0a05 */
[----:B------:R-:W-:Y:S02]  /*0180*/  IMAD R9, R6, R7, RZ ;  /* 0x0000000706097224 */ /* 0x000fe400078e02ff */
[----:B------:R-:W-:Y:S02]  /*0190*/  IMAD.MOV.U32 R6, RZ, RZ, R8 ;  /* 0x000000ffff067224 */ /* 0x000fe400078e0008 */
[----:B------:R-:W-:-:S06]  /*01a0*/  IMAD.HI.U32 R5, R5, R9, R4 ;  /* 0x0000000905057227 */ /* 0x000fcc00078e0004 */
[----:B------:R-:W-:-:S04]  /*01b0*/  IMAD.HI.U32 R5, R5, R6, RZ ;  /* 0x0000000605057227 */ /* 0x000fc800078e00ff */
[----:B------:R-:W-:-:S05]  /*01c0*/  IMAD R2, R5, R2, R6 ;  /* 0x0000000205027224 */ /* 0x000fca00078e0206 */
[----:B------:R-:W-:-:S13]  /*01d0*/  ISETP.GT.U32.AND P1, PT, R7, R2, PT ;  /* 0x000000020700720c */ /* 0x000fda0003f24070 */
[----:B------:R-:W-:Y:S02]  /*01e0*/  @!P1 IMAD.IADD R2, R2, 0x1, -R7 ;  /* 0x0000000102029824 */ /* 0x000fe400078e0a07 */
[----:B------:R-:W-:Y:S01]  /*01f0*/  @!P1 VIADD R5, R5, 0x1 ;  /* 0x0000000105059836 */ /* 0x000fe20000000000 */
[----:B------:R-:W-:Y:S02]  /*0200*/  ISETP.NE.AND P1, PT, R0, RZ, PT ;  /* 0x000000ff0000720c */ /* 0x000fe40003f25270 */
[----:B------:R-:W-:Y:S02]  /*0210*/  ISETP.GE.U32.AND P0, PT, R2, R7, PT ;  /* 0x000000070200720c */ /* 0x000fe40003f06070 */
[----:B------:R-:W-:-:S04]  /*0220*/  LOP3.LUT R2, R3, R0, RZ, 0x3c, !PT ;  /* 0x0000000003027212 */ /* 0x000fc800078e3cff */
[----:B------:R-:W-:Y:S01]  /*0230*/  ISETP.GE.AND P2, PT, R2, RZ, PT ;  /* 0x000000ff0200720c */ /* 0x000fe20003f46270 */
[----:B------:R-:W-:-:S06]  /*0240*/  VIADD R2, R10, 0x1f ;  /* 0x0000001f0a027836 */ /* 0x000fcc0000000000 */
[----:B------:R-:W-:-:S04]  /*0250*/  @P0 VIADD R5, R5, 0x1 ;  /* 0x0000000105050836 */ /* 0x000fc80000000000 */
[----:B------:R-:W-:Y:S01]  /*0260*/  IMAD.MOV.U32 R4, RZ, RZ, R5 ;  /* 0x000000ffff047224 */ /* 0x000fe200078e0005 */
[----:B------:R-:W-:-:S03]  /*0270*/  SHF.R.S32.HI R5, RZ, 0x1f, R2 ;  /* 0x0000001fff057819 */ /* 0x000fc60000011402 */
[----:B------:R-:W-:Y:S01]  /*0280*/  @!P2 IMAD.MOV R4, RZ, RZ, -R4 ;  /* 0x000000ffff04a224 */ /* 0x000fe200078e0a04 */
[----:B------:R-:W-:Y:S02]  /*0290*/  @!P1 LOP3.LUT R4, RZ, R0, RZ, 0x33, !PT ;  /* 0x00000000ff049212 */ /* 0x000fe400078e33ff */
[----:B------:R-:W-:-:S03]  /*02a0*/  LEA.HI R5, R5, R2, RZ, 0x5 ;  /* 0x0000000205057211 */ /* 0x000fc600078f28ff */
[----:B------:R-:W-:Y:S02]  /*02b0*/  IMAD.SHL.U32 R2, R4, 0x8, RZ ;  /* 0x0000000804027824 */ /* 0x000fe400078e00ff */
[----:B------:R-:W-:-:S03]  /*02c0*/  IMAD.MOV R4, RZ, RZ, -R4 ;  /* 0x000000ffff047224 */ /* 0x000fc600078e0a04 */
[----:B------:R-:W-:Y:S01]  /*02d0*/  LEA.HI.SX32 R5, R5, -R2, 0x1b ;  /* 0x8000000205057211 */ /* 0x000fe200078fdaff */
[----:B------:R-:W-:Y:S02]  /*02e0*/  IMAD R13, R0, R4, R3 ;  /* 0x00000004000d7224 */ /* 0x000fe400078e0203 */
[----:B------:R-:W-:Y:S01]  /*02f0*/  IMAD.MOV.U32 R4, RZ, RZ, RZ ;  /* 0x000000ffff047224 */ /* 0x000fe200078e00ff */
[----:B------:R-:W-:-:S04]  /*0300*/  VIMNMX R6, R5, 0x8, PT ;  /* 0x0000000805067848 */ /* 0x000fc80003fe0100 */
[-C--:B------:R-:W-:Y:S02]  /*0310*/  IABS R8, R6.reuse ;  /* 0x0000000600087213 */ /* 0x080fe40000000000 */
[----:B------:R-:W-:Y:S02]  /*0320*/  IABS R0, R6 ;  /* 0x0000000600007213 */ /* 0x000fe40000000000 */
[----:B------:R-:W0:Y:S08]  /*0330*/  I2F.RP R7, R8 ;  /* 0x0000000800077306 */ /* 0x000e300000209400 */
[----:B0-----:R-:W0:Y:S02]  /*0340*/  MUFU.RCP R7, R7 ;  /* 0x0000000700077308 */ /* 0x001e240000001000 */
[----:B0-----:R-:W-:-:S06]  /*0350*/  VIADD R5, R7, 0xffffffe ;  /* 0x0ffffffe07057836 */ /* 0x001fcc0000000000 */
[----:B------:R-:W0:Y:S02]  /*0360*/  F2I.FTZ.U32.TRUNC.NTZ R5, R5 ;  /* 0x0000000500057305 */ /* 0x000e24000021f000 */
[----:B0-----:R-:W-:-:S04]  /*0370*/  IMAD.MOV R9, RZ, RZ, -R5 ;  /* 0x000000ffff097224 */ /* 0x001fc800078e0a05 */
[----:B------:R-:W-:Y:S01]  /*0380*/  IMAD.MOV.U32 R3, RZ, RZ, R9 ;  /* 0x000000ffff037224 */ /* 0x000fe200078e0009 */
[----:B------:R-:W-:-:S03]  /*0390*/  IABS R9, R13 ;  /* 0x0000000d00097213 */ /* 0x000fc60000000000 */
[----:B------:R-:W-:-:S04]  /*03a0*/  IMAD R3, R3, R8, RZ ;  /* 0x0000000803037224 */ /* 0x000fc800078e02ff */
[----:B------:R-:W-:Y:S01]  /*03b0*/  IMAD.HI.U32 R4, R5, R3, R4 ;  /* 0x0000000305047227 */ /* 0x000fe200078e0004 */
[----:B--2---:R-:W-:-:S03]  /*03c0*/  SHF.R.U32.HI R5, RZ, 0x5, R14 ;  /* 0x00000005ff057819 */ /* 0x004fc6000001160e */
[----:B------:R-:W-:Y:S01]  /*03d0*/  IMAD.MOV R3, RZ, RZ, -R0 ;  /* 0x000000ffff037224 */ /* 0x000fe200078e0a00 */
[----:B------:R-:W-:Y:S01]  /*03e0*/  SGXT.U32 R5, R5, 0x2 ;  /* 0x000000020505781a */ /* 0x000fe20000000000 */
[----:B------:R-:W-:Y:S02]  /*03f0*/  IMAD.HI.U32 R0, R4, R9, RZ ;  /* 0x0000000904007227 */ /* 0x000fe400078e00ff */
[----:B------:R-:W0:Y:S02]  /*0400*/  LDC R4, c[0x0][0x230] ;  /* 0x00008c00ff047b82 */ /* 0x000e240000000800 */
[----:B------:R-:W-:-:S05]  /*0410*/  IMAD R3, R0, R3, R9 ;  /* 0x0000000300037224 */ /* 0x000fca00078e0209 */
[----:B------:R-:W-:-:S13]  /*0420*/  ISETP.GT.U32.AND P1, PT, R8, R3, PT ;  /* 0x000000030800720c */ /* 0x000fda0003f24070 */
[----:B------:R-:W-:Y:S02]  /*0430*/  @!P1 IMAD.IADD R3, R3, 0x1, -R8 ;  /* 0x0000000103039824 */ /* 0x000fe400078e0a08 */
[----:B------:R-:W-:Y:S01]  /*0440*/  @!P1 VIADD R0, R0, 0x1 ;  /* 0x0000000100009836 */ /* 0x000fe20000000000 */
[----:B------:R-:W-:Y:S01]  /*0450*/  ISETP.NE.AND P1, PT, R6, RZ, PT ;  /* 0x000000ff0600720c */ /* 0x000fe20003f25270 */
[----:B0-----:R-:W-:Y:S01]  /*0460*/  VIADD R4, R4, 0x3f ;  /* 0x0000003f04047836 */ /* 0x001fe20000000000 */
[----:B------:R-:W-:Y:S02]  /*0470*/  ISETP.GE.U32.AND P0, PT, R3, R8, PT ;  /* 0x000000080300720c */ /* 0x000fe40003f06070 */
[----:B------:R-:W-:Y:S02]  /*0480*/  LOP3.LUT R3, R13, R6, RZ, 0x3c, !PT ;  /* 0x000000060d037212 */ /* 0x000fe400078e3cff */
[----:B------:R-:W-:Y:S02]  /*0490*/  LOP3.LUT R8, R14, 0x40, RZ, 0xc0, !PT ;  /* 0x000000400e087812 */ /* 0x000fe400078ec0ff */
[----:B------:R-:W-:-:S07]  /*04a0*/  ISETP.GE.AND P2, PT, R3, RZ, PT ;  /* 0x000000ff0300720c */ /* 0x000fce0003f46270 */
[----:B------:R-:W-:Y:S01]  /*04b0*/  @P0 VIADD R0, R0, 0x1 ;  /* 0x0000000100000836 */ /* 0x000fe20000000000 */
[----:B------:R-:W-:Y:S02]  /*04c0*/  ISETP.GT.AND P0, PT, R4, 0x3f, PT ;  /* 0x0000003f0400780c */ /* 0x000fe40003f04270 */
[C---:B------:R-:W-:Y:S02]  /*04d0*/  LOP3.LUT R4, R5.reuse, 0x4, RZ, 0xfc, !PT ;  /* 0x0000000405047812 */ /* 0x040fe400078efcff */
[C---:B------:R-:W-:Y:S01]  /*04e0*/  LOP3.LUT R4, R5.reuse, 0x10, RZ, 0xfc, !PT ;  /* 0x0000001005047812 */ /* 0x040fe200078efcff */
[----:B------:R-:W-:Y:S01]  /*04f0*/  @!P2 IMAD.MOV R0, RZ, RZ, -R0 ;  /* 0x000000ffff00a224 */ /* 0x000fe200078e0a00 */
[----:B------:R-:W-:Y:S02]  /*0500*/  @!P1 LOP3.LUT R0, RZ, R6, RZ, 0x33, !PT ;  /* 0x00000006ff009212 */ /* 0x000fe400078e33ff */
[C---:B------:R-:W-:Y:S02]  /*0510*/  LOP3.LUT R4, R5.reuse, 0x1c, RZ, 0xfc, !PT ;  /* 0x0000001c05047812 */ /* 0x040fe400078efcff */
[C---:B------:R-:W-:Y:S01]  /*0520*/  LOP3.LUT R4, R5.reuse, 0x28, RZ, 0xfc, !PT ;  /* 0x0000002805047812 */ /* 0x040fe200078efcff */
[----:B------:R-:W-:Y:S01]  /*0530*/  IMAD.MOV R3, RZ, RZ, -R0 ;  /* 0x000000ffff037224 */ /* 0x000fe200078e0a00 */
[----:B------:R-:W-:Y:S01]  /*0540*/  LOP3.LUT R4, R5, 0x34, RZ, 0xfc, !PT ;  /* 0x0000003405047812 */ /* 0x000fe200078efcff */
[----:B------:R-:W-:-:S02]  /*0550*/  IMAD.SHL.U32 R28, R0, 0x200, RZ ;  /* 0x00000200001c7824 */ /* 0x000fc400078e00ff */
[----:B------:R-:W-:-:S04]  /*0560*/  IMAD R3, R6, R3, R13 ;  /* 0x0000000306037224 */ /* 0x000fc800078e020d */
[----:B------:R-:W-:Y:S01]  /*0570*/  IMAD.IADD R3, R2, 0x1, R3 ;  /* 0x0000000102037824 */ /* 0x000fe200078e0203 */
[----:B------:R-:W-:-:S05]  /*0580*/  LOP3.LUT R2, R14, 0x1f, RZ, 0xc0, !PT ;  /* 0x0000001f0e027812 */ /* 0x000fca00078ec0ff */
[----:B------:R-:W-:Y:S01]  /*0590*/  IMAD R2, R3, 0x20, R2 ;  /* 0x0000002003027824 */ /* 0x000fe200078e0202 */
[C---:B------:R-:W-:Y:S02]  /*05a0*/  LOP3.LUT R3, R5.reuse, 0x8, RZ, 0xfc, !PT ;  /* 0x0000000805037812 */ /* 0x040fe400078efcff */
[C---:B------:R-:W-:Y:S02]  /*05b0*/  LOP3.LUT R3, R5.reuse, 0x14, RZ, 0xfc, !PT ;  /* 0x0000001405037812 */ /* 0x040fe400078efcff */
[----:B------:R0:W-:Y:S01]  /*05c0*/  STL [R1+0xc74], R2 ;  /* 0x000c740201007387 */ /* 0x0001e20000100800 */
[C---:B------:R-:W-:Y:S02]  /*05d0*/  LOP3.LUT R3, R5.reuse, 0x20, RZ, 0xfc, !PT ;  /* 0x0000002005037812 */ /* 0x040fe400078efcff */
[C---:B------:R-:W-:Y:S01]  /*05e0*/  LOP3.LUT R3, R5.reuse, 0x2c, RZ, 0xfc, !PT ;  /* 0x0000002c05037812 */ /* 0x040fe200078efcff */
[----:B------:R1:W-:Y:S01]  /*05f0*/  STL [R1+0x2c4], R28 ;  /* 0x0002c41c01007387 */ /* 0x0003e20000100800 */
[----:B------:R-:W-:-:S02]  /*0600*/  LOP3.LUT R3, R5, 0x38, RZ, 0xfc, !PT ;  /* 0x0000003805037812 */ /* 0x000fc400078efcff */
[C---:B0-----:R-:W-:Y:S02]  /*0610*/  LOP3.LUT R2, R5.reuse, 0xc, RZ, 0xfc, !PT ;  /* 0x0000000c05027812 */ /* 0x041fe400078efcff */
[C---:B------:R-:W-:Y:S02]  /*0620*/  LOP3.LUT R2, R5.reuse, 0x18, RZ, 0xfc, !PT ;  /* 0x0000001805027812 */ /* 0x040fe400078efcff */
[C---:B------:R-:W-:Y:S02]  /*0630*/  LOP3.LUT R2, R5.reuse, 0x24, RZ, 0xfc, !PT ;  /* 0x0000002405027812 */ /* 0x040fe400078efcff */
[C---:B------:R-:W-:Y:S02]  /*0640*/  LOP3.LUT R2, R5.reuse, 0x30, RZ, 0xfc, !PT ;  /* 0x0000003005027812 */ /* 0x040fe400078efcff */
[----:B------:R-:W-:Y:S01]  /*0650*/  LOP3.LUT R2, R5, 0x3c, RZ, 0xfc, !PT ;  /* 0x0000003c05027812 */ /* 0x000fe200078efcff */
[----:B-1----:R-:W-:Y:S06]  /*0660*/  @P0 BRA `(.L_x_0) ;  /* 0x0000000000dc0947 */ /* 0x002fec0003800000 */
[----:B------:R-:W-:Y:S01]  /*0670*/  IMAD.SHL.U32 R0, R14, 0x20, RZ ;  /* 0x000000200e007824 */ /* 0x000fe200078e00ff */
[----:B------:R-:W-:Y:S02]  /*0680*/  CS2R R24, SRZ ;  /* 0x0000000000187805 */ /* 0x000fe4000001ff00 */
[----:B------:R-:W-:Y:S02]  /*0690*/  CS2R R26, SRZ ;  /* 0x00000000001a7805 */ /* 0x000fe4000001ff00 */
[----:B------:R-:W-:Y:S02]  /*06a0*/  CS2R R20, SRZ ;  /* 0x0000000000147805 */ /* 0x000fe4000001ff00 */
[----:B------:R-:W-:Y:S01]  /*06b0*/  CS2R R22, SRZ ;  /* 0x0000000000167805 */ /* 0x000fe2000001ff00 */
[----:B------:R0:W-:Y:S01]  /*06c0*/  STL [R1+0xc70], R0 ;  /* 0x000c700001007387 */ /* 0x0001e20000100800 */
[----:B------:R-:W-:Y:S02]  /*06d0*/  CS2R R16, SRZ ;  /* 0x0000000000107805 */ /* 0x000fe4000001ff00 */
[----:B------:R-:W-:-:S02]  /*06e0*/  CS2R R18, SRZ ;  /* 0x0000000000127805 */ /* 0x000fc4000001ff00 */
[----:B------:R-:W-:Y:S01]  /*06f0*/  CS2R R12, SRZ ;  /* 0x00000000000c7805 */ /* 0x000fe2000001ff00 */
[----:B------:R0:W-:Y:S01]  /*0700*/  STL [R1], RZ ;  /* 0x000000ff01007387 */ /* 0x0001e20000100800 */
[----:B------:R-:W-:Y:S02]  /*0710*/  CS2R R14, SRZ ;  /* 0x00000000000e7805 */ /* 0x000fe4000001ff00 */
[----:B------:R-:W-:Y:S02]  /*0720*/  CS2R R8, SRZ ;  /* 0x0000000000087805 */ /* 0x000fe4000001ff00 */
[----:B------:R-:W-:Y:S01]  /*0730*/  CS2R R10, SRZ ;  /* 0x00000000000a7805 */ /* 0x000fe2000001ff00 */
[----:B------:R0:W-:Y:S01]  /*0740*/  STL [R1+0x4], RZ ;  /* 0x000004ff01007387 */ /* 0x0001e20000100800 */
[----:B------:R-:W-:Y:S02]  /*0750*/  CS2R R4, SRZ ;  /* 0x0000000000047805 */ /* 0x000fe4000001ff00 */
[----:B------:R-:W-:Y:S01]  /*0760*/  CS2R R6, SRZ ;  /* 0x0000000000067805 */ /* 0x000fe2000001ff00 */
[----:B------:R0:W-:Y:S04]  /*0770*/  STL [R1+0x8], RZ ;  /* 0x000008ff01007387 */ /* 0x0001e80000100800 */
        /* <DEDUP_REMOVED lines=36> */
[----:B------:R0:W-:Y:S01]  /*09c0*/  STL [R1+0x9c], RZ ;  /* 0x00009cff01007387 */ /* 0x0001e20000100800 */
[----:B------:R-:W-:Y:S05]  /*09d0*/  BRA `(.L_x_1) ;  /* 0x0000034800b47947 */ /* 0x000fea0003800000 */
.L_x_0:
[----:B------:R-:W-:Y:S01]  /*09e0*/  IABS R21, R11 ;  /* 0x0000000b00157213 */ /* 0x000fe20000000000 */
[----:B------:R0:W-:Y:S01]  /*09f0*/  STL [R1+0xdcc], R11 ;  /* 0x000dcc0b01007387 */ /* 0x0001e20000100800 */
[C---:B------:R-:W-:Y:S01]  /*0a00*/  LEA.HI R22, R8.reuse, R28, RZ, 0x1a ;  /* 0x0000001c08167211 */ /* 0x040fe200078fd0ff */
[----:B------:R-:W-:Y:S01]  /*0a10*/  ULDC UR6, c[0x0][0x238] ;  /* 0x00008e0000067ab9 */ /* 0x000fe20000000800 */
[----:B------:R-:W1:Y:S01]  /*0a20*/  I2F.RP R6, R21 ;  /* 0x0000001500067306 */ /* 0x000e620000209400 */
[----:B------:R-:W-:Y:S01]  /*0a30*/  ISETP.NE.U32.AND P0, PT, R8, RZ, PT ;  /* 0x000000ff0800720c */ /* 0x000fe20003f05070 */
[----:B------:R-:W-:Y:S01]  /*0a40*/  ULDC UR7, c[0x0][0x23c] ;  /* 0x00008f0000077ab9 */ /* 0x000fe20000000800 */
[C---:B------:R-:W-:Y:S01]  /*0a50*/  VIADD R4, R22.reuse, 0x1fe ;  /* 0x000001fe16047836 */ /* 0x040fe20000000000 */
[----:B------:R-:W-:Y:S01]  /*0a60*/  ULDC.64 UR8, c[0x0][0x218] ;  /* 0x0000860000087ab9 */ /* 0x000fe20000000a00 */
[C---:B------:R-:W-:Y:S01]  /*0a70*/  VIADD R7, R22.reuse, 0x1fc ;  /* 0x000001fc16077836 */ /* 0x040fe20000000000 */
[----:B------:R-:W-:Y:S01]  /*0a80*/  ULDC UR4, c[0x0][0x240] ;  /* 0x0000900000047ab9 */ /* 0x000fe20000000800 */
[C---:B------:R-:W-:Y:S01]  /*0a90*/  VIADD R9, R22.reuse, 0x1f8 ;  /* 0x000001f816097836 */ /* 0x040fe20000000000 */
[----:B------:R-:W-:Y:S01]  /*0aa0*/  IABS R5, R4 ;  /* 0x0000000400057213 */ /* 0x000fe20000000000 */
[----:B------:R-:W-:Y:S01]  /*0ab0*/  VIADD R15, R22, 0x1f4 ;  /* 0x000001f4160f7836 */ /* 0x000fe20000000000 */
[----:B------:R-:W-:Y:S01]  /*0ac0*/  ISETP.GE.AND P2, PT, R4, RZ, PT ;  /* 0x000000ff0400720c */ /* 0x000fe20003f46270 */
[----:B------:R-:W-:Y:S01]  /*0ad0*/  VIADD R18, R22, 0x1e0 ;  /* 0x000001e016127836 */ /* 0x000fe20000000000 */
[----:B------:R-:W-:Y:S01]  /*0ae0*/  ISETP.GE.AND P3, PT, R7, RZ, PT ;  /* 0x000000ff0700720c */ /* 0x000fe20003f66270 */
[----:B------:R-:W-:Y:S01]  /*0af0*/  ULDC.64 UR12, c[0x0][0x210] ;  /* 0x00008400000c7ab9 */ /* 0x000fe20000000a00 */
[----:B-1----:R-:W1:Y:S02]  /*0b00*/  MUFU.RCP R6, R6 ;  /* 0x0000000600067308 */ /* 0x002e640000001000 */
[----:B-1----:R-:W-:-:S02]  /*0b10*/  VIADD R2, R6, 0xffffffe ;  /* 0x0ffffffe06027836 */ /* 0x002fc40000000000 */
[----:B------:R-:W-:-:S04]  /*0b20*/  VIADD R6, R22, 0x1fa ;  /* 0x000001fa16067836 */ /* 0x000fc80000000000 */
[----:B------:R1:W2:Y:S01]  /*0b30*/  F2I.FTZ.U32.TRUNC.NTZ R3, R2 ;  /* 0x0000000200037305 */ /* 0x0002a2000021f000 */
[----:B------:R-:W-:Y:S02]  /*0b40*/  IABS R13, R6 ;  /* 0x00000006000d7213 */ /* 0x000fe40000000000 */
[----:B------:R-:W-:Y:S02]  /*0b50*/  ISETP.GE.AND P5, PT, R6, RZ, PT ;  /* 0x000000ff0600720c */ /* 0x000fe40003fa6270 */
[----:B------:R-:W-:Y:S01]  /*0b60*/  IABS R6, R15 ;  /* 0x0000000f00067213 */ /* 0x000fe20000000000 */
[----:B-1----:R-:W-:Y:S02]  /*0b70*/  IMAD.MOV.U32 R2, RZ, RZ, RZ ;  /* 0x000000ffff027224 */ /* 0x002fe400078e00ff */
[----:B--2---:R-:W-:-:S04]  /*0b80*/  IMAD.MOV R0, RZ, RZ, -R3 ;  /* 0x000000ffff007224 */ /* 0x004fc800078e0a03 */
[----:B------:R-:W-:-:S04]  /*0b90*/  IMAD R0, R0, R21, RZ ;  /* 0x0000001500007224 */ /* 0x000fc800078e02ff */
[----:B------:R-:W-:Y:S01]  /*0ba0*/  IMAD.HI.U32 R0, R3, R0, R2 ;  /* 0x0000000003007227 */ /* 0x000fe200078e0002 */
[----:B------:R-:W-:Y:S02]  /*0bb0*/  IABS R2, R7 ;  /* 0x0000000700027213 */ /* 0x000fe40000000000 */
[----:B------:R-:W-:-:S03]  /*0bc0*/  IABS R7, R9 ;  /* 0x0000000900077213 */ /* 0x000fc60000000000 */
[----:B------:R-:W-:-:S04]  /*0bd0*/  IMAD.HI.U32 R3, R0, R5, RZ ;  /* 0x0000000500037227 */ /* 0x000fc800078e00ff */
[----:B------:R-:W-:Y:S02]  /*0be0*/  IMAD.MOV R3, RZ, RZ, -R3 ;  /* 0x000000ffff037224 */ /* 0x000fe400078e0a03 */
[----:B------:R-:W-:-:S04]  /*0bf0*/  IMAD.HI.U32 R4, R0, R13, RZ ;  /* 0x0000000d00047227 */ /* 0x000fc800078e00ff */
[----:B------:R-:W-:Y:S02]  /*0c00*/  IMAD R5, R21, R3, R5 ;  /* 0x0000000315057224 */ /* 0x000fe400078e0205 */
[----:B------:R-:W-:-:S03]  /*0c10*/  IMAD.HI.U32 R3, R0, R2, RZ ;  /* 0x0000000200037227 */ /* 0x000fc600078e00ff */
[C---:B------:R-:W-:Y:S01]  /*0c20*/  ISETP.GT.U32.AND P1, PT, R21.reuse, R5, PT ;  /* 0x000000051500720c */ /* 0x040fe20003f24070 */
[----:B------:R-:W-:Y:S02]  /*0c30*/  IMAD.MOV R3, RZ, RZ, -R3 ;  /* 0x000000ffff037224 */ /* 0x000fe400078e0a03 */
[----:B------:R-:W-:Y:S02]  /*0c40*/  IMAD.MOV R4, RZ, RZ, -R4 ;  /* 0x000000ffff047224 */ /* 0x000fe400078e0a04 */
[C---:B------:R-:W-:Y:S02]  /*0c50*/  IMAD R2, R21.reuse, R3, R2 ;  /* 0x0000000315027224 */ /* 0x040fe400078e0202 */
[----:B------:R-:W-:Y:S02]  /*0c60*/  VIADD R3, R22, 0x1f6 ;  /* 0x000001f616037836 */ /* 0x000fe40000000000 */
[C---:B------:R-:W-:Y:S01]  /*0c70*/  IMAD R13, R21.reuse, R4, R13 ;  /* 0x00000004150d7224 */ /* 0x040fe200078e020d */
[----:B------:R-:W-:Y:S01]  /*0c80*/  ISETP.GT.U32.AND P6, PT, R21, R2, PT ;  /* 0x000000021500720c */ /* 0x000fe20003fc4070 */
[----:B------:R-:W-:Y:S01]  /*0c90*/  IMAD.HI.U32 R4, R0, R7, RZ ;  /* 0x0000000700047227 */ /* 0x000fe200078e00ff */
[----:B------:R-:W-:-:S03]  /*0ca0*/  IABS R8, R3 ;  /* 0x0000000300087213 */ /* 0x000fc60000000000 */
[----:B------:R-:W-:Y:S02]  /*0cb0*/  @!P1 IMAD.IADD R5, R5, 0x1, -R21 ;  /* 0x0000000105059824 */ /* 0x000fe400078e0a15 */
[----:B------:R-:W-:-:S03]  /*0cc0*/  IMAD.HI.U32 R12, R0, R8, RZ ;  /* 0x00000008000c7227 */ /* 0x000fc600078e00ff */
[C---:B------:R-:W-:Y:S01]  /*0cd0*/  ISETP.GT.U32.AND P4, PT, R21.reuse, R5, PT ;  /* 0x000000051500720c */ /* 0x040fe20003f84070 */
[----:B------:R-:W-:Y:S02]  /*0ce0*/  IMAD.MOV R4, RZ, RZ, -R4 ;  /* 0x000000ffff047224 */ /* 0x000fe400078e0a04 */
[----:B------:R-:W-:Y:S01]  /*0cf0*/  @!P6 IMAD.IADD R2, R2, 0x1, -R21 ;  /* 0x000000010202e824 */ /* 0x000fe200078e0a15 */
[C---:B------:R-:W-:Y:S01]  /*0d00*/  ISETP.GT.U32.AND P6, PT, R21.reuse, R13, PT ;  /* 0x0000000d1500720c */ /* 0x040fe20003fc4070 */
[----:B------:R-:W-:Y:S02]  /*0d10*/  IMAD.MOV R12, RZ, RZ, -R12 ;  /* 0x000000ffff0c7224 */ /* 0x000fe400078e0a0c */
[C---:B------:R-:W-:Y:S01]  /*0d20*/  IMAD R7, R21.reuse, R4, R7 ;  /* 0x0000000415077224 */ /* 0x040fe200078e0207 */
[C---:B------:R-:W-:Y:S01]  /*0d30*/  ISETP.GT.U32.AND P1, PT, R21.reuse, R2, PT ;  /* 0x000000021500720c */ /* 0x040fe20003f24070 */
[----:B------:R-:W-:Y:S02]  /*0d40*/  IMAD R8, R21, R12, R8 ;  /* 0x0000000c15087224 */ /* 0x000fe400078e0208 */
[----:B------:R-:W-:-:S02]  /*0d50*/  VIADD R12, R22, 0x1f2 ;  /* 0x000001f2160c7836 */ /* 0x000fc40000000000 */
[----:B------:R-:W-:Y:S01]  /*0d60*/  @!P4 IMAD.IADD R5, R5, 0x1, -R21 ;  /* 0x000000010505c824 */ /* 0x000fe200078e0a15 */
[----:B------:R-:W-:-:S03]  /*0d70*/  ISETP.GE.AND P4, PT, R9, RZ, PT ;  /* 0x000000ff0900720c */ /* 0x000fc60003f86270 */
[----:B0-----:R-:W-:Y:S02]  /*0d80*/  IMAD.MOV.U32 R11, RZ, RZ, R5 ;  /* 0x000000ffff0b7224 */ /* 0x001fe400078e0005 */
[--C-:B------:R-:W-:Y:S02]  /*0d90*/  @!P6 IMAD.IADD R13, R13, 0x1, -R21.reuse ;  /* 0x000000010d0de824 */ /* 0x100fe400078e0a15 */
[----:B------:R-:W-:Y:S01]  /*0da0*/  @!P1 IMAD.IADD R2, R2, 0x1, -R21 ;  /* 0x0000000102029824 */ /* 0x000fe200078e0a15 */
[C---:B------:R-:W-:Y:S01]  /*0db0*/  ISETP.GT.U32.AND P1, PT, R21.reuse, R7, PT ;  /* 0x000000071500720c */ /* 0x040fe20003f24070 */
[----:B------:R-:W-:Y:S01]  /*0dc0*/  IMAD.MOV.U32 R5, RZ, RZ, R6 ;  /* 0x000000ffff057224 */ /* 0x000fe200078e0006 */
[----:B------:R-:W-:Y:S01]  /*0dd0*/  ISETP.GT.U32.AND P6, PT, R21, R13, PT ;  /* 0x0000000d1500720c */ /* 0x000fe20003fc4070 */
[----:B------:R-:W-:Y:S02]  /*0de0*/  IMAD.MOV.U32 R4, RZ, RZ, R2 ;  /* 0x000000ffff047224 */ /* 0x000fe400078e0002 */
[----:B------:R-:W-:Y:S01]  /*0df0*/  @!P2 IMAD.MOV R11, RZ, RZ, -R11 ;  /* 0x000000ffff0ba224 */ /* 0x000fe200078e0a0b */
[----:B------:R-:W-:Y:S01]  /*0e00*/  ISETP.GE.AND P2, PT, R3, RZ, PT ;  /* 0x000000ff0300720c */ /* 0x000fe20003f46270 */
[----:B------:R-:W-:Y:S01]  /*0e10*/  @!P3 IMAD.MOV R4, RZ, RZ, -R4 ;  /* 0x000000ffff04b224 */ /* 0x000fe200078e0a04 */
[----:B------:R-:W-:Y:S01]  /*0e20*/  ISETP.GT.U32.AND P3, PT, R21, R8, PT ;  /* 0x000000081500720c */ /* 0x000fe20003f64070 */
[----:B------:R-:W-:Y:S01]  /*0e30*/  IMAD.HI.U32 R3, R0, R5, RZ ;  /* 0x0000000500037227 */ /* 0x000fe200078e00ff */
[----:B------:R0:W-:Y:S03]  /*0e40*/  STL [R1+0x3c8], R11 ;  /* 0x0003c80b01007387 */ /* 0x0001e60000100800 */
[----:B------:R-:W-:Y:S01]  /*0e50*/  IMAD.MOV R3, RZ, RZ, -R3 ;  /* 0x000000ffff037224 */ /* 0x000fe200078e0a03 */
[----:B------:R1:W-:Y:S01]  /*0e60*/  STL [R1+0x3c4], R4 ;  /* 0x0003c40401007387 */ /* 0x0003e20000100800 */
[----:B------:R-:W-:-:S02]  /*0e70*/  @!P1 IMAD.IADD R7, R7, 0x1, -R21 ;  /* 0x0000000107079824 */ /* 0x000fc400078e0a15 */
[C---:B------:R-:W-:Y:S01]  /*0e80*/  IMAD R5, R21.reuse, R3, R5 ;  /* 0x0000000315057224 */ /* 0x040fe200078e0205 */
[----:B------:R-:W-:Y:S01]  /*0e90*/  IABS R3, R12 ;  /* 0x0000000c00037213 */ /* 0x000fe20000000000 */
[----:B------:R-:W-:Y:S01]  /*0ea0*/  VIADD R2, R22, 0x1f0 ;  /* 0x000001f016027836 */ /* 0x000fe20000000000 */
[----:B------:R-:W-:Y:S01]  /*0eb0*/  ISETP.GT.U32.AND P1, PT, R21, R7, PT ;  /* 0x000000071500720c */ /* 0x000fe20003f24070 */
[--C-:B------:R-:W-:Y:S02]  /*0ec0*/  @!P3 IMAD.IADD R8, R8, 0x1, -R21.reuse ;  /* 0x000000010808b824 */ /* 0x100fe400078e0a15 */
[----:B------:R-:W-:Y:S01]  /*0ed0*/  @!P6 IMAD.IADD R13, R13, 0x1, -R21 ;  /* 0x000000010d0de824 */ /* 0x000fe200078e0a15 */
[C---:B------:R-:W-:Y:S01]  /*0ee0*/  ISETP.GT.U32.AND P6, PT, R21.reuse, R5, PT ;  /* 0x000000051500720c */ /* 0x040fe20003fc4070 */
[----:B------:R-:W-:Y:S01]  /*0ef0*/  IMAD.HI.U32 R14, R0, R3, RZ ;  /* 0x00000003000e7227 */ /* 0x000fe200078e00ff */
[----:B------:R-:W-:Y:S02]  /*0f00*/  IABS R9, R2 ;  /* 0x0000000200097213 */ /* 0x000fe40000000000 */
[----:B------:R-:W-:Y:S01]  /*0f10*/  ISETP.GT.U32.AND P3, PT, R21, R8, PT ;  /* 0x000000081500720c */ /* 0x000fe20003f64070 */
[----:B0-----:R-:W-:-:S02]  /*0f20*/  IMAD.MOV.U32 R11, RZ, RZ, R13 ;  /* 0x000000ffff0b7224 */ /* 0x001fc400078e000d */
[----:B------:R-:W-:-:S04]  /*0f30*/  IMAD.HI.U32 R13, R0, R9, RZ ;  /* 0x00000009000d7227 */ /* 0x000fc800078e00ff */
[----:B------:R-:W-:Y:S02]  /*0f40*/  IMAD.MOV R14, RZ, RZ, -R14 ;  /* 0x000000ffff0e7224 */ /* 0x000fe400078e0a0e */
[----:B------:R-:W-:Y:S02]  /*0f50*/  VIADD R6, R22, 0x1ee ;  /* 0x000001ee16067836 */ /* 0x000fe40000000000 */
[----:B------:R-:W-:Y:S02]  /*0f60*/  IMAD.MOV R13, RZ, RZ, -R13 ;  /* 0x000000ffff0d7224 */ /* 0x000fe400078e0a0d */
[----:B------:R-:W-:Y:S01]  /*0f70*/  @!P1 IMAD.IADD R7, R7, 0x1, -R21 ;  /* 0x0000000107079824 */ /* 0x000fe200078e0a15 */
[----:B-1----:R-:W-:Y:S01]  /*0f80*/  IABS R4, R6 ;  /* 0x0000000600047213 */ /* 0x002fe20000000000 */
[----:B------:R-:W-:Y:S01]  /*0f90*/  IMAD R3, R21, R14, R3 ;  /* 0x0000000e15037224 */ /* 0x000fe200078e0203 */
[----:B------:R-:W-:Y:S01]  /*0fa0*/  ISETP.GE.AND P1, PT, R12, RZ, PT ;  /* 0x000000ff0c00720c */ /* 0x000fe20003f26270 */
[----:B------:R-:W-:-:S02]  /*0fb0*/  @!P6 IMAD.IADD R5, R5, 0x1, -R21 ;  /* 0x000000010505e824 */ /* 0x000fc400078e0a15 */
[C---:B------:R-:W-:Y:S02]  /*0fc0*/  IMAD R9, R21.reuse, R13, R9 ;  /* 0x0000000d15097224 */ /* 0x040fe400078e0209 */
[----:B------:R-:W-:Y:S01]  /*0fd0*/  @!P3 IMAD.IADD R8, R8, 0x1, -R21 ;  /* 0x000000010808b824 */ /* 0x000fe200078e0a15 */
[C---:B------:R-:W-:Y:S01]  /*0fe0*/  ISETP.GT.U32.AND P3, PT, R21.reuse, R3, PT ;  /* 0x000000031500720c */ /* 0x040fe20003f64070 */
[----:B------:R-:W-:Y:S01]  /*0ff0*/  IMAD.MOV.U32 R16, RZ, RZ, R7 ;  /* 0x000000ffff107224 */ /* 0x000fe200078e0007 */
[----:B------:R-:W-:Y:S01]  /*1000*/  ISETP.GT.U32.AND P6, PT, R21, R5, PT ;  /* 0x000000051500720c */ /* 0x000fe20003fc4070 */
[----:B------:R-:W-:Y:S01]  /*1010*/  @!P5 IMAD.MOV R11, RZ, RZ, -R11 ;  /* 0x000000ffff0bd224 */ /* 0x000fe200078e0a0b */
[----:B------:R-:W-:Y:S01]  /*1020*/  ISETP.GE.AND P5, PT, R15, RZ, PT ;  /* 0x000000ff0f00720c */ /* 0x000fe20003fa6270 */
[----:B------:R-:W-:Y:S01]  /*1030*/  @!P4 IMAD.MOV R16, RZ, RZ, -R16 ;  /* 0x000000ffff10c224 */ /* 0x000fe200078e0a10 */
[----:B------:R-:W-:Y:S01]  /*1040*/  ISETP.GT.U32.AND P4, PT, R21, R9, PT ;  /* 0x000000091500720c */ /* 0x000fe20003f84070 */
[----:B------:R-:W-:Y:S01]  /*1050*/  IMAD.HI.U32 R15, R0, R4, RZ ;  /* 0x00000004000f7227 */ /* 0x000fe200078e00ff */
[----:B------:R0:W-:Y:S03]  /*1060*/  STL [R1+0x3c0], R11 ;  /* 0x0003c00b01007387 */ /* 0x0001e60000100800 */
[----:B------:R-:W-:Y:S01]  /*1070*/  IMAD.MOV R12, RZ, RZ, -R15 ;  /* 0x000000ffff0c7224 */ /* 0x000fe200078e0a0f */
[----:B------:R-:W-:Y:S01]  /*1080*/  STL [R1+0x3bc], R16 ;  /* 0x0003bc1001007387 */ /* 0x000fe20000100800 */
[----:B------:R-:W-:-:S02]  /*1090*/  VIADD R14, R22, 0x1ec ;  /* 0x000001ec160e7836 */ /* 0x000fc40000000000 */
[----:B------:R-:W-:Y:S02]  /*10a0*/  IMAD R4, R21, R12, R4 ;  /* 0x0000000c15047224 */ /* 0x000fe400078e0204 */
[--C-:B------:R-:W-:Y:S01]  /*10b0*/  @!P3 IMAD.IADD R3, R3, 0x1, -R21.reuse ;  /* 0x000000010303b824 */ /* 0x100fe200078e0a15 */
[----:B------:R-:W-:Y:S01]  /*10c0*/  IABS R7, R14 ;  /* 0x0000000e00077213 */ /* 0x000fe20000000000 */
[----:B0-----:R-:W-:Y:S01]  /*10d0*/  IMAD.MOV.U32 R11, RZ, RZ, R8 ;  /* 0x000000ffff0b7224 */ /* 0x001fe200078e0008 */
[----:B------:R-:W-:Y:S01]  /*10e0*/  ISETP.GE.AND P3, PT, R6, RZ, PT ;  /* 0x000000ff0600720c */ /* 0x000fe20003f66270 */
[----:B------:R-:W-:Y:S01]  /*10f0*/  @!P6 IMAD.IADD R5, R5, 0x1, -R21 ;  /* 0x000000010505e824 */ /* 0x000fe200078e0a15 */
[----:B------:R-:W-:Y:S01]  /*1100*/  ISETP.GT.U32.AND P6, PT, R21, R4, PT ;  /* 0x000000041500720c */ /* 0x000fe20003fc4070 */
[----:B------:R-:W-:Y:S01]  /*1110*/  @!P2 IMAD.MOV R11, RZ, RZ, -R11 ;  /* 0x000000ffff0ba224 */ /* 0x000fe200078e0a0b */
[----:B------:R-:W-:Y:S01]  /*1120*/  ISETP.GE.AND P2, PT, R2, RZ, PT ;  /* 0x000000ff0200720c */ /* 0x000fe20003f46270 */
[----:B------:R-:W-:Y:S01]  /*1130*/  @!P4 IMAD.IADD R9, R9, 0x1, -R21 ;  /* 0x000000010909c824 */ /* 0x000fe200078e0a15 */
[----:B------:R-:W-:Y:S01]  /*1140*/  ISETP.GT.U32.AND P4, PT, R21, R3, PT ;  /* 0x000000031500720c */ /* 0x000fe20003f84070 */
[----:B------:R-:W-:Y:S01]  /*1150*/  VIADD R2, R22, 0x1ea ;  /* 0x000001ea16027836 */ /* 0x000fe20000000000 */
[----:B------:R0:W-:Y:S01]  /*1160*/  STL [R1+0x3b8], R11 ;  /* 0x0003b80b01007387 */ /* 0x0001e20000100800 */
[----:B------:R-:W-:-:S03]  /*1170*/  IMAD.HI.U32 R13, R0, R7, RZ ;  /* 0x00000007000d7227 */ /* 0x000fc600078e00ff */
[----:B------:R-:W-:Y:S01]  /*1180*/  IABS R8, R2 ;  /* 0x0000000200087213 */ /* 0x000fe20000000000 */
[----:B------:R-:W-:Y:S02]  /*1190*/  IMAD.MOV R13, RZ, RZ, -R13 ;  /* 0x000000ffff0d7224 */ /* 0x000fe400078e0a0d */
[----:B------:R-:W-:Y:S01]  /*11a0*/  @!P6 IMAD.IADD R4, R4, 0x1, -R21 ;  /* 0x000000010404e824 */ /* 0x000fe200078e0a15 */
[C---:B------:R-:W-:Y:S01]  /*11b0*/  ISETP.GT.U32.AND P6, PT, R21.reuse, R9, PT ;  /* 0x000000091500720c */ /* 0x040fe20003fc4070 */
[----:B------:R-:W-:Y:S02]  /*11c0*/  IMAD.MOV.U32 R6, RZ, RZ, R8 ;  /* 0x000000ffff067224 */ /* 0x000fe400078e0008 */
[----:B0-----:R-:W-:Y:S02]  /*11d0*/  IMAD.MOV.U32 R11, RZ, RZ, R5 ;  /* 0x000000ffff0b7224 */ /* 0x001fe400078e0005 */
[----:B------:R-:W-:Y:S02]  /*11e0*/  IMAD R5, R21, R13, R7 ;  /* 0x0000000d15057224 */ /* 0x000fe400078e0207 */
[----:B------:R-:W-:-:S02]  /*11f0*/  @!P4 IMAD.IADD R3, R3, 0x1, -R21 ;  /* 0x000000010303c824 */ /* 0x000fc400078e0a15 */
[----:B------:R-:W-:Y:S01]  /*1200*/  IMAD.HI.U32 R8, R0, R6, RZ ;  /* 0x0000000600087227 */ /* 0x000fe200078e00ff */
[----:B------:R-:W-:-:S03]  /*1210*/  ISETP.GT.U32.AND P4, PT, R21, R5, PT ;  /* 0x000000051500720c */ /* 0x000fc60003f84070 */
[----:B------:R-:W-:Y:S02]  /*1220*/  IMAD.MOV R8, RZ, RZ, -R8 ;  /* 0x000000ffff087224 */ /* 0x000fe400078e0a08 */
[C---:B------:R-:W-:Y:S02]  /*1230*/  VIADD R12, R22.reuse, 0x1e8 ;  /* 0x000001e8160c7836 */ /* 0x040fe40000000000 */
[----:B------:R-:W-:Y:S01]  /*1240*/  @!P5 IMAD.MOV R11, RZ, RZ, -R11 ;  /* 0x000000ffff0bd224 */ /* 0x000fe200078e0a0b */
[C---:B------:R-:W-:Y:S01]  /*1250*/  ISETP.GT.U32.AND P5, PT, R21.reuse, R4, PT ;  /* 0x000000041500720c */ /* 0x040fe20003fa4070 */
[----:B------:R-:W-:Y:S01]  /*1260*/  IMAD R6, R21, R8, R6 ;  /* 0x0000000815067224 */ /* 0x000fe200078e0206 */
[----:B------:R-:W-:Y:S01]  /*1270*/  IABS R16, R12 ;  /* 0x0000000c00107213 */ /* 0x000fe20000000000 */
[----:B------:R-:W-:Y:S01]  /*1280*/  VIADD R7, R22, 0x1e6 ;  /* 0x000001e616077836 */ /* 0x000fe20000000000 */
[----:B------:R0:W-:Y:S01]  /*1290*/  STL [R1+0x3b4], R11 ;  /* 0x0003b40b01007387 */ /* 0x0001e20000100800 */
[--C-:B------:R-:W-:Y:S01]  /*12a0*/  @!P6 IMAD.IADD R9, R9, 0x1, -R21.reuse ;  /* 0x000000010909e824 */ /* 0x100fe200078e0a15 */
[----:B------:R-:W-:Y:S01]  /*12b0*/  ISETP.GT.U32.AND P6, PT, R21, R6, PT ;  /* 0x000000061500720c */ /* 0x000fe20003fc4070 */
[----:B------:R-:W-:Y:S01]  /*12c0*/  @!P4 IMAD.IADD R5, R5, 0x1, -R21 ;  /* 0x000000010505c824 */ /* 0x000fe200078e0a15 */
[----:B------:R-:W-:Y:S01]  /*12d0*/  IABS R13, R7 ;  /* 0x00000007000d7213 */ /* 0x000fe20000000000 */
[----:B------:R-:W-:Y:S01]  /*12e0*/  IMAD.HI.U32 R17, R0, R16, RZ ;  /* 0x0000001000117227 */ /* 0x000fe200078e00ff */
[----:B------:R-:W-:-:S03]  /*12f0*/  ISETP.GE.AND P4, PT, R2, RZ, PT ;  /* 0x000000ff0200720c */ /* 0x000fc60003f86270 */
[----:B------:R-:W-:-:S04]  /*1300*/  IMAD.HI.U32 R15, R0, R13, RZ ;  /* 0x0000000d000f7227 */ /* 0x000fc800078e00ff */
[----:B0-----:R-:W-:Y:S02]  /*1310*/  IMAD.MOV.U32 R11, RZ, RZ, R3 ;  /* 0x000000ffff0b7224 */ /* 0x001fe400078e0003 */
[----:B------:R-:W-:Y:S02]  /*1320*/  IMAD.MOV R17, RZ, RZ, -R17 ;  /* 0x000000ffff117224 */ /* 0x000fe400078e0a11 */
[----:B------:R-:W-:Y:S01]  /*1330*/  @!P1 IMAD.MOV R11, RZ, RZ, -R11 ;  /* 0x000000ffff0b9224 */ /* 0x000fe200078e0a0b */
[C---:B------:R-:W-:Y:S01]  /*1340*/  ISETP.GT.U32.AND P1, PT, R21.reuse, R5, PT ;  /* 0x000000051500720c */ /* 0x040fe20003f24070 */
[----:B------:R-:W-:Y:S02]  /*1350*/  VIADD R8, R22, 0x1e4 ;  /* 0x000001e416087836 */ /* 0x000fe40000000000 */
[----:B------:R-:W-:Y:S01]  /*1360*/  IMAD.MOV R3, RZ, RZ, -R15 ;  /* 0x000000ffff037224 */ /* 0x000fe200078e0a0f */
[----:B------:R-:W-:Y:S01]  /*1370*/  STL [R1+0x3b0], R11 ;  /* 0x0003b00b01007387 */ /* 0x000fe20000100800 */
[----:B------:R-:W-:-:S02]  /*1380*/  IMAD R2, R21, R17, R16 ;  /* 0x0000001115027224 */ /* 0x000fc400078e0210 */
[--C-:B------:R-:W-:Y:S01]  /*1390*/  @!P5 IMAD.IADD R4, R4, 0x1, -R21.reuse ;  /* 0x000000010404d824 */ /* 0x100fe200078e0a15 */
[----:B------:R-:W-:Y:S01]  /*13a0*/  ISETP.GE.AND P5, PT, R14, RZ, PT ;  /* 0x000000ff0e00720c */ /* 0x000fe20003fa6270 */
[----:B------:R-:W-:Y:S01]  /*13b0*/  @!P6 IMAD.IADD R6, R6, 0x1, -R21 ;  /* 0x000000010606e824 */ /* 0x000fe200078e0a15 */
[----:B------:R-:W-:Y:S01]  /*13c0*/  IABS R14, R8 ;  /* 0x00000008000e7213 */ /* 0x000fe20000000000 */
[C---:B------:R-:W-:Y:S02]  /*13d0*/  IMAD R3, R21.reuse, R3, R13 ;  /* 0x0000000315037224 */ /* 0x040fe400078e020d */
[----:B------:R-:W-:Y:S01]  /*13e0*/  @!P2 IMAD.MOV R9, RZ, RZ, -R9 ;  /* 0x000000ffff09a224 */ /* 0x000fe200078e0a09 */
[----:B------:R-:W-:Y:S01]  /*13f0*/  ISETP.GT.U32.AND P2, PT, R21, R2, PT ;  /* 0x000000021500720c */ /* 0x000fe20003f44070 */
[----:B------:R-:W-:Y:S01]  /*1400*/  @!P1 IMAD.IADD R5, R5, 0x1, -R21 ;  /* 0x0000000105059824 */ /* 0x000fe200078e0a15 */
[C---:B------:R-:W-:Y:S01]  /*1410*/  ISETP.GT.U32.AND P6, PT, R21.reuse, R6, PT ;  /* 0x000000061500720c */ /* 0x040fe20003fc4070 */
[----:B------:R-:W-:Y:S01]  /*1420*/  IMAD.HI.U32 R15, R0, R14, RZ ;  /* 0x0000000e000f7227 */ /* 0x000fe200078e00ff */
[----:B------:R-:W-:Y:S01]  /*1430*/  ISETP.GT.U32.AND P1, PT, R21, R3, PT ;  /* 0x000000031500720c */ /* 0x000fe20003f24070 */
[----:B------:R0:W-:Y:S02]  /*1440*/  STL [R1+0x58], R9 ;  /* 0x0000580901007387 */ /* 0x0001e40000100800 */
[----:B------:R-:W-:Y:S01]  /*1450*/  @!P3 IMAD.MOV R4, RZ, RZ, -R4 ;  /* 0x000000ffff04b224 */ /* 0x000fe200078e0a04 */
[----:B------:R-:W-:Y:S01]  /*1460*/  ISETP.GE.AND P3, PT, R12, RZ, PT ;  /* 0x000000ff0c00720c */ /* 0x000fe20003f66270 */
[----:B------:R-:W-:-:S02]  /*1470*/  IMAD.MOV R15, RZ, RZ, -R15 ;  /* 0x000000ffff0f7224 */ /* 0x000fc400078e0a0f */
[----:B------:R-:W-:Y:S01]  /*1480*/  VIADD R12, R22, 0x1e2 ;  /* 0x000001e2160c7836 */ /* 0x000fe20000000000 */
[----:B------:R1:W-:Y:S01]  /*1490*/  STL [R1+0x60], R4 ;  /* 0x0000600401007387 */ /* 0x0003e20000100800 */
[--C-:B------:R-:W-:Y:S01]  /*14a0*/  @!P2 IMAD.IADD R2, R2, 0x1, -R21.reuse ;  /* 0x000000010202a824 */ /* 0x100fe200078e0a15 */
[----:B------:R-:W-:Y:S01]  /*14b0*/  ISETP.GE.AND P2, PT, R7, RZ, PT ;  /* 0x000000ff0700720c */ /* 0x000fe20003f46270 */
[--C-:B------:R-:W-:Y:S01]  /*14c0*/  @!P6 IMAD.IADD R6, R6, 0x1, -R21.reuse ;  /* 0x000000010606e824 */ /* 0x100fe200078e0a15 */
[----:B------:R-:W-:Y:S01]  /*14d0*/  IABS R13, R12 ;  /* 0x0000000c000d7213 */ /* 0x000fe20000000000 */
[----:B------:R-:W-:Y:S01]  /*14e0*/  @!P1 IMAD.IADD R3, R3, 0x1, -R21 ;  /* 0x0000000103039824 */ /* 0x000fe200078e0a15 */
[----:B------:R-:W-:Y:S01]  /*14f0*/  ISETP.GT.U32.AND P1, PT, R21, R2, PT ;  /* 0x000000021500720c */ /* 0x000fe20003f24070 */
[----:B------:R-:W-:Y:S02]  /*1500*/  IMAD.MOV.U32 R16, RZ, RZ, R5 ;  /* 0x000000ffff107224 */ /* 0x000fe400078e0005 */
[----:B0-----:R-:W-:-:S02]  /*1510*/  VIADD R9, R22, 0x1de ;  /* 0x000001de16097836 */ /* 0x001fc40000000000 */
[C---:B-1----:R-:W-:Y:S01]  /*1520*/  IMAD R4, R21.reuse, R15, R14 ;  /* 0x0000000f15047224 */ /* 0x042fe200078e020e */
[----:B------:R-:W-:Y:S01]  /*1530*/  IABS R15, R18 ;  /* 0x00000012000f7213 */ /* 0x000fe20000000000 */
[----:B------:R-:W-:Y:S01]  /*1540*/  @!P5 IMAD.MOV R16, RZ, RZ, -R16 ;  /* 0x000000ffff10d224 */ /* 0x000fe200078e0a10 */
[C---:B------:R-:W-:Y:S01]  /*1550*/  ISETP.GT.U32.AND P5, PT, R21.reuse, R3, PT ;  /* 0x000000031500720c */ /* 0x040fe20003fa4070 */
[----:B------:R-:W-:Y:S01]  /*1560*/  IMAD.MOV.U32 R11, RZ, RZ, R6 ;  /* 0x000000ffff0b7224 */ /* 0x000fe200078e0006 */
[----:B------:R-:W-:Y:S01]  /*1570*/  ISETP.GT.U32.AND P6, PT, R21, R4, PT ;  /* 0x000000041500720c */ /* 0x000fe20003fc4070 */
[----:B------:R-:W-:Y:S01]  /*1580*/  IMAD.MOV.U32 R7, RZ, RZ, R15 ;  /* 0x000000ffff077224 */ /* 0x000fe200078e000f */
[----:B------:R-:W-:Y:S01]  /*1590*/  IABS R14, R9 ;  /* 0x00000009000e7213 */ /* 0x000fe20000000000 */
[C---:B------:R-:W-:Y:S01]  /*15a0*/  IMAD.HI.U32 R15, R0.reuse, R13, RZ ;  /* 0x0000000d000f7227 */ /* 0x040fe200078e00ff */
[----:B------:R0:W-:Y:S03]  /*15b0*/  STL [R1+0x68], R16 ;  /* 0x0000681001007387 */ /* 0x0001e60000100800 */
[----:B------:R-:W-:-:S04]  /*15c0*/  IMAD.HI.U32 R5, R0, R7, RZ ;  /* 0x0000000700057227 */ /* 0x000fc800078e00ff */
[----:B------:R-:W-:Y:S02]  /*15d0*/  IMAD.MOV R15, RZ, RZ, -R15 ;  /* 0x000000ffff0f7224 */ /* 0x000fe400078e0a0f */
[----:B------:R-:W-:Y:S02]  /*15e0*/  @!P6 IMAD.IADD R4, R4, 0x1, -R21 ;  /* 0x000000010404e824 */ /* 0x000fe400078e0a15 */
[----:B------:R-:W-:Y:S02]  /*15f0*/  IMAD.MOV R6, RZ, RZ, -R5 ;  /* 0x000000ffff067224 */ /* 0x000fe400078e0a05 */
[C---:B------:R-:W-:Y:S01]  /*1600*/  IMAD R5, R21.reuse, R15, R13 ;  /* 0x0000000f15057224 */ /* 0x040fe200078e020d */
[----:B------:R-:W-:Y:S01]  /*1610*/  ISETP.GT.U32.AND P6, PT, R21, R4, PT ;  /* 0x000000041500720c */ /* 0x000fe20003fc4070 */
[----:B------:R-:W-:Y:S01]  /*1620*/  @!P1 IMAD.IADD R2, R2, 0x1, -R21 ;  /* 0x0000000102029824 */ /* 0x000fe200078e0a15 */
[----:B------:R-:W-:Y:S01]  /*1630*/  ISETP.GE.AND P1, PT, R12, RZ, PT ;  /* 0x000000ff0c00720c */ /* 0x000fe20003f26270 */
[----:B------:R-:W-:-:S02]  /*1640*/  VIADD R12, R22, 0x1dc ;  /* 0x000001dc160c7836 */ /* 0x000fc40000000000 */
[----:B------:R-:W-:Y:S01]  /*1650*/  @!P4 IMAD.MOV R11, RZ, RZ, -R11 ;  /* 0x000000ffff0bc224 */ /* 0x000fe200078e0a0b */
[----:B------:R-:W-:Y:S01]  /*1660*/  ISETP.GE.AND P4, PT, R8, RZ, PT ;  /* 0x000000ff0800720c */ /* 0x000fe20003f86270 */
[----:B------:R-:W-:Y:S01]  /*1670*/  @!P5 IMAD.IADD R3, R3, 0x1, -R21 ;  /* 0x000000010303d824 */ /* 0x000fe200078e0a15 */
[C---:B------:R-:W-:Y:S01]  /*1680*/  ISETP.GT.U32.AND P5, PT, R21.reuse, R5, PT ;  /* 0x000000051500720c */ /* 0x040fe20003fa4070 */
[----:B------:R-:W-:Y:S01]  /*1690*/  IMAD.HI.U32 R8, R0, R14, RZ ;  /* 0x0000000e00087227 */ /* 0x000fe200078e00ff */
[----:B------:R1:W-:Y:S03]  /*16a0*/  STL [R1+0x6c], R11 ;  /* 0x00006c0b01007387 */ /* 0x0003e60000100800 */
[----:B------:R-:W-:Y:S01]  /*16b0*/  IMAD R6, R21, R6, R7 ;  /* 0x0000000615067224 */ /* 0x000fe200078e0207 */
[----:B------:R-:W-:Y:S01]  /*16c0*/  IABS R7, R12 ;  /* 0x0000000c00077213 */ /* 0x000fe20000000000 */
[----:B------:R-:W-:-:S02]  /*16d0*/  IMAD.MOV R15, RZ, RZ, -R8 ;  /* 0x000000ffff0f7224 */ /* 0x000fc400078e0a08 */
[----:B------:R-:W-:Y:S01]  /*16e0*/  @!P6 IMAD.IADD R4, R4, 0x1, -R21 ;  /* 0x000000010404e824 */ /* 0x000fe200078e0a15 */
[C---:B------:R-:W-:Y:S01]  /*16f0*/  ISETP.GT.U32.AND P6, PT, R21.reuse, R6, PT ;  /* 0x000000061500720c */ /* 0x040fe20003fc4070 */
[----:B------:R-:W-:Y:S02]  /*1700*/  IMAD.MOV.U32 R8, RZ, RZ, R7 ;  /* 0x000000ffff087224 */ /* 0x000fe400078e0007 */
[----:B------:R-:W-:Y:S02]  /*1710*/  IMAD R7, R21, R15, R14 ;  /* 0x0000000f15077224 */ /* 0x000fe400078e020e */
[----:B------:R-:W-:Y:S02]  /*1720*/  @!P5 IMAD.IADD R5, R5, 0x1, -R21 ;  /* 0x000000010505d824 */ /* 0x000fe400078e0a15 */
[C---:B------:R-:W-:Y:S01]  /*1730*/  VIADD R13, R22.reuse, 0x1da ;  /* 0x000001da160d7836 */ /* 0x040fe20000000000 */
[----:B------:R-:W-:Y:S01]  /*1740*/  ISETP.GT.U32.AND P5, PT, R21, R7, PT ;  /* 0x000000071500720c */ /* 0x000fe20003fa4070 */
[----:B------:R-:W-:-:S02]  /*1750*/  VIADD R14, R22, 0x1d8 ;  /* 0x000001d8160e7836 */ /* 0x000fc40000000000 */
[----:B------:R-:W-:Y:S01]  /*1760*/  IMAD.HI.U32 R19, R0, R8, RZ ;  /* 0x0000000800137227 */ /* 0x000fe200078e00ff */
[----:B0-----:R-:W-:Y:S02]  /*1770*/  IABS R16, R13 ;  /* 0x0000000d00107213 */ /* 0x001fe40000000000 */
[----:B------:R-:W-:Y:S01]  /*1780*/  IABS R17, R14 ;  /* 0x0000000e00117213 */ /* 0x000fe20000000000 */
[----:B------:R-:W-:Y:S01]  /*1790*/  @!P6 IMAD.IADD R6, R6, 0x1, -R21 ;  /* 0x000000010606e824 */ /* 0x000fe200078e0a15 */
[----:B------:R-:W-:Y:S01]  /*17a0*/  ISETP.GE.AND P6, PT, R18, RZ, PT ;  /* 0x000000ff1200720c */ /* 0x000fe20003fc6270 */
[----:B------:R-:W-:Y:S02]  /*17b0*/  IMAD.MOV.U32 R23, RZ, RZ, R2 ;  /* 0x000000ffff177224 */ /* 0x000fe400078e0002 */
[----:B------:R-:W-:Y:S02]  /*17c0*/  IMAD.MOV R19, RZ, RZ, -R19 ;  /* 0x000000ffff137224 */ /* 0x000fe400078e0a13 */
[----:B------:R-:W-:Y:S01]  /*17d0*/  @!P5 IMAD.IADD R7, R7, 0x1, -R21 ;  /* 0x000000010707d824 */ /* 0x000fe200078e0a15 */
[----:B------:R-:W-:Y:S01]  /*17e0*/  ISETP.GT.U32.AND P5, PT, R21, R5, PT ;  /* 0x000000051500720c */ /* 0x000fe20003fa4070 */
[----:B------:R-:W-:-:S04]  /*17f0*/  IMAD.HI.U32 R18, R0, R16, RZ ;  /* 0x0000001000127227 */ /* 0x000fc800078e00ff */
[----:B------:R-:W-:Y:S01]  /*1800*/  @!P3 IMAD.MOV R23, RZ, RZ, -R23 ;  /* 0x000000ffff17b224 */ /* 0x000fe200078e0a17 */
[----:B------:R-:W-:Y:S01]  /*1810*/  ISETP.GT.U32.AND P3, PT, R21, R6, PT ;  /* 0x000000061500720c */ /* 0x000fe20003f64070 */
[----:B------:R-:W-:-:S03]  /*1820*/  IMAD.HI.U32 R20, R0, R17, RZ ;  /* 0x0000001100147227 */ /* 0x000fc600078e00ff */
[----:B------:R-:W-:Y:S01]  /*1830*/  STL [R1+0x70], R23 ;  /* 0x0000701701007387 */ /* 0x000fe20000100800 */
[C---:B------:R-:W-:Y:S02]  /*1840*/  IMAD R8, R21.reuse, R19, R8 ;  /* 0x0000001315087224 */ /* 0x040fe400078e0208 */
[----:B------:R-:W-:Y:S02]  /*1850*/  IMAD.MOV R18, RZ, RZ, -R18 ;  /* 0x000000ffff127224 */ /* 0x000fe400078e0a12 */
[----:B------:R-:W-:Y:S02]  /*1860*/  IMAD.MOV.U32 R2, RZ, RZ, R4 ;  /* 0x000000ffff027224 */ /* 0x000fe400078e0004 */
[----:B------:R-:W-:Y:S02]  /*1870*/  IMAD.MOV R20, RZ, RZ, -R20 ;  /* 0x000000ffff147224 */ /* 0x000fe400078e0a14 */
[----:B-1----:R-:W-:Y:S02]  /*1880*/  IMAD.MOV.U32 R11, RZ, RZ, R3 ;  /* 0x000000ffff0b7224 */ /* 0x002fe400078e0003 */
[----:B------:R-:W-:-:S02]  /*1890*/  IMAD R16, R21, R18, R16 ;  /* 0x0000001215107224 */ /* 0x000fc400078e0210 */
[----:B------:R-:W-:Y:S01]  /*18a0*/  @!P4 IMAD.MOV R2, RZ, RZ, -R2 ;  /* 0x000000ffff02c224 */ /* 0x000fe200078e0a02 */
[C---:B------:R-:W-:Y:S01]  /*18b0*/  ISETP.GT.U32.AND P4, PT, R21.reuse, R8, PT ;  /* 0x000000081500720c */ /* 0x040fe20003f84070 */
[C---:B------:R-:W-:Y:S02]  /*18c0*/  IMAD R17, R21.reuse, R20, R17 ;  /* 0x0000001415117224 */ /* 0x040fe400078e0211 */
[----:B------:R-:W-:Y:S02]  /*18d0*/  VIADD R15, R22, 0x1d6 ;  /* 0x000001d6160f7836 */ /* 0x000fe40000000000 */
[----:B------:R-:W-:Y:S01]  /*18e0*/  @!P2 IMAD.MOV R11, RZ, RZ, -R11 ;  /* 0x000000ffff0ba224 */ /* 0x000fe200078e0a0b */
[----:B------:R-:W-:Y:S01]  /*18f0*/  ISETP.GT.U32.AND P2, PT, R21, R7, PT ;  /* 0x000000071500720c */ /* 0x000fe20003f44070 */
[--C-:B------:R-:W-:Y:S01]  /*1900*/  @!P5 IMAD.IADD R5, R5, 0x1, -R21.reuse ;  /* 0x000000010505d824 */ /* 0x100fe200078e0a15 */
[C---:B------:R-:W-:Y:S01]  /*1910*/  ISETP.GT.U32.AND P5, PT, R21.reuse, R16, PT ;  /* 0x000000101500720c */ /* 0x040fe20003fa4070 */
[--C-:B------:R-:W-:Y:S01]  /*1920*/  @!P3 IMAD.IADD R6, R6, 0x1, -R21.reuse ;  /* 0x000000010606b824 */ /* 0x100fe200078e0a15 */
[----:B------:R-:W-:Y:S01]  /*1930*/  ISETP.GT.U32.AND P3, PT, R21, R17, PT ;  /* 0x000000111500720c */ /* 0x000fe20003f64070 */
[----:B------:R-:W-:Y:S01]  /*1940*/  STL [R1+0xb8], R11 ;  /* 0x0000b80b01007387 */ /* 0x000fe20000100800 */
[----:B------:R-:W-:Y:S01]  /*1950*/  IABS R19, R15 ;  /* 0x0000000f00137213 */ /* 0x000fe20000000000 */
[----:B------:R-:W-:Y:S01]  /*1960*/  @!P4 IMAD.IADD R8, R8, 0x1, -R21 ;  /* 0x000000010808c824 */ /* 0x000fe200078e0a15 */
[----:B------:R-:W-:Y:S01]  /*1970*/  ISETP.GE.AND P4, PT, R12, RZ, PT ;  /* 0x000000ff0c00720c */ /* 0x000fe20003f86270 */
[----:B------:R0:W-:Y:S01]  /*1980*/  STL [R1+0xbc], R2 ;  /* 0x0000bc0201007387 */ /* 0x0001e20000100800 */
[----:B------:R-:W-:-:S02]  /*1990*/  @!P6 IMAD.MOV R6, RZ, RZ, -R6 ;  /* 0x000000ffff06e224 */ /* 0x000fc400078e0a06 */
[----:B------:R-:W-:-:S04]  /*19a0*/  IMAD.HI.U32 R3, R0, R19, RZ ;  /* 0x0000001300037227 */ /* 0x000fc800078e00ff */
[----:B------:R-:W-:Y:S01]  /*19b0*/  @!P2 IMAD.IADD R7, R7, 0x1, -R21 ;  /* 0x000000010707a824 */ /* 0x000fe200078e0a15 */
[----:B------:R-:W-:Y:S01]  /*19c0*/  ISETP.GE.AND P2, PT, R9, RZ, PT ;  /* 0x000000ff0900720c */ /* 0x000fe20003f46270 */
[----:B------:R-:W-:Y:S02]  /*19d0*/  IMAD.MOV R3, RZ, RZ, -R3 ;  /* 0x000000ffff037224 */ /* 0x000fe400078e0a03 */
[----:B0-----:R-:W-:Y:S02]  /*19e0*/  VIADD R2, R22, 0x1d4 ;  /* 0x000001d416027836 */ /* 0x001fe40000000000 */
[----:B------:R-:W-:Y:S01]  /*19f0*/  @!P5 IMAD.IADD R16, R16, 0x1, -R21 ;  /* 0x000000011010d824 */ /* 0x000fe200078e0a15 */
[----:B------:R-:W-:Y:S01]  /*1a00*/  ISETP.GT.U32.AND P5, PT, R21, R8, PT ;  /* 0x000000081500720c */ /* 0x000fe20003fa4070 */
[----:B------:R-:W-:Y:S01]  /*1a10*/  IMAD.MOV.U32 R11, RZ, RZ, R5 ;  /* 0x000000ffff0b7224 */ /* 0x000fe200078e0005 */
[----:B------:R-:W-:Y:S01]  /*1a20*/  IABS R9, R2 ;  /* 0x0000000200097213 */ /* 0x000fe20000000000 */
[----:B------:R-:W-:-:S02]  /*1a30*/  @!P3 IMAD.IADD R17, R17, 0x1, -R21 ;  /* 0x000000011111b824 */ /* 0x000fc400078e0a15 */
[C---:B------:R-:W-:Y:S02]  /*1a40*/  IMAD R3, R21.reuse, R3, R19 ;  /* 0x0000000315037224 */ /* 0x040fe400078e0213 */
[----:B------:R-:W-:Y:S01]  /*1a50*/  @!P1 IMAD.MOV R11, RZ, RZ, -R11 ;  /* 0x000000ffff0b9224 */ /* 0x000fe200078e0a0b */
[C---:B------:R-:W-:Y:S01]  /*1a60*/  ISETP.GT.U32.AND P1, PT, R21.reuse, R16, PT ;  /* 0x000000101500720c */ /* 0x040fe20003f24070 */
[----:B------:R-:W-:Y:S01]  /*1a70*/  IMAD.HI.U32 R5, R0, R9, RZ ;  /* 0x0000000900057227 */ /* 0x000fe200078e00ff */
[C---:B------:R-:W-:Y:S02]  /*1a80*/  ISETP.GT.U32.AND P3, PT, R21.reuse, R17, PT ;  /* 0x000000111500720c */ /* 0x040fe40003f64070 */
[----:B------:R-:W-:Y:S01]  /*1a90*/  ISETP.GT.U32.AND P6, PT, R21, R3, PT ;  /* 0x000000031500720c */ /* 0x000fe20003fc4070 */
[----:B------:R-:W-:Y:S01]  /*1aa0*/  @!P2 IMAD.MOV R7, RZ, RZ, -R7 ;  /* 0x000000ffff07a224 */ /* 0x000fe200078e0a07 */
[----:B------:R-:W-:Y:S01]  /*1ab0*/  ISETP.GE.AND P2, PT, R13, RZ, PT ;  /* 0x000000ff0d00720c */ /* 0x000fe20003f46270 */
[----:B------:R-:W-:Y:S01]  /*1ac0*/  @!P5 IMAD.IADD R8, R8, 0x1, -R21 ;  /* 0x000000010808d824 */ /* 0x000fe200078e0a15 */
[----:B------:R-:W-:Y:S01]  /*1ad0*/  ISETP.GE.AND P5, PT, R14, RZ, PT ;  /* 0x000000ff0e00720c */ /* 0x000fe20003fa6270 */
[----:B------:R-:W-:Y:S01]  /*1ae0*/  IMAD.MOV R5, RZ, RZ, -R5 ;  /* 0x000000ffff057224 */ /* 0x000fe200078e0a05 */
[----:B------:R0:W-:Y:S01]  /*1af0*/  STL [R1+0xc4], R11 ;  /* 0x0000c40b01007387 */ /* 0x0001e20000100800 */
[----:B------:R-:W-:-:S02]  /*1b00*/  VIADD R4, R22, 0x1d2 ;  /* 0x000001d216047836 */ /* 0x000fc40000000000 */
[----:B------:R-:W-:Y:S01]  /*1b10*/  IMAD R9, R21, R5, R9 ;  /* 0x0000000515097224 */ /* 0x000fe200078e0209 */
[----:B------:R1:W-:Y:S01]  /*1b20*/  STL [R1+0xc8], R6 ;  /* 0x0000c80601007387 */ /* 0x0003e20000100800 */
[----:B------:R-:W-:Y:S01]  /*1b30*/  IMAD.MOV.U32 R18, RZ, RZ, R8 ;  /* 0x000000ffff127224 */ /* 0x000fe200078e0008 */
[----:B------:R-:W-:Y:S01]  /*1b40*/  IABS R12, R4 ;  /* 0x00000004000c7213 */ /* 0x000fe20000000000 */
[--C-:B------:R-:W-:Y:S01]  /*1b50*/  @!P1 IMAD.IADD R16, R16, 0x1, -R21.reuse ;  /* 0x0000000110109824 */ /* 0x100fe200078e0a15 */
[----:B------:R2:W-:Y:S01]  /*1b60*/  STL [R1+0xcc], R7 ;  /* 0x0000cc0701007387 */ /* 0x0005e20000100800 */
[--C-:B------:R-:W-:Y:S01]  /*1b70*/  @!P3 IMAD.IADD R17, R17, 0x1, -R21.reuse ;  /* 0x000000011111b824 */ /* 0x100fe200078e0a15 */
[----:B------:R-:W-:Y:S01]  /*1b80*/  ISETP.GE.AND P3, PT, R2, RZ, PT ;  /* 0x000000ff0200720c */ /* 0x000fe20003f66270 */
[----:B------:R-:W-:Y:S01]  /*1b90*/  @!P6 IMAD.IADD R3, R3, 0x1, -R21 ;  /* 0x000000010303e824 */ /* 0x000fe200078e0a15 */
[----:B------:R-:W-:Y:S01]  /*1ba0*/  ISETP.GE.AND P1, PT, R15, RZ, PT ;  /* 0x000000ff0f00720c */ /* 0x000fe20003f26270 */
[----:B------:R-:W-:Y:S01]  /*1bb0*/  @!P4 IMAD.MOV R18, RZ, RZ, -R18 ;  /* 0x000000ffff12c224 */ /* 0x000fe200078e0a12 */
[C---:B------:R-:W-:Y:S01]  /*1bc0*/  ISETP.GT.U32.AND P4, PT, R21.reuse, R9, PT ;  /* 0x000000091500720c */ /* 0x040fe20003f84070 */
[----:B0-----:R-:W-:Y:S01]  /*1bd0*/  IMAD.MOV.U32 R11, RZ, RZ, R16 ;  /* 0x000000ffff0b7224 */ /* 0x001fe200078e0010 */
[----:B------:R-:W-:Y:S01]  /*1be0*/  ISETP.GT.U32.AND P6, PT, R21, R3, PT ;  /* 0x000000031500720c */ /* 0x000fe20003fc4070 */
[----:B-1----:R-:W-:Y:S01]  /*1bf0*/  IMAD.HI.U32 R6, R0, R12, RZ ;  /* 0x0000000c00067227 */ /* 0x002fe200078e00ff */
[----:B------:R-:W-:Y:S03]  /*1c00*/  STL [R1+0xd0], R18 ;  /* 0x0000d01201007387 */ /* 0x000fe60000100800 */
[----:B--2---:R-:W-:-:S02]  /*1c10*/  IMAD.MOV.U32 R7, RZ, RZ, R17 ;  /* 0x000000ffff077224 */ /* 0x004fc400078e0011 */
[----:B------:R-:W-:Y:S01]  /*1c20*/  @!P2 IMAD.MOV R11, RZ, RZ, -R11 ;  /* 0x000000ffff0ba224 */ /* 0x000fe200078e0a0b */
[----:B------:R-:W-:Y:S01]  /*1c30*/  ISETP.GE.AND P2, PT, R4, RZ, PT ;  /* 0x000000ff0400720c */ /* 0x000fe20003f46270 */
[----:B------:R-:W-:Y:S02]  /*1c40*/  @!P5 IMAD.MOV R7, RZ, RZ, -R7 ;  /* 0x000000ffff07d224 */ /* 0x000fe400078e0a07 */
[----:B------:R-:W-:Y:S01]  /*1c50*/  VIADD R2, R22, 0x1d0 ;  /* 0x000001d016027836 */ /* 0x000fe20000000000 */
[----:B------:R0:W-:Y:S01]  /*1c60*/  STL [R1+0xd4], R11 ;  /* 0x0000d40b01007387 */ /* 0x0001e20000100800 */
[----:B------:R-:W-:Y:S02]  /*1c70*/  IMAD.MOV R6, RZ, RZ, -R6 ;  /* 0x000000ffff067224 */ /* 0x000fe400078e0a06 */
[--C-:B------:R-:W-:Y:S01]  /*1c80*/  @!P4 IMAD.IADD R9, R9, 0x1, -R21.reuse ;  /* 0x000000010909c824 */ /* 0x100fe200078e0a15 */
[----:B------:R1:W-:Y:S01]  /*1c90*/  STL [R1+0xd8], R7 ;  /* 0x0000d80701007387 */ /* 0x0003e20000100800 */
[----:B------:R-:W-:Y:S01]  /*1ca0*/  ISETP.GE.AND P5, PT, R2, RZ, PT ;  /* 0x000000ff0200720c */ /* 0x000fe20003fa6270 */
[----:B------:R-:W-:-:S02]  /*1cb0*/  @!P6 IMAD.IADD R3, R3, 0x1, -R21 ;  /* 0x000000010303e824 */ /* 0x000fc400078e0a15 */
[C---:B------:R-:W-:Y:S01]  /*1cc0*/  ISETP.GT.U32.AND P4, PT, R21.reuse, R9, PT ;  /* 0x000000091500720c */ /* 0x040fe20003f84070 */
[C---:B------:R-:W-:Y:S02]  /*1cd0*/  VIADD R5, R22.reuse, 0x1ce ;  /* 0x000001ce16057836 */ /* 0x040fe40000000000 */
[----:B0-----:R-:W-:Y:S02]  /*1ce0*/  IMAD.MOV.U32 R11, RZ, RZ, R3 ;  /* 0x000000ffff0b7224 */ /* 0x001fe400078e0003 */
[----:B------:R-:W-:Y:S01]  /*1cf0*/  VIADD R4, R22, 0x1cc ;  /* 0x000001cc16047836 */ /* 0x000fe20000000000 */
[----:B-1----:R-:W-:Y:S01]  /*1d00*/  IABS R7, R2 ;  /* 0x0000000200077213 */ /* 0x002fe20000000000 */
[----:B------:R-:W-:Y:S01]  /*1d10*/  IMAD R2, R21, R6, R12 ;  /* 0x0000000615027224 */ /* 0x000fe200078e020c */
[----:B------:R-:W-:Y:S01]  /*1d20*/  IABS R6, R5 ;  /* 0x0000000500067213 */ /* 0x000fe20000000000 */
[----:B------:R-:W-:Y:S01]  /*1d30*/  @!P1 IMAD.MOV R11, RZ, RZ, -R11 ;  /* 0x000000ffff0b9224 */ /* 0x000fe200078e0a0b */
[----:B------:R-:W-:Y:S01]  /*1d40*/  ISETP.GE.AND P1, PT, R5, RZ, PT ;  /* 0x000000ff0500720c */ /* 0x000fe20003f26270 */
[----:B------:R-:W-:Y:S01]  /*1d50*/  IMAD.HI.U32 R8, R0, R7, RZ ;  /* 0x0000000700087227 */ /* 0x000fe200078e00ff */
[----:B------:R-:W-:-:S02]  /*1d60*/  ISETP.GT.U32.AND P6, PT, R21, R2, PT ;  /* 0x000000021500720c */ /* 0x000fc40003fc4070 */
[----:B------:R-:W-:Y:S01]  /*1d70*/  IABS R12, R4 ;  /* 0x00000004000c7213 */ /* 0x000fe20000000000 */
[----:B------:R-:W-:Y:S01]  /*1d80*/  IMAD.MOV R8, RZ, RZ, -R8 ;  /* 0x000000ffff087224 */ /* 0x000fe200078e0a08 */
[----:B------:R0:W-:Y:S01]  /*1d90*/  STL [R1+0xdc], R11 ;  /* 0x0000dc0b01007387 */ /* 0x0001e20000100800 */
[----:B------:R-:W-:Y:S02]  /*1da0*/  @!P4 IMAD.IADD R9, R9, 0x1, -R21 ;  /* 0x000000010909c824 */ /* 0x000fe400078e0a15 */
[C---:B------:R-:W-:Y:S02]  /*1db0*/  IMAD R5, R21.reuse, R8, R7 ;  /* 0x0000000815057224 */ /* 0x040fe400078e0207 */
[----:B------:R-:W-:Y:S02]  /*1dc0*/  IMAD.MOV.U32 R3, RZ, RZ, R12 ;  /* 0x000000ffff037224 */ /* 0x000fe400078e000c */
[----:B------:R-:W-:Y:S01]  /*1dd0*/  IMAD.HI.U32 R12, R0, R6, RZ ;  /* 0x00000006000c7227 */ /* 0x000fe200078e00ff */
[----:B------:R-:W-:-:S03]  /*1de0*/  ISETP.GT.U32.AND P4, PT, R21, R5, PT ;  /* 0x000000051500720c */ /* 0x000fc60003f84070 */
[----:B------:R-:W-:Y:S02]  /*1df0*/  @!P6 IMAD.IADD R2, R2, 0x1, -R21 ;  /* 0x000000010202e824 */ /* 0x000fe400078e0a15 */
[----:B------:R-:W-:-:S03]  /*1e00*/  IMAD.HI.U32 R7, R0, R3, RZ ;  /* 0x0000000300077227 */ /* 0x000fc600078e00ff */
[C---:B------:R-:W-:Y:S01]  /*1e10*/  ISETP.GT.U32.AND P6, PT, R21.reuse, R2, PT ;  /* 0x000000021500720c */ /* 0x040fe20003fc4070 */
[----:B------:R-:W-:Y:S02]  /*1e20*/  IMAD.MOV R12, RZ, RZ, -R12 ;  /* 0x000000ffff0c7224 */ /* 0x000fe400078e0a0c */
[----:B------:R-:W-:Y:S02]  /*1e30*/  VIADD R8, R22, 0x1ca ;  /* 0x000001ca16087836 */ /* 0x000fe40000000000 */
[----:B------:R-:W-:Y:S02]  /*1e40*/  IMAD.MOV R7, RZ, RZ, -R7 ;  /* 0x000000ffff077224 */ /* 0x000fe400078e0a07 */
[----:B------:R-:W-:Y:S01]  /*1e50*/  IMAD R6, R21, R12, R6 ;  /* 0x0000000c15067224 */ /* 0x000fe200078e0206 */
[----:B------:R-:W-:Y:S01]  /*1e60*/  IABS R14, R8 ;  /* 0x00000008000e7213 */ /* 0x000fe20000000000 */
[----:B0-----:R-:W-:Y:S02]  /*1e70*/  IMAD.MOV.U32 R11, RZ, RZ, R9 ;  /* 0x000000ffff0b7224 */ /* 0x001fe400078e0009 */
[----:B------:R-:W-:-:S02]  /*1e80*/  @!P4 IMAD.IADD R5, R5, 0x1, -R21 ;  /* 0x000000010505c824 */ /* 0x000fc400078e0a15 */
[C---:B------:R-:W-:Y:S02]  /*1e90*/  IMAD R3, R21.reuse, R7, R3 ;  /* 0x0000000715037224 */ /* 0x040fe400078e0203 */
[----:B------:R-:W-:Y:S01]  /*1ea0*/  @!P6 IMAD.IADD R2, R2, 0x1, -R21 ;  /* 0x000000010202e824 */ /* 0x000fe200078e0a15 */
[C---:B------:R-:W-:Y:S01]  /*1eb0*/  ISETP.GT.U32.AND P6, PT, R21.reuse, R6, PT ;  /* 0x000000061500720c */ /* 0x040fe20003fc4070 */
[----:B------:R-:W-:Y:S01]  /*1ec0*/  @!P3 IMAD.MOV R11, RZ, RZ, -R11 ;  /* 0x000000ffff0bb224 */ /* 0x000fe200078e0a0b */
[C---:B------:R-:W-:Y:S01]  /*1ed0*/  ISETP.GT.U32.AND P3, PT, R21.reuse, R5, PT ;  /* 0x000000051500720c */ /* 0x040fe20003f64070 */
[----:B------:R-:W-:Y:S01]  /*1ee0*/  IMAD.HI.U32 R9, R0, R14, RZ ;  /* 0x0000000e00097227 */ /* 0x000fe200078e00ff */
[----:B------:R-:W-:Y:S02]  /*1ef0*/  ISETP.GT.U32.AND P4, PT, R21, R3, PT ;  /* 0x000000031500720c */ /* 0x000fe40003f84070 */
[----:B------:R0:W-:Y:S01]  /*1f00*/  STL [R1+0xe8], R11 ;  /* 0x0000e80b01007387 */ /* 0x0001e20000100800 */
[----:B------:R-:W-:-:S02]  /*1f10*/  IMAD.MOV R9, RZ, RZ, -R9 ;  /* 0x000000ffff097224 */ /* 0x000fc400078e0a09 */
[----:B------:R-:W-:Y:S02]  /*1f20*/  VIADD R12, R22, 0x1c8 ;  /* 0x000001c8160c7836 */ /* 0x000fe40000000000 */
[----:B------:R-:W-:Y:S02]  /*1f30*/  IMAD R9, R21, R9, R14 ;  /* 0x0000000915097224 */ /* 0x000fe400078e020e */
[--C-:B------:R-:W-:Y:S01]  /*1f40*/  @!P6 IMAD.IADD R6, R6, 0x1, -R21.reuse ;  /* 0x000000010606e824 */ /* 0x100fe200078e0a15 */
[----:B------:R-:W-:Y:S01]  /*1f50*/  IABS R15, R12 ;  /* 0x0000000c000f7213 */ /* 0x000fe20000000000 */
[--C-:B------:R-:W-:Y:S01]  /*1f60*/  @!P3 IMAD.IADD R5, R5, 0x1, -R21.reuse ;  /* 0x000000010505b824 */ /* 0x100fe200078e0a15 */
[C---:B------:R-:W-:Y:S01]  /*1f70*/  ISETP.GT.U32.AND P3, PT, R21.reuse, R9, PT ;  /* 0x000000091500720c */ /* 0x040fe20003f64070 */
[----:B0-----:R-:W-:Y:S01]  /*1f80*/  IMAD.MOV.U32 R11, RZ, RZ, R2 ;  /* 0x000000ffff0b7224 */ /* 0x001fe200078e0002 */
[----:B------:R-:W-:Y:S01]  /*1f90*/  ISETP.GT.U32.AND P6, PT, R21, R6, PT ;  /* 0x000000061500720c */ /* 0x000fe20003fc4070 */
[----:B------:R-:W-:-:S02]  /*1fa0*/  @!P4 IMAD.IADD R3, R3, 0x1, -R21 ;  /* 0x000000010303c824 */ /* 0x000fc400078e0a15 */
[----:B------:R-:W-:-:S03]  /*1fb0*/  IMAD.HI.U32 R2, R0, R15, RZ ;  /* 0x0000000f00027227 */ /* 0x000fc600078e00ff */
[----:B------:R-:W-:Y:S01]  /*1fc0*/  ISETP.GT.U32.AND P4, PT, R21, R3, PT ;  /* 0x000000031500720c */ /* 0x000fe20003f84070 */
[----:B------:R-:W-:Y:S01]  /*1fd0*/  @!P2 IMAD.MOV R11, RZ, RZ, -R11 ;  /* 0x000000ffff0ba224 */ /* 0x000fe200078e0a0b */
[----:B------:R-:W-:Y:S01]  /*1fe0*/  ISETP.GE.AND P2, PT, R4, RZ, PT ;  /* 0x000000ff0400720c */ /* 0x000fe20003f46270 */
[C---:B------:R-:W-:Y:S02]  /*1ff0*/  VIADD R13, R22.reuse, 0x1c6 ;  /* 0x000001c6160d7836 */ /* 0x040fe40000000000 */
[----:B------:R-:W-:Y:S01]  /*2000*/  IMAD.MOV R2, RZ, RZ, -R2 ;  /* 0x000000ffff027224 */ /* 0x000fe200078e0a02 */
[----:B------:R0:W-:Y:S01]  /*2010*/  STL [R1+0xf0], R11 ;  /* 0x0000f00b01007387 */ /* 0x0001e20000100800 */
[----:B------:R-:W-:Y:S01]  /*2020*/  @!P3 IMAD.IADD R9, R9, 0x1, -R21 ;  /* 0x000000010909b824 */ /* 0x000fe200078e0a15 */
[----:B------:R-:W-:Y:S01]  /*2030*/  IABS R7, R13 ;  /* 0x0000000d00077213 */ /* 0x000fe20000000000 */
[C---:B------:R-:W-:Y:S02]  /*2040*/  IMAD R15, R21.reuse, R2, R15 ;  /* 0x00000002150f7224 */ /* 0x040fe400078e020f */
[----:B------:R-:W-:Y:S01]  /*2050*/  VIADD R2, R22, 0x1c4 ;  /* 0x000001c416027836 */ /* 0x000fe20000000000 */
[----:B------:R-:W-:Y:S01]  /*2060*/  ISETP.GT.U32.AND P3, PT, R21, R9, PT ;  /* 0x000000091500720c */ /* 0x000fe20003f64070 */
[----:B------:R-:W-:-:S04]  /*2070*/  IMAD.HI.U32 R4, R0, R7, RZ ;  /* 0x0000000700047227 */ /* 0x000fc800078e00ff */
[----:B0-----:R-:W-:Y:S01]  /*2080*/  IMAD.MOV.U32 R11, RZ, RZ, R5 ;  /* 0x000000ffff0b7224 */ /* 0x001fe200078e0005 */
[----:B------:R-:W-:Y:S01]  /*2090*/  IABS R5, R2 ;  /* 0x0000000200057213 */ /* 0x000fe20000000000 */
[----:B------:R-:W-:Y:S01]  /*20a0*/  @!P6 IMAD.IADD R6, R6, 0x1, -R21 ;  /* 0x000000010606e824 */ /* 0x000fe200078e0a15 */
[----:B------:R-:W-:Y:S01]  /*20b0*/  ISETP.GT.U32.AND P6, PT, R21, R15, PT ;  /* 0x0000000f1500720c */ /* 0x000fe20003fc4070 */
[----:B------:R-:W-:Y:S01]  /*20c0*/  @!P5 IMAD.MOV R11, RZ, RZ, -R11 ;  /* 0x000000ffff0bd224 */ /* 0x000fe200078e0a0b */
[----:B------:R-:W-:Y:S01]  /*20d0*/  ISETP.GE.AND P5, PT, R8, RZ, PT ;  /* 0x000000ff0800720c */ /* 0x000fe20003fa6270 */
[----:B------:R-:W-:Y:S02]  /*20e0*/  IMAD.MOV R4, RZ, RZ, -R4 ;  /* 0x000000ffff047224 */ /* 0x000fe400078e0a04 */
[----:B------:R-:W-:Y:S01]  /*20f0*/  @!P4 IMAD.IADD R3, R3, 0x1, -R21 ;  /* 0x000000010303c824 */ /* 0x000fe200078e0a15 */
[----:B------:R0:W-:Y:S01]  /*2100*/  STL [R1+0xf8], R11 ;  /* 0x0000f80b01007387 */ /* 0x0001e20000100800 */
[----:B------:R-:W-:-:S02]  /*2110*/  IMAD R7, R21, R4, R7 ;  /* 0x0000000415077224 */ /* 0x000fc400078e0207 */
[----:B------:R-:W-:Y:S02]  /*2120*/  IMAD.MOV.U32 R8, RZ, RZ, R3 ;  /* 0x000000ffff087224 */ /* 0x000fe400078e0003 */
[--C-:B------:R-:W-:Y:S01]  /*2130*/  @!P3 IMAD.IADD R9, R9, 0x1, -R21.reuse ;  /* 0x000000010909b824 */ /* 0x100fe200078e0a15 */
[----:B------:R-:W-:Y:S01]  /*2140*/  ISETP.GT.U32.AND P4, PT, R21, R7, PT ;  /* 0x000000071500720c */ /* 0x000fe20003f84070 */
[----:B------:R-:W-:Y:S01]  /*2150*/  @!P2 IMAD.MOV R8, RZ, RZ, -R8 ;  /* 0x000000ffff08a224 */ /* 0x000fe200078e0a08 */
[----:B------:R-:W-:Y:S01]  /*2160*/  ISETP.GE.AND P3, PT, R2, RZ, PT ;  /* 0x000000ff0200720c */ /* 0x000fe20003f66270 */
[----:B------:R-:W-:Y:S01]  /*2170*/  @!P6 IMAD.IADD R15, R15, 0x1, -R21 ;  /* 0x000000010f0fe824 */ /* 0x000fe200078e0a15 */
[----:B------:R-:W-:Y:S01]  /*2180*/  ISETP.GE.AND P2, PT, R13, RZ, PT ;  /* 0x000000ff0d00720c */ /* 0x000fe20003f46270 */
[----:B0-----:R-:W-:Y:S02]  /*2190*/  IMAD.MOV.U32 R11, RZ, RZ, R6 ;  /* 0x000000ffff0b7224 */ /* 0x001fe400078e0006 */
[----:B------:R-:W-:Y:S01]  /*21a0*/  IMAD.MOV.U32 R6, RZ, RZ, R5 ;  /* 0x000000ffff067224 */ /* 0x000fe200078e0005 */
[----:B------:R-:W-:Y:S01]  /*21b0*/  ISETP.GT.U32.AND P6, PT, R21, R15, PT ;  /* 0x0000000f1500720c */ /* 0x000fe20003fc4070 */
[----:B------:R-:W-:Y:S01]  /*21c0*/  @!P1 IMAD.MOV R11, RZ, RZ, -R11 ;  /* 0x000000ffff0b9224 */ /* 0x000fe200078e0a0b */
[----:B------:R-:W-:Y:S01]  /*21d0*/  ISETP.GE.AND P1, PT, R12, RZ, PT ;  /* 0x000000ff0c00720c */ /* 0x000fe20003f26270 */
[----:B------:R-:W-:-:S03]  /*21e0*/  IMAD.HI.U32 R3, R0, R6, RZ ;  /* 0x0000000600037227 */ /* 0x000fc600078e00ff */
[----:B------:R-:W-:Y:S01]  /*21f0*/  STL [R1+0x150], R11 ;  /* 0x0001500b01007387 */ /* 0x000fe20000100800 */
[----:B------:R-:W-:Y:S02]  /*2200*/  IMAD.MOV R3, RZ, RZ, -R3 ;  /* 0x000000ffff037224 */ /* 0x000fe400078e0a03 */
[----:B------:R-:W-:Y:S01]  /*2210*/  VIADD R4, R22, 0x1c2 ;  /* 0x000001c216047836 */ /* 0x000fe20000000000 */
[----:B------:R0:W-:Y:S01]  /*2220*/  STL [R1+0x154], R8 ;  /* 0x0001540801007387 */ /* 0x0001e20000100800 */
[----:B------:R-:W-:Y:S02]  /*2230*/  IMAD R3, R21, R3, R6 ;  /* 0x0000000315037224 */ /* 0x000fe400078e0206 */
[--C-:B------:R-:W-:Y:S01]  /*2240*/  @!P4 IMAD.IADD R7, R7, 0x1, -R21.reuse ;  /* 0x000000010707c824 */ /* 0x100fe200078e0a15 */
[----:B------:R-:W-:Y:S01]  /*2250*/  IABS R5, R4 ;  /* 0x0000000400057213 */ /* 0x000fe20000000000 */
[----:B------:R-:W-:Y:S01]  /*2260*/  @!P6 IMAD.IADD R15, R15, 0x1, -R21 ;  /* 0x000000010f0fe824 */ /* 0x000fe200078e0a15 */
[----:B------:R-:W-:Y:S01]  /*2270*/  ISETP.GE.AND P6, PT, R4, RZ, PT ;  /* 0x000000ff0400720c */ /* 0x000fe20003fc6270 */
[----:B------:R-:W-:Y:S01]  /*2280*/  VIADD R6, R22, 0x1c0 ;  /* 0x000001c016067836 */ /* 0x000fe20000000000 */
[----:B------:R-:W-:Y:S01]  /*2290*/  ISETP.GT.U32.AND P4, PT, R21, R7, PT ;  /* 0x000000071500720c */ /* 0x000fe20003f84070 */
[----:B------:R-:W-:-:S04]  /*22a0*/  IMAD.HI.U32 R2, R0, R5, RZ ;  /* 0x0000000500027227 */ /* 0x000fc800078e00ff */
[----:B0-----:R-:W-:Y:S01]  /*22b0*/  IMAD.MOV.U32 R8, RZ, RZ, R9 ;  /* 0x000000ffff087224 */ /* 0x001fe200078e0009 */
[----:B------:R-:W-:Y:S01]  /*22c0*/  IABS R9, R6 ;  /* 0x0000000600097213 */ /* 0x000fe20000000000 */
[----:B------:R-:W-:Y:S02]  /*22d0*/  IMAD.MOV R2, RZ, RZ, -R2 ;  /* 0x000000ffff027224 */ /* 0x000fe400078e0a02 */
[----:B------:R-:W-:Y:S01]  /*22e0*/  @!P5 IMAD.MOV R8, RZ, RZ, -R8 ;  /* 0x000000ffff08d224 */ /* 0x000fe200078e0a08 */
[C---:B------:R-:W-:Y:S01]  /*22f0*/  ISETP.GT.U32.AND P5, PT, R21.reuse, R3, PT ;  /* 0x000000031500720c */ /* 0x040fe20003fa4070 */
[----:B------:R-:W-:Y:S02]  /*2300*/  IMAD.MOV.U32 R11, RZ, RZ, R15 ;  /* 0x000000ffff0b7224 */ /* 0x000fe400078e000f */
[----:B------:R-:W-:Y:S01]  /*2310*/  IMAD R2, R21, R2, R5 ;  /* 0x0000000215027224 */ /* 0x000fe200078e0205 */
[----:B------:R-:W-:Y:S01]  /*2320*/  STL [R1+0x158], R8 ;  /* 0x0001580801007387 */ /* 0x000fe20000100800 */
[----:B------:R-:W-:-:S02]  /*2330*/  @!P1 IMAD.MOV R11, RZ, RZ, -R11 ;  /* 0x000000ffff0b9224 */ /* 0x000fc400078e0a0b */
[--C-:B------:R-:W-:Y:S01]  /*2340*/  @!P4 IMAD.IADD R7, R7, 0x1, -R21.reuse ;  /* 0x000000010707c824 */ /* 0x100fe200078e0a15 */
[----:B------:R-:W-:Y:S01]  /*2350*/  ISETP.GT.U32.AND P4, PT, R21, R2, PT ;  /* 0x000000021500720c */ /* 0x000fe20003f84070 */
[C---:B------:R-:W-:Y:S01]  /*2360*/  VIADD R4, R22.reuse, 0x1bc ;  /* 0x000001bc16047836 */ /* 0x040fe20000000000 */
[----:B------:R0:W-:Y:S01]  /*2370*/  STL [R1+0x15c], R11 ;  /* 0x00015c0b01007387 */ /* 0x0001e20000100800 */
[----:B------:R-:W-:Y:S02]  /*2380*/  VIADD R19, R22, 0x1b8 ;  /* 0x000001b816137836 */ /* 0x000fe40000000000 */
[----:B------:R-:W-:Y:S01]  /*2390*/  @!P5 IMAD.IADD R3, R3, 0x1, -R21 ;  /* 0x000000010303d824 */ /* 0x000fe200078e0a15 */
[----:B------:R-:W-:Y:S01]  /*23a0*/  ISETP.GE.AND P5, PT, R6, RZ, PT ;  /* 0x000000ff0600720c */ /* 0x000fe20003fa6270 */
[----:B------:R-:W-:Y:S01]  /*23b0*/  IMAD.HI.U32 R6, R0, R9, RZ ;  /* 0x0000000900067227 */ /* 0x000fe200078e00ff */
[----:B------:R-:W-:Y:S02]  /*23c0*/  IABS R5, R4 ;  /* 0x0000000400057213 */ /* 0x000fe40000000000 */
[----:B------:R-:W-:Y:S01]  /*23d0*/  ISETP.GT.U32.AND P1, PT, R21, R3, PT ;  /* 0x000000031500720c */ /* 0x000fe20003f24070 */
[----:B------:R-:W-:-:S02]  /*23e0*/  IMAD.MOV R6, RZ, RZ, -R6 ;  /* 0x000000ffff067224 */ /* 0x000fc400078e0a06 */
[----:B0-----:R-:W-:Y:S02]  /*23f0*/  IMAD.MOV.U32 R11, RZ, RZ, R7 ;  /* 0x000000ffff0b7224 */ /* 0x001fe400078e0007 */
[----:B------:R-:W-:Y:S02]  /*2400*/  @!P4 IMAD.IADD R2, R2, 0x1, -R21 ;  /* 0x000000010202c824 */ /* 0x000fe400078e0a15 */
[----:B------:R-:W-:Y:S02]  /*2410*/  @!P2 IMAD.MOV R11, RZ, RZ, -R11 ;  /* 0x000000ffff0ba224 */ /* 0x000fe400078e0a0b */
[C---:B------:R-:W-:Y:S01]  /*2420*/  IMAD R6, R21.reuse, R6, R9 ;  /* 0x0000000615067224 */ /* 0x040fe200078e0209 */
[----:B------:R-:W-:Y:S01]  /*2430*/  ISETP.GT.U32.AND P4, PT, R21, R2, PT ;  /* 0x000000021500720c */ /* 0x000fe20003f84070 */
[----:B------:R-:W-:Y:S01]  /*2440*/  VIADD R8, R22, 0x1be ;  /* 0x000001be16087836 */ /* 0x000fe20000000000 */
[----:B------:R0:W-:Y:S01]  /*2450*/  STL [R1+0x160], R11 ;  /* 0x0001600b01007387 */ /* 0x0001e20000100800 */
[----:B------:R-:W-:Y:S01]  /*2460*/  @!P1 IMAD.IADD R3, R3, 0x1, -R21 ;  /* 0x0000000103039824 */ /* 0x000fe200078e0a15 */
[----:B------:R-:W-:Y:S01]  /*2470*/  ISETP.GE.AND P1, PT, R4, RZ, PT ;  /* 0x000000ff0400720c */ /* 0x000fe20003f26270 */
[----:B------:R-:W-:Y:S01]  /*2480*/  IMAD.HI.U32 R7, R0, R5, RZ ;  /* 0x0000000500077227 */ /* 0x000fe200078e00ff */
[----:B------:R-:W-:-:S02]  /*2490*/  IABS R12, R8 ;  /* 0x00000008000c7213 */ /* 0x000fc40000000000 */
[----:B------:R-:W-:Y:S01]  /*24a0*/  ISETP.GE.AND P2, PT, R8, RZ, PT ;  /* 0x000000ff0800720c */ /* 0x000fe20003f46270 */
[----:B------:R-:W-:Y:S02]  /*24b0*/  IMAD.MOV R7, RZ, RZ, -R7 ;  /* 0x000000ffff077224 */ /* 0x000fe400078e0a07 */
[----:B------:R-:W-:-:S04]  /*24c0*/  IMAD.HI.U32 R20, R0, R12, RZ ;  /* 0x0000000c00147227 */ /* 0x000fc800078e00ff */
[----:B0-----:R-:W-:Y:S02]  /*24d0*/  IMAD.MOV.U32 R11, RZ, RZ, R3 ;  /* 0x000000ffff0b7224 */ /* 0x001fe400078e0003 */
[----:B------:R-:W-:Y:S02]  /*24e0*/  IMAD.MOV R20, RZ, RZ, -R20 ;  /* 0x000000ffff147224 */ /* 0x000fe400078e0a14 */
[----:B------:R-:W-:Y:S01]  /*24f0*/  @!P3 IMAD.MOV R11, RZ, RZ, -R11 ;  /* 0x000000ffff0bb224 */ /* 0x000fe200078e0a0b */
[C---:B------:R-:W-:Y:S01]  /*2500*/  ISETP.GT.U32.AND P3, PT, R21.reuse, R6, PT ;  /* 0x000000061500720c */ /* 0x040fe20003f64070 */
[----:B------:R-:W-:Y:S02]  /*2510*/  @!P4 IMAD.IADD R2, R2, 0x1, -R21 ;  /* 0x000000010202c824 */ /* 0x000fe400078e0a15 */
[----:B------:R-:W-:Y:S01]  /*2520*/  IMAD R20, R21, R20, R12 ;  /* 0x0000001415147224 */ /* 0x000fe200078e020c */
[----:B------:R-:W-:Y:S01]  /*2530*/  STL [R1+0x164], R11 ;  /* 0x0001640b01007387 */ /* 0x000fe20000100800 */
[----:B------:R-:W-:-:S02]  /*2540*/  IMAD.MOV.U32 R8, RZ, RZ, R2 ;  /* 0x000000ffff087224 */ /* 0x000fc400078e0002 */
[C---:B------:R-:W-:Y:S01]  /*2550*/  IMAD R4, R21.reuse, R7, R5 ;  /* 0x0000000715047224 */ /* 0x040fe200078e0205 */
[----:B------:R-:W-:Y:S01]  /*2560*/  IABS R5, R19 ;  /* 0x0000001300057213 */ /* 0x000fe20000000000 */
[----:B------:R-:W-:Y:S01]  /*2570*/  @!P6 IMAD.MOV R8, RZ, RZ, -R8 ;  /* 0x000000ffff08e224 */ /* 0x000fe200078e0a08 */
[----:B------:R-:W-:Y:S01]  /*2580*/  ISETP.GT.U32.AND P6, PT, R21, R20, PT ;  /* 0x000000141500720c */ /* 0x000fe20003fc4070 */
[----:B------:R-:W-:Y:S02]  /*2590*/  VIADD R3, R22, 0x1ba ;  /* 0x000001ba16037836 */ /* 0x000fe40000000000 */
[----:B------:R-:W-:Y:S01]  /*25a0*/  @!P3 IMAD.IADD R6, R6, 0x1, -R21 ;  /* 0x000000010606b824 */ /* 0x000fe200078e0a15 */
[----:B------:R0:W-:Y:S01]  /*25b0*/  STL [R1+0x168], R8 ;  /* 0x0001680801007387 */ /* 0x0001e20000100800 */
[C---:B------:R-:W-:Y:S01]  /*25c0*/  VIADD R18, R22.reuse, 0x1b4 ;  /* 0x000001b416127836 */ /* 0x040fe20000000000 */
[----:B------:R-:W-:Y:S01]  /*25d0*/  ISETP.GE.AND P4, PT, R3, RZ, PT ;  /* 0x000000ff0300720c */ /* 0x000fe20003f86270 */
[C---:B------:R-:W-:Y:S01]  /*25e0*/  VIADD R14, R22.reuse, 0x1b2 ;  /* 0x000001b2160e7836 */ /* 0x040fe20000000000 */
[----:B------:R-:W-:Y:S01]  /*25f0*/  ISETP.GT.U32.AND P3, PT, R21, R6, PT ;  /* 0x000000061500720c */ /* 0x000fe20003f64070 */
[----:B------:R-:W-:Y:S01]  /*2600*/  VIADD R15, R22, 0x1b6 ;  /* 0x000001b6160f7836 */ /* 0x000fe20000000000 */
[----:B------:R-:W-:Y:S01]  /*2610*/  IABS R3, R3 ;  /* 0x0000000300037213 */ /* 0x000fe20000000000 */
[----:B------:R-:W-:Y:S01]  /*2620*/  IMAD.HI.U32 R13, R0, R5, RZ ;  /* 0x00000005000d7227 */ /* 0x000fe200078e00ff */
[----:B------:R-:W-:-:S02]  /*2630*/  IABS R12, R18 ;  /* 0x00000012000c7213 */ /* 0x000fc40000000000 */
[----:B------:R-:W-:Y:S01]  /*2640*/  IABS R17, R14 ;  /* 0x0000000e00117213 */ /* 0x000fe20000000000 */
[----:B------:R-:W-:Y:S01]  /*2650*/  @!P6 IMAD.IADD R20, R20, 0x1, -R21 ;  /* 0x000000011414e824 */ /* 0x000fe200078e0a15 */
[----:B------:R-:W-:Y:S01]  /*2660*/  IABS R7, R15 ;  /* 0x0000000f00077213 */ /* 0x000fe20000000000 */
[----:B------:R-:W-:-:S03]  /*2670*/  IMAD.HI.U32 R2, R0, R3, RZ ;  /* 0x0000000300027227 */ /* 0x000fc600078e00ff */
[C---:B------:R-:W-:Y:S01]  /*2680*/  ISETP.GT.U32.AND P6, PT, R21.reuse, R20, PT ;  /* 0x000000141500720c */ /* 0x040fe20003fc4070 */
[----:B------:R-:W-:Y:S01]  /*2690*/  @!P3 IMAD.IADD R6, R6, 0x1, -R21 ;  /* 0x000000010606b824 */ /* 0x000fe200078e0a15 */
[----:B------:R-:W-:Y:S01]  /*26a0*/  ISETP.GT.U32.AND P3, PT, R21, R4, PT ;  /* 0x000000041500720c */ /* 0x000fe20003f64070 */
[----:B------:R-:W-:Y:S02]  /*26b0*/  IMAD.MOV R2, RZ, RZ, -R2 ;  /* 0x000000ffff027224 */ /* 0x000fe400078e0a02 */
[----:B0-----:R-:W-:-:S04]  /*26c0*/  IMAD.HI.U32 R8, R0, R12, RZ ;  /* 0x0000000c00087227 */ /* 0x001fc800078e00ff */
[----:B------:R-:W-:Y:S02]  /*26d0*/  IMAD R3, R21, R2, R3 ;  /* 0x0000000215037224 */ /* 0x000fe400078e0203 */
[----:B------:R-:W-:-:S04]  /*26e0*/  IMAD.HI.U32 R2, R0, R17, RZ ;  /* 0x0000001100027227 */ /* 0x000fc800078e00ff */
[--C-:B------:R-:W-:Y:S02]  /*26f0*/  @!P3 IMAD.IADD R4, R4, 0x1, -R21.reuse ;  /* 0x000000010404b824 */ /* 0x100fe400078e0a15 */
[----:B------:R-:W-:Y:S01]  /*2700*/  @!P6 IMAD.IADD R20, R20, 0x1, -R21 ;  /* 0x000000011414e824 */ /* 0x000fe200078e0a15 */
[C---:B------:R-:W-:Y:S01]  /*2710*/  ISETP.GT.U32.AND P6, PT, R21.reuse, R3, PT ;  /* 0x000000031500720c */ /* 0x040fe20003fc4070 */
[----:B------:R-:W-:Y:S01]  /*2720*/  IMAD.MOV R13, RZ, RZ, -R13 ;  /* 0x000000ffff0d7224 */ /* 0x000fe200078e0a0d */
[----:B------:R-:W-:Y:S01]  /*2730*/  ISETP.GT.U32.AND P3, PT, R21, R4, PT ;  /* 0x000000041500720c */ /* 0x000fe20003f64070 */
[----:B------:R-:W-:Y:S02]  /*2740*/  IMAD.MOV R8, RZ, RZ, -R8 ;  /* 0x000000ffff087224 */ /* 0x000fe400078e0a08 */
[----:B------:R-:W-:-:S04]  /*2750*/  IMAD.HI.U32 R9, R0, R7, RZ ;  /* 0x0000000700097227 */ /* 0x000fc800078e00ff */
[C---:B------:R-:W-:Y:S02]  /*2760*/  IMAD R5, R21.reuse, R13, R5 ;  /* 0x0000000d15057224 */ /* 0x040fe400078e0205 */
[----:B------:R-:W-:Y:S02]  /*2770*/  IMAD.MOV R2, RZ, RZ, -R2 ;  /* 0x000000ffff027224 */ /* 0x000fe400078e0a02 */
[C---:B------:R-:W-:Y:S02]  /*2780*/  IMAD R12, R21.reuse, R8, R12 ;  /* 0x00000008150c7224 */ /* 0x040fe400078e020c */
[----:B------:R-:W-:Y:S02]  /*2790*/  IMAD.MOV.U32 R24, RZ, RZ, R6 ;  /* 0x000000ffff187224 */ /* 0x000fe400078e0006 */
[----:B------:R-:W-:Y:S02]  /*27a0*/  IMAD.MOV R9, RZ, RZ, -R9 ;  /* 0x000000ffff097224 */ /* 0x000fe400078e0a09 */
[----:B------:R-:W-:-:S02]  /*27b0*/  IMAD R17, R21, R2, R17 ;  /* 0x0000000215117224 */ /* 0x000fc400078e0211 */
[----:B------:R-:W-:Y:S01]  /*27c0*/  @!P5 IMAD.MOV R24, RZ, RZ, -R24 ;  /* 0x000000ffff18d224 */ /* 0x000fe200078e0a18 */
[C---:B------:R-:W-:Y:S01]  /*27d0*/  ISETP.GT.U32.AND P5, PT, R21.reuse, R5, PT ;  /* 0x000000051500720c */ /* 0x040fe20003fa4070 */
[----:B------:R-:W-:Y:S01]  /*27e0*/  @!P3 IMAD.IADD R4, R4, 0x1, -R21 ;  /* 0x000000010404b824 */ /* 0x000fe200078e0a15 */
[C---:B------:R-:W-:Y:S01]  /*27f0*/  ISETP.GT.U32.AND P3, PT, R21.reuse, R12, PT ;  /* 0x0000000c1500720c */ /* 0x040fe20003f64070 */
[----:B------:R-:W-:Y:S01]  /*2800*/  IMAD R7, R21, R9, R7 ;  /* 0x0000000915077224 */ /* 0x000fe200078e0207 */
[----:B------:R0:W-:Y:S01]  /*2810*/  STL [R1+0x16c], R24 ;  /* 0x00016c1801007387 */ /* 0x0001e20000100800 */
[----:B------:R-:W-:Y:S02]  /*2820*/  IMAD.MOV.U32 R11, RZ, RZ, R20 ;  /* 0x000000ffff0b7224 */ /* 0x000fe400078e0014 */
[----:B------:R-:W-:Y:S01]  /*2830*/  @!P6 IMAD.IADD R3, R3, 0x1, -R21 ;  /* 0x000000010303e824 */ /* 0x000fe200078e0a15 */
[----:B------:R-:W-:Y:S01]  /*2840*/  ISETP.GT.U32.AND P6, PT, R21, R17, PT ;  /* 0x000000111500720c */ /* 0x000fe20003fc4070 */
[----:B------:R-:W-:-:S02]  /*2850*/  VIADD R8, R22, 0x1ac ;  /* 0x000001ac16087836 */ /* 0x000fc40000000000 */
[C---:B------:R-:W-:Y:S02]  /*2860*/  VIADD R9, R22.reuse, 0x1b0 ;  /* 0x000001b016097836 */ /* 0x040fe40000000000 */
[----:B------:R-:W-:Y:S01]  /*2870*/  @!P2 IMAD.MOV R11, RZ, RZ, -R11 ;  /* 0x000000ffff0ba224 */ /* 0x000fe200078e0a0b */
[----:B------:R-:W-:Y:S01]  /*2880*/  ISETP.GT.U32.AND P2, PT, R21, R7, PT ;  /* 0x000000071500720c */ /* 0x000fe20003f44070 */
[----:B------:R-:W-:Y:S01]  /*2890*/  VIADD R16, R22, 0x1ae ;  /* 0x000001ae16107836 */ /* 0x000fe20000000000 */
[----:B------:R-:W-:Y:S01]  /*28a0*/  IABS R23, R8 ;  /* 0x0000000800177213 */ /* 0x000fe20000000000 */
[--C-:B------:R-:W-:Y:S01]  /*28b0*/  @!P5 IMAD.IADD R5, R5, 0x1, -R21.reuse ;  /* 0x000000010505d824 */ /* 0x100fe200078e0a15 */
[----:B------:R-:W-:Y:S01]  /*28c0*/  IABS R2, R9 ;  /* 0x0000000900027213 */ /* 0x000fe20000000000 */
[----:B------:R-:W-:Y:S01]  /*28d0*/  @!P3 IMAD.IADD R12, R12, 0x1, -R21 ;  /* 0x000000010c0cb824 */ /* 0x000fe200078e0a15 */
[----:B------:R-:W-:Y:S01]  /*28e0*/  ISETP.GT.U32.AND P5, PT, R21, R3, PT ;  /* 0x000000031500720c */ /* 0x000fe20003fa4070 */
[----:B------:R-:W-:Y:S01]  /*28f0*/  IMAD.MOV.U32 R6, RZ, RZ, R23 ;  /* 0x000000ffff067224 */ /* 0x000fe200078e0017 */
[----:B------:R-:W-:Y:S01]  /*2900*/  IABS R13, R16 ;  /* 0x00000010000d7213 */ /* 0x000fe20000000000 */
[----:B------:R-:W-:Y:S01]  /*2910*/  IMAD.HI.U32 R23, R0, R2, RZ ;  /* 0x0000000200177227 */ /* 0x000fe200078e00ff */
[----:B------:R1:W-:Y:S03]  /*2920*/  STL [R1+0x170], R11 ;  /* 0x0001700b01007387 */ /* 0x0003e60000100800 */
[----:B------:R-:W-:Y:S01]  /*2930*/  @!P6 IMAD.IADD R17, R17, 0x1, -R21 ;  /* 0x000000011111e824 */ /* 0x000fe200078e0a15 */
[----:B------:R-:W-:Y:S01]  /*2940*/  ISETP.GT.U32.AND P6, PT, R21, R12, PT ;  /* 0x0000000c1500720c */ /* 0x000fe20003fc4070 */
[----:B------:R-:W-:-:S02]  /*2950*/  IMAD.MOV R23, RZ, RZ, -R23 ;  /* 0x000000ffff177224 */ /* 0x000fc400078e0a17 */
[----:B------:R-:W-:-:S04]  /*2960*/  IMAD.HI.U32 R20, R0, R6, RZ ;  /* 0x0000000600147227 */ /* 0x000fc800078e00ff */
[----:B------:R-:W-:Y:S01]  /*2970*/  @!P2 IMAD.IADD R7, R7, 0x1, -R21 ;  /* 0x000000010707a824 */ /* 0x000fe200078e0a15 */
[----:B------:R-:W-:Y:S01]  /*2980*/  ISETP.GT.U32.AND P2, PT, R21, R5, PT ;  /* 0x000000051500720c */ /* 0x000fe20003f44070 */
[----:B0-----:R-:W-:-:S03]  /*2990*/  IMAD.HI.U32 R24, R0, R13, RZ ;  /* 0x0000000d00187227 */ /* 0x001fc600078e00ff */
[C---:B------:R-:W-:Y:S01]  /*29a0*/  ISETP.GT.U32.AND P3, PT, R21.reuse, R7, PT ;  /* 0x000000071500720c */ /* 0x040fe20003f64070 */
[C---:B------:R-:W-:Y:S02]  /*29b0*/  IMAD R2, R21.reuse, R23, R2 ;  /* 0x0000001715027224 */ /* 0x040fe400078e0202 */
[----:B------:R-:W-:Y:S02]  /*29c0*/  IMAD.MOV R20, RZ, RZ, -R20 ;  /* 0x000000ffff147224 */ /* 0x000fe400078e0a14 */
[----:B------:R-:W-:Y:S02]  /*29d0*/  IMAD.MOV R24, RZ, RZ, -R24 ;  /* 0x000000ffff187224 */ /* 0x000fe400078e0a18 */
[----:B------:R-:W-:Y:S02]  /*29e0*/  IMAD R6, R21, R20, R6 ;  /* 0x0000001415067224 */ /* 0x000fe400078e0206 */
[----:B------:R-:W-:Y:S01]  /*29f0*/  @!P5 IMAD.IADD R3, R3, 0x1, -R21 ;  /* 0x000000010303d824 */ /* 0x000fe200078e0a15 */
[----:B------:R-:W-:Y:S01]  /*2a00*/  ISETP.GT.U32.AND P5, PT, R21, R2, PT ;  /* 0x000000021500720c */ /* 0x000fe20003fa4070 */
[----:B-1----:R-:W-:-:S02]  /*2a10*/  IMAD.MOV.U32 R11, RZ, RZ, R4 ;  /* 0x000000ffff0b7224 */ /* 0x002fc400078e0004 */
[C---:B------:R-:W-:Y:S02]  /*2a20*/  IMAD R13, R21.reuse, R24, R13 ;  /* 0x00000018150d7224 */ /* 0x040fe400078e020d */
[----:B------:R-:W-:Y:S01]  /*2a30*/  @!P6 IMAD.IADD R12, R12, 0x1, -R21 ;  /* 0x000000010c0ce824 */ /* 0x000fe200078e0a15 */
[C---:B------:R-:W-:Y:S01]  /*2a40*/  ISETP.GT.U32.AND P6, PT, R21.reuse, R6, PT ;  /* 0x000000061500720c */ /* 0x040fe20003fc4070 */
[----:B------:R-:W-:Y:S01]  /*2a50*/  @!P1 IMAD.MOV R11, RZ, RZ, -R11 ;  /* 0x000000ffff0b9224 */ /* 0x000fe200078e0a0b */
[----:B------:R-:W-:Y:S01]  /*2a60*/  ISETP.GT.U32.AND P1, PT, R21, R17, PT ;  /* 0x000000111500720c */ /* 0x000fe20003f24070 */
[--C-:B------:R-:W-:Y:S01]  /*2a70*/  @!P2 IMAD.IADD R5, R5, 0x1, -R21.reuse ;  /* 0x000000010505a824 */ /* 0x100fe200078e0a15 */
[----:B------:R-:W-:Y:S01]  /*2a80*/  ISETP.GT.U32.AND P2, PT, R21, R13, PT ;  /* 0x0000000d1500720c */ /* 0x000fe20003f44070 */
[----:B------:R-:W-:Y:S01]  /*2a90*/  VIADD R23, R22, 0x1aa ;  /* 0x000001aa16177836 */ /* 0x000fe20000000000 */
[----:B------:R0:W-:Y:S01]  /*2aa0*/  STL [R1+0x174], R11 ;  /* 0x0001740b01007387 */ /* 0x0001e20000100800 */
[--C-:B------:R-:W-:Y:S01]  /*2ab0*/  @!P3 IMAD.IADD R7, R7, 0x1, -R21.reuse ;  /* 0x000000010707b824 */ /* 0x100fe200078e0a15 */
[----:B------:R-:W-:Y:S01]  /*2ac0*/  ISETP.GE.AND P3, PT, R19, RZ, PT ;  /* 0x000000ff1300720c */ /* 0x000fe20003f66270 */
[----:B------:R-:W-:Y:S01]  /*2ad0*/  @!P5 IMAD.IADD R2, R2, 0x1, -R21 ;  /* 0x000000010202d824 */ /* 0x000fe200078e0a15 */
[----:B------:R-:W-:Y:S01]  /*2ae0*/  IABS R4, R23 ;  /* 0x0000001700047213 */ /* 0x000fe20000000000 */
[----:B------:R-:W-:Y:S01]  /*2af0*/  IMAD.MOV.U32 R25, RZ, RZ, R5 ;  /* 0x000000ffff197224 */ /* 0x000fe200078e0005 */
[----:B------:R-:W-:Y:S01]  /*2b00*/  ISETP.GE.AND P5, PT, R18, RZ, PT ;  /* 0x000000ff1200720c */ /* 0x000fe20003fa6270 */
[----:B------:R-:W-:Y:S01]  /*2b10*/  @!P6 IMAD.IADD R6, R6, 0x1, -R21 ;  /* 0x000000010606e824 */ /* 0x000fe200078e0a15 */
[----:B------:R-:W-:Y:S01]  /*2b20*/  ISETP.GT.U32.AND P6, PT, R21, R2, PT ;  /* 0x000000021500720c */ /* 0x000fe20003fc4070 */
[----:B------:R-:W-:-:S04]  /*2b30*/  IMAD.HI.U32 R19, R0, R4, RZ ;  /* 0x0000000400137227 */ /* 0x000fc800078e00ff */
[--C-:B------:R-:W-:Y:S01]  /*2b40*/  @!P1 IMAD.IADD R17, R17, 0x1, -R21.reuse ;  /* 0x0000000111119824 */ /* 0x100fe200078e0a15 */
[----:B------:R-:W-:Y:S01]  /*2b50*/  ISETP.GE.AND P1, PT, R15, RZ, PT ;  /* 0x000000ff0f00720c */ /* 0x000fe20003f26270 */
[----:B------:R-:W-:Y:S01]  /*2b60*/  @!P2 IMAD.IADD R13, R13, 0x1, -R21 ;  /* 0x000000010d0da824 */ /* 0x000fe200078e0a15 */
[----:B------:R-:W-:Y:S01]  /*2b70*/  ISETP.GE.AND P2, PT, R14, RZ, PT ;  /* 0x000000ff0e00720c */ /* 0x000fe20003f46270 */
[----:B------:R-:W-:Y:S02]  /*2b80*/  IMAD.MOV R19, RZ, RZ, -R19 ;  /* 0x000000ffff137224 */ /* 0x000fe400078e0a13 */
[----:B------:R-:W-:Y:S02]  /*2b90*/  VIADD R15, R22, 0x1a8 ;  /* 0x000001a8160f7836 */ /* 0x000fe40000000000 */
[----:B------:R-:W-:Y:S01]  /*2ba0*/  @!P3 IMAD.MOV R25, RZ, RZ, -R25 ;  /* 0x000000ffff19b224 */ /* 0x000fe200078e0a19 */
[C---:B------:R-:W-:Y:S01]  /*2bb0*/  ISETP.GT.U32.AND P3, PT, R21.reuse, R6, PT ;  /* 0x000000061500720c */ /* 0x040fe20003f64070 */
[----:B------:R-:W-:Y:S01]  /*2bc0*/  IMAD R14, R21, R19, R4 ;  /* 0x00000013150e7224 */ /* 0x000fe200078e0204 */
[----:B------:R-:W-:Y:S01]  /*2bd0*/  IABS R18, R15 ;  /* 0x0000000f00127213 */ /* 0x000fe20000000000 */
[----:B------:R-:W-:-:S02]  /*2be0*/  IMAD.MOV.U32 R5, RZ, RZ, R12 ;  /* 0x000000ffff057224 */ /* 0x000fc400078e000c */
[----:B------:R-:W-:Y:S02]  /*2bf0*/  IMAD.MOV.U32 R26, RZ, RZ, R3 ;  /* 0x000000ffff1a7224 */ /* 0x000fe400078e0003 */
[----:B0-----:R-:W-:Y:S02]  /*2c00*/  IMAD.MOV.U32 R11, RZ, RZ, R7 ;  /* 0x000000ffff0b7224 */ /* 0x001fe400078e0007 */
[----:B------:R-:W-:Y:S01]  /*2c10*/  @!P5 IMAD.MOV R5, RZ, RZ, -R5 ;  /* 0x000000ffff05d224 */ /* 0x000fe200078e0a05 */
[C---:B------:R-:W-:Y:S01]  /*2c20*/  ISETP.GT.U32.AND P5, PT, R21.reuse, R14, PT ;  /* 0x0000000e1500720c */ /* 0x040fe20003fa4070 */
[----:B------:R-:W-:Y:S01]  /*2c30*/  @!P4 IMAD.MOV R26, RZ, RZ, -R26 ;  /* 0x000000ffff1ac224 */ /* 0x000fe200078e0a1a */
[----:B------:R-:W-:Y:S01]  /*2c40*/  ISETP.GT.U32.AND P4, PT, R21, R13, PT ;  /* 0x0000000d1500720c */ /* 0x000fe20003f84070 */
[----:B------:R-:W-:Y:S02]  /*2c50*/  IMAD.MOV.U32 R4, RZ, RZ, R17 ;  /* 0x000000ffff047224 */ /* 0x000fe400078e0011 */
[----:B------:R-:W-:Y:S01]  /*2c60*/  @!P6 IMAD.IADD R2, R2, 0x1, -R21 ;  /* 0x000000010202e824 */ /* 0x000fe200078e0a15 */
[----:B------:R-:W-:Y:S01]  /*2c70*/  ISETP.GE.AND P6, PT, R8, RZ, PT ;  /* 0x000000ff0800720c */ /* 0x000fe20003fc6270 */
[----:B------:R-:W-:Y:S01]  /*2c80*/  @!P1 IMAD.MOV R11, RZ, RZ, -R11 ;  /* 0x000000ffff0b9224 */ /* 0x000fe200078e0a0b */
[----:B------:R-:W-:Y:S01]  /*2c90*/  STL [R1+0x178], R26 ;  /* 0x0001781a01007387 */ /* 0x000fe20000100800 */
[----:B------:R-:W-:Y:S01]  /*2ca0*/  IMAD.HI.U32 R3, R0, R18, RZ ;  /* 0x0000001200037227 */ /* 0x000fe200078e00ff */
[----:B------:R-:W-:-:S02]  /*2cb0*/  ISETP.GE.AND P1, PT, R9, RZ, PT ;  /* 0x000000ff0900720c */ /* 0x000fc40003f26270 */
[----:B------:R-:W-:Y:S01]  /*2cc0*/  STL [R1+0x17c], R25 ;  /* 0x00017c1901007387 */ /* 0x000fe20000100800 */
[----:B------:R-:W-:Y:S01]  /*2cd0*/  @!P2 IMAD.MOV R4, RZ, RZ, -R4 ;  /* 0x000000ffff04a224 */ /* 0x000fe200078e0a04 */
[----:B------:R-:W-:Y:S01]  /*2ce0*/  ISETP.GE.AND P2, PT, R16, RZ, PT ;  /* 0x000000ff1000720c */ /* 0x000fe20003f46270 */
[----:B------:R-:W-:Y:S01]  /*2cf0*/  IMAD.MOV R3, RZ, RZ, -R3 ;  /* 0x000000ffff037224 */ /* 0x000fe200078e0a03 */
[----:B------:R-:W-:Y:S01]  /*2d00*/  STL [R1+0x180], R11 ;  /* 0x0001800b01007387 */ /* 0x000fe20000100800 */
[--C-:B------:R-:W-:Y:S01]  /*2d10*/  @!P3 IMAD.IADD R6, R6, 0x1, -R21.reuse ;  /* 0x000000010606b824 */ /* 0x100fe200078e0a15 */
[----:B------:R-:W-:Y:S01]  /*2d20*/  ISETP.GE.AND P3, PT, R15, RZ, PT ;  /* 0x000000ff0f00720c */ /* 0x000fe20003f66270 */
[--C-:B------:R-:W-:Y:S01]  /*2d30*/  @!P5 IMAD.IADD R14, R14, 0x1, -R21.reuse ;  /* 0x000000010e0ed824 */ /* 0x100fe200078e0a15 */
[----:B------:R0:W-:Y:S01]  /*2d40*/  STL [R1+0x184], R5 ;  /* 0x0001840501007387 */ /* 0x0001e20000100800 */
[C---:B------:R-:W-:Y:S02]  /*2d50*/  VIADD R9, R22.reuse, 0x1a6 ;  /* 0x000001a616097836 */ /* 0x040fe40000000000 */
[----:B------:R-:W-:Y:S01]  /*2d60*/  @!P4 IMAD.IADD R13, R13, 0x1, -R21 ;  /* 0x000000010d0dc824 */ /* 0x000fe200078e0a15 */
[----:B------:R1:W-:Y:S01]  /*2d70*/  STL [R1+0x188], R4 ;  /* 0x0001880401007387 */ /* 0x0003e20000100800 */
[----:B------:R-:W-:Y:S01]  /*2d80*/  ISETP.GT.U32.AND P5, PT, R21, R14, PT ;  /* 0x0000000e1500720c */ /* 0x000fe20003fa4070 */
[C---:B------:R-:W-:Y:S01]  /*2d90*/  VIADD R15, R22.reuse, 0x1a2 ;  /* 0x000001a2160f7836 */ /* 0x040fe20000000000 */
[----:B------:R-:W-:Y:S01]  /*2da0*/  ISETP.GE.AND P4, PT, R23, RZ, PT ;  /* 0x000000ff1700720c */ /* 0x000fe20003f86270 */
[----:B------:R-:W-:-:S02]  /*2db0*/  VIADD R19, R22, 0x1a0 ;  /* 0x000001a016137836 */ /* 0x000fc40000000000 */
[----:B0-----:R-:W-:Y:S02]  /*2dc0*/  IMAD R5, R21, R3, R18 ;  /* 0x0000000315057224 */ /* 0x001fe400078e0212 */
[----:B------:R-:W-:Y:S02]  /*2dd0*/  VIADD R18, R22, 0x1a4 ;  /* 0x000001a416127836 */ /* 0x000fe40000000000 */
[----:B-1----:R-:W-:Y:S02]  /*2de0*/  IMAD.MOV.U32 R4, RZ, RZ, R2 ;  /* 0x000000ffff047224 */ /* 0x002fe400078e0002 */
[----:B------:R-:W-:Y:S02]  /*2df0*/  IMAD.MOV.U32 R2, RZ, RZ, R6 ;  /* 0x000000ffff027224 */ /* 0x000fe400078e0006 */
[----:B------:R-:W-:Y:S01]  /*2e00*/  @!P1 IMAD.MOV R4, RZ, RZ, -R4 ;  /* 0x000000ffff049224 */ /* 0x000fe200078e0a04 */
[----:B------:R-:W-:Y:S01]  /*2e10*/  ISETP.GE.AND P1, PT, R9, RZ, PT ;  /* 0x000000ff0900720c */ /* 0x000fe20003f26270 */
[----:B------:R-:W-:Y:S01]  /*2e20*/  @!P6 IMAD.MOV R2, RZ, RZ, -R2 ;  /* 0x000000ffff02e224 */ /* 0x000fe200078e0a02 */
[----:B------:R-:W-:Y:S01]  /*2e30*/  ISETP.GT.U32.AND P6, PT, R21, R5, PT ;  /* 0x000000051500720c */ /* 0x000fe20003fc4070 */
[----:B------:R-:W-:Y:S01]  /*2e40*/  IMAD.MOV.U32 R3, RZ, RZ, R13 ;  /* 0x000000ffff037224 */ /* 0x000fe200078e000d */
[----:B------:R-:W-:Y:S01]  /*2e50*/  IABS R9, R9 ;  /* 0x0000000900097213 */ /* 0x000fe20000000000 */
[----:B------:R-:W-:Y:S01]  /*2e60*/  @!P5 IMAD.IADD R14, R14, 0x1, -R21 ;  /* 0x000000010e0ed824 */ /* 0x000fe200078e0a15 */
[----:B------:R-:W-:Y:S01]  /*2e70*/  ISETP.GE.AND P5, PT, R15, RZ, PT ;  /* 0x000000ff0f00720c */ /* 0x000fe20003fa6270 */
[----:B------:R-:W-:Y:S01]  /*2e80*/  @!P2 IMAD.MOV R3, RZ, RZ, -R3 ;  /* 0x000000ffff03a224 */ /* 0x000fe200078e0a03 */
[----:B------:R-:W-:Y:S01]  /*2e90*/  ISETP.GE.AND P2, PT, R18, RZ, PT ;  /* 0x000000ff1200720c */ /* 0x000fe20003f46270 */
[----:B------:R-:W-:Y:S01]  /*2ea0*/  IMAD.HI.U32 R6, R0, R9, RZ ;  /* 0x0000000900067227 */ /* 0x000fe200078e00ff */
[----:B------:R-:W-:Y:S01]  /*2eb0*/  IABS R18, R18 ;  /* 0x0000001200127213 */ /* 0x000fe20000000000 */
[----:B------:R-:W-:Y:S01]  /*2ec0*/  STL [R1+0x190], R4 ;  /* 0x0001900401007387 */ /* 0x000fe20000100800 */
[----:B------:R-:W-:Y:S01]  /*2ed0*/  IABS R15, R15 ;  /* 0x0000000f000f7213 */ /* 0x000fe20000000000 */
[----:B------:R-:W-:-:S02]  /*2ee0*/  IMAD.MOV R6, RZ, RZ, -R6 ;  /* 0x000000ffff067224 */ /* 0x000fc400078e0a06 */
[----:B------:R-:W-:Y:S01]  /*2ef0*/  @!P6 IMAD.IADD R5, R5, 0x1, -R21 ;  /* 0x000000010505e824 */ /* 0x000fe200078e0a15 */
[----:B------:R0:W-:Y:S01]  /*2f00*/  STL [R1+0x198], R3 ;  /* 0x0001980301007387 */ /* 0x0001e20000100800 */
[C---:B------:R-:W-:Y:S02]  /*2f10*/  IMAD R9, R21.reuse, R6, R9 ;  /* 0x0000000615097224 */ /* 0x040fe400078e0209 */
[C---:B------:R-:W-:Y:S01]  /*2f20*/  IMAD.HI.U32 R8, R0.reuse, R18, RZ ;  /* 0x0000001200087227 */ /* 0x040fe200078e00ff */
[C---:B------:R-:W-:Y:S01]  /*2f30*/  ISETP.GT.U32.AND P6, PT, R21.reuse, R5, PT ;  /* 0x000000051500720c */ /* 0x040fe20003fc4070 */
[----:B------:R1:W-:Y:S02]  /*2f40*/  STL [R1+0x19c], R2 ;  /* 0x00019c0201007387 */ /* 0x0003e40000100800 */
[----:B------:R-:W-:Y:S02]  /*2f50*/  IMAD.MOV.U32 R11, RZ, RZ, R14 ;  /* 0x000000ffff0b7224 */ /* 0x000fe400078e000e */
[----:B------:R-:W-:Y:S01]  /*2f60*/  IMAD.MOV R8, RZ, RZ, -R8 ;  /* 0x000000ffff087224 */ /* 0x000fe200078e0a08 */
[----:B0-----:R-:W-:Y:S01]  /*2f70*/  IABS R3, R19 ;  /* 0x0000001300037213 */ /* 0x001fe20000000000 */
[----:B------:R-:W-:Y:S01]  /*2f80*/  @!P4 IMAD.MOV R11, RZ, RZ, -R11 ;  /* 0x000000ffff0bc224 */ /* 0x000fe200078e0a0b */
[----:B------:R-:W-:Y:S01]  /*2f90*/  ISETP.GT.U32.AND P4, PT, R21, R9, PT ;  /* 0x000000091500720c */ /* 0x000fe20003f84070 */
[----:B------:R-:W-:-:S03]  /*2fa0*/  IMAD.HI.U32 R12, R0, R15, RZ ;  /* 0x0000000f000c7227 */ /* 0x000fc600078e00ff */
[----:B------:R0:W-:Y:S01]  /*2fb0*/  STL [R1+0x1a4], R11 ;  /* 0x0001a40b01007387 */ /* 0x0001e20000100800 */
[----:B------:R-:W-:Y:S02]  /*2fc0*/  IMAD R18, R21, R8, R18 ;  /* 0x0000000815127224 */ /* 0x000fe400078e0212 */
[----:B------:R-:W-:Y:S02]  /*2fd0*/  IMAD.MOV R12, RZ, RZ, -R12 ;  /* 0x000000ffff0c7224 */ /* 0x000fe400078e0a0c */
[----:B------:R-:W-:Y:S01]  /*2fe0*/  @!P6 IMAD.IADD R5, R5, 0x1, -R21 ;  /* 0x000000010505e824 */ /* 0x000fe200078e0a15 */
[C---:B------:R-:W-:Y:S01]  /*2ff0*/  ISETP.GT.U32.AND P6, PT, R21.reuse, R18, PT ;  /* 0x000000121500720c */ /* 0x040fe20003fc4070 */
[----:B------:R-:W-:Y:S02]  /*3000*/  IMAD R15, R21, R12, R15 ;  /* 0x0000000c150f7224 */ /* 0x000fe400078e020f */
[----:B------:R-:W-:Y:S02]  /*3010*/  VIADD R4, R22, 0x19e ;  /* 0x0000019e16047836 */ /* 0x000fe40000000000 */
[----:B------:R-:W-:Y:S01]  /*3020*/  @!P4 IMAD.IADD R9, R9, 0x1, -R21 ;  /* 0x000000010909c824 */ /* 0x000fe200078e0a15 */
[----:B------:R-:W-:Y:S01]  /*3030*/  ISETP.GT.U32.AND P4, PT, R21, R15, PT ;  /* 0x0000000f1500720c */ /* 0x000fe20003f84070 */
[----:B------:R-:W-:Y:S01]  /*3040*/  IMAD.HI.U32 R7, R0, R3, RZ ;  /* 0x0000000300077227 */ /* 0x000fe200078e00ff */
[----:B-1----:R-:W-:-:S03]  /*3050*/  IABS R2, R4 ;  /* 0x0000000400027213 */ /* 0x002fc60000000000 */
[----:B------:R-:W-:Y:S02]  /*3060*/  IMAD.MOV R7, RZ, RZ, -R7 ;  /* 0x000000ffff077224 */ /* 0x000fe400078e0a07 */
[----:B------:R-:W-:Y:S01]  /*3070*/  @!P6 IMAD.IADD R18, R18, 0x1, -R21 ;  /* 0x000000011212e824 */ /* 0x000fe200078e0a15 */
[----:B------:R-:W-:Y:S01]  /*3080*/  ISETP.GT.U32.AND P6, PT, R21, R9, PT ;  /* 0x000000091500720c */ /* 0x000fe20003fc4070 */
[----:B------:R-:W-:-:S04]  /*3090*/  IMAD.HI.U32 R6, R0, R2, RZ ;  /* 0x0000000200067227 */ /* 0x000fc800078e00ff */
[C---:B------:R-:W-:Y:S02]  /*30a0*/  VIADD R17, R22.reuse, 0x19c ;  /* 0x0000019c16117836 */ /* 0x040fe40000000000 */
[----:B------:R-:W-:Y:S02]  /*30b0*/  IMAD.MOV R6, RZ, RZ, -R6 ;  /* 0x000000ffff067224 */ /* 0x000fe400078e0a06 */
[----:B------:R-:W-:Y:S01]  /*30c0*/  IMAD R3, R21, R7, R3 ;  /* 0x0000000715037224 */ /* 0x000fe200078e0203 */
[----:B------:R-:W-:Y:S01]  /*30d0*/  IABS R7, R17 ;  /* 0x0000001100077213 */ /* 0x000fe20000000000 */
[----:B------:R-:W-:Y:S02]  /*30e0*/  VIADD R13, R22, 0x19a ;  /* 0x0000019a160d7836 */ /* 0x000fe40000000000 */
[----:B------:R-:W-:Y:S02]  /*30f0*/  @!P4 IMAD.IADD R15, R15, 0x1, -R21 ;  /* 0x000000010f0fc824 */ /* 0x000fe400078e0a15 */
[C---:B------:R-:W-:Y:S01]  /*3100*/  IMAD R2, R21.reuse, R6, R2 ;  /* 0x0000000615027224 */ /* 0x040fe200078e0202 */
[----:B------:R-:W-:Y:S01]  /*3110*/  IABS R6, R13 ;  /* 0x0000000d00067213 */ /* 0x000fe20000000000 */
[----:B0-----:R-:W-:Y:S01]  /*3120*/  IMAD.MOV.U32 R11, RZ, RZ, R5 ;  /* 0x000000ffff0b7224 */ /* 0x001fe200078e0005 */
[----:B------:R-:W-:Y:S01]  /*3130*/  ISETP.GT.U32.AND P4, PT, R21, R15, PT ;  /* 0x0000000f1500720c */ /* 0x000fe20003f84070 */
[----:B------:R-:W-:-:S04]  /*3140*/  IMAD.HI.U32 R24, R0, R7, RZ ;  /* 0x0000000700187227 */ /* 0x000fc800078e00ff */
[----:B------:R-:W-:Y:S01]  /*3150*/  @!P3 IMAD.MOV R11, RZ, RZ, -R11 ;  /* 0x000000ffff0bb224 */ /* 0x000fe200078e0a0b */
[----:B------:R-:W-:Y:S01]  /*3160*/  ISETP.GT.U32.AND P3, PT, R21, R18, PT ;  /* 0x000000121500720c */ /* 0x000fe20003f64070 */
[----:B------:R-:W-:Y:S01]  /*3170*/  @!P6 IMAD.IADD R9, R9, 0x1, -R21 ;  /* 0x000000010909e824 */ /* 0x000fe200078e0a15 */
[----:B------:R-:W-:Y:S01]  /*3180*/  ISETP.GT.U32.AND P6, PT, R21, R3, PT ;  /* 0x000000031500720c */ /* 0x000fe20003fc4070 */
[----:B------:R-:W-:Y:S01]  /*3190*/  IMAD.HI.U32 R20, R0, R6, RZ ;  /* 0x0000000600147227 */ /* 0x000fe200078e00ff */
[----:B------:R0:W-:Y:S03]  /*31a0*/  STL [R1+0x1a8], R11 ;  /* 0x0001a80b01007387 */ /* 0x0001e60000100800 */
[----:B------:R-:W-:Y:S02]  /*31b0*/  IMAD.MOV R24, RZ, RZ, -R24 ;  /* 0x000000ffff187224 */ /* 0x000fe400078e0a18 */
[----:B------:R-:W-:-:S02]  /*31c0*/  IMAD.MOV R20, RZ, RZ, -R20 ;  /* 0x000000ffff147224 */ /* 0x000fc400078e0a14 */
[C---:B------:R-:W-:Y:S02]  /*31d0*/  IMAD R7, R21.reuse, R24, R7 ;  /* 0x0000001815077224 */ /* 0x040fe400078e0207 */
[----:B------:R-:W-:Y:S02]  /*31e0*/  VIADD R16, R22, 0x198 ;  /* 0x0000019816107836 */ /* 0x000fe40000000000 */
[----:B0-----:R-:W-:Y:S02]  /*31f0*/  IMAD.MOV.U32 R11, RZ, RZ, R9 ;  /* 0x000000ffff0b7224 */ /* 0x001fe400078e0009 */
[----:B------:R-:W-:Y:S01]  /*3200*/  IMAD R6, R21, R20, R6 ;  /* 0x0000001415067224 */ /* 0x000fe200078e0206 */
[----:B------:R-:W-:Y:S01]  /*3210*/  IABS R23, R16 ;  /* 0x0000001000177213 */ /* 0x000fe20000000000 */
[----:B------:R-:W-:Y:S01]  /*3220*/  @!P4 IMAD.IADD R15, R15, 0x1, -R21 ;  /* 0x000000010f0fc824 */ /* 0x000fe200078e0a15 */
[----:B------:R-:W-:Y:S01]  /*3230*/  ISETP.GT.U32.AND P4, PT, R21, R7, PT ;  /* 0x000000071500720c */ /* 0x000fe20003f84070 */
[----:B------:R-:W-:-:S02]  /*3240*/  @!P1 IMAD.MOV R11, RZ, RZ, -R11 ;  /* 0x000000ffff0b9224 */ /* 0x000fc400078e0a0b */
[--C-:B------:R-:W-:Y:S01]  /*3250*/  @!P3 IMAD.IADD R18, R18, 0x1, -R21.reuse ;  /* 0x000000011212b824 */ /* 0x100fe200078e0a15 */
[----:B------:R-:W-:Y:S01]  /*3260*/  ISETP.GT.U32.AND P3, PT, R21, R2, PT ;  /* 0x000000021500720c */ /* 0x000fe20003f64070 */
[----:B------:R-:W-:Y:S01]  /*3270*/  @!P6 IMAD.IADD R3, R3, 0x1, -R21 ;  /* 0x000000010303e824 */ /* 0x000fe200078e0a15 */
[----:B------:R-:W-:Y:S01]  /*3280*/  ISETP.GT.U32.AND P6, PT, R21, R6, PT ;  /* 0x000000061500720c */ /* 0x000fe20003fc4070 */
[----:B------:R0:W-:Y:S01]  /*3290*/  STL [R1+0x1c0], R11 ;  /* 0x0001c00b01007387 */ /* 0x0001e20000100800 */
[----:B------:R-:W-:Y:S02]  /*32a0*/  VIADD R8, R22, 0x194 ;  /* 0x0000019416087836 */ /* 0x000fe40000000000 */
[----:B------:R-:W-:-:S03]  /*32b0*/  IMAD.HI.U32 R20, R0, R23, RZ ;  /* 0x0000001700147227 */ /* 0x000fc600078e00ff */
[----:B------:R-:W-:Y:S01]  /*32c0*/  IABS R14, R8 ;  /* 0x00000008000e7213 */ /* 0x000fe20000000000 */
[----:B------:R-:W-:Y:S02]  /*32d0*/  VIADD R12, R22, 0x196 ;  /* 0x00000196160c7836 */ /* 0x000fe40000000000 */
[----:B------:R-:W-:Y:S02]  /*32e0*/  IMAD.MOV R20, RZ, RZ, -R20 ;  /* 0x000000ffff147224 */ /* 0x000fe400078e0a14 */
[----:B0-----:R-:W-:Y:S01]  /*32f0*/  IMAD.MOV.U32 R11, RZ, RZ, R18 ;  /* 0x000000ffff0b7224 */ /* 0x001fe200078e0012 */
[----:B------:R-:W-:Y:S01]  /*3300*/  IABS R5, R12 ;  /* 0x0000000c00057213 */ /* 0x000fe20000000000 */
[----:B------:R-:W-:Y:S01]  /*3310*/  @!P4 IMAD.IADD R7, R7, 0x1, -R21 ;  /* 0x000000010707c824 */ /* 0x000fe200078e0a15 */
[----:B------:R-:W-:Y:S01]  /*3320*/  ISETP.GT.U32.AND P4, PT, R21, R3, PT ;  /* 0x000000031500720c */ /* 0x000fe20003f84070 */
[----:B------:R-:W-:Y:S02]  /*3330*/  @!P2 IMAD.MOV R11, RZ, RZ, -R11 ;  /* 0x000000ffff0ba224 */ /* 0x000fe400078e0a0b */
[----:B------:R-:W-:Y:S01]  /*3340*/  @!P3 IMAD.IADD R2, R2, 0x1, -R21 ;  /* 0x000000010202b824 */ /* 0x000fe200078e0a15 */
[----:B------:R-:W-:Y:S01]  /*3350*/  ISETP.GE.AND P3, PT, R19, RZ, PT ;  /* 0x000000ff1300720c */ /* 0x000fe20003f66270 */
[C---:B------:R-:W-:Y:S01]  /*3360*/  IMAD R20, R21.reuse, R20, R23 ;  /* 0x0000001415147224 */ /* 0x040fe200078e0217 */
[----:B------:R0:W-:Y:S01]  /*3370*/  STL [R1+0x1c4], R11 ;  /* 0x0001c40b01007387 */ /* 0x0001e20000100800 */
[----:B------:R-:W-:Y:S01]  /*3380*/  @!P6 IMAD.IADD R6, R6, 0x1, -R21 ;  /* 0x000000010606e824 */ /* 0x000fe200078e0a15 */
[C---:B------:R-:W-:Y:S01]  /*3390*/  ISETP.GT.U32.AND P6, PT, R21.reuse, R7, PT ;  /* 0x000000071500720c */ /* 0x040fe20003fc4070 */
[----:B------:R-:W-:Y:S01]  /*33a0*/  IMAD.HI.U32 R24, R0, R14, RZ ;  /* 0x0000000e00187227 */ /* 0x000fe200078e00ff */
[----:B------:R-:W-:-:S02]  /*33b0*/  ISETP.GT.U32.AND P1, PT, R21, R2, PT ;  /* 0x000000021500720c */ /* 0x000fc40003f24070 */
[----:B------:R-:W-:Y:S01]  /*33c0*/  ISETP.GT.U32.AND P2, PT, R21, R6, PT ;  /* 0x000000061500720c */ /* 0x000fe20003f44070 */
[----:B------:R-:W-:-:S04]  /*33d0*/  IMAD.HI.U32 R25, R0, R5, RZ ;  /* 0x0000000500197227 */ /* 0x000fc800078e00ff */
[----:B0-----:R-:W-:Y:S02]  /*33e0*/  IMAD.MOV.U32 R11, RZ, RZ, R15 ;  /* 0x000000ffff0b7224 */ /* 0x001fe400078e000f */
[----:B------:R-:W-:Y:S02]  /*33f0*/  IMAD.MOV R24, RZ, RZ, -R24 ;  /* 0x000000ffff187224 */ /* 0x000fe400078e0a18 */
[----:B------:R-:W-:Y:S01]  /*3400*/  @!P5 IMAD.MOV R11, RZ, RZ, -R11 ;  /* 0x000000ffff0bd224 */ /* 0x000fe200078e0a0b */
[C---:B------:R-:W-:Y:S01]  /*3410*/  ISETP.GT.U32.AND P5, PT, R21.reuse, R20, PT ;  /* 0x000000141500720c */ /* 0x040fe20003fa4070 */
[----:B------:R-:W-:Y:S02]  /*3420*/  IMAD.MOV R25, RZ, RZ, -R25 ;  /* 0x000000ffff197224 */ /* 0x000fe400078e0a19 */
[----:B------:R-:W-:Y:S01]  /*3430*/  IMAD R14, R21, R24, R14 ;  /* 0x00000018150e7224 */ /* 0x000fe200078e020e */
[----:B------:R0:W-:Y:S01]  /*3440*/  STL [R1+0x1c8], R11 ;  /* 0x0001c80b01007387 */ /* 0x0001e20000100800 */
[----:B------:R-:W-:-:S02]  /*3450*/  VIADD R9, R22, 0x192 ;  /* 0x0000019216097836 */ /* 0x000fc40000000000 */
[----:B------:R-:W-:Y:S02]  /*3460*/  IMAD R5, R21, R25, R5 ;  /* 0x0000001915057224 */ /* 0x000fe400078e0205 */
[--C-:B------:R-:W-:Y:S01]  /*3470*/  @!P6 IMAD.IADD R7, R7, 0x1, -R21.reuse ;  /* 0x000000010707e824 */ /* 0x100fe200078e0a15 */
[----:B------:R-:W-:Y:S01]  /*3480*/  IABS R18, R9 ;  /* 0x0000000900127213 */ /* 0x000fe20000000000 */
[--C-:B------:R-:W-:Y:S01]  /*3490*/  @!P4 IMAD.IADD R3, R3, 0x1, -R21.reuse ;  /* 0x000000010303c824 */ /* 0x100fe200078e0a15 */
[C---:B------:R-:W-:Y:S01]  /*34a0*/  ISETP.GT.U32.AND P6, PT, R21.reuse, R14, PT ;  /* 0x0000000e1500720c */ /* 0x040fe20003fc4070 */
[--C-:B------:R-:W-:Y:S01]  /*34b0*/  @!P1 IMAD.IADD R2, R2, 0x1, -R21.reuse ;  /* 0x0000000102029824 */ /* 0x100fe200078e0a15 */
[----:B------:R-:W-:Y:S01]  /*34c0*/  ISETP.GT.U32.AND P4, PT, R21, R5, PT ;  /* 0x000000051500720c */ /* 0x000fe20003f84070 */
[----:B------:R-:W-:Y:S01]  /*34d0*/  @!P5 IMAD.IADD R20, R20, 0x1, -R21 ;  /* 0x000000011414d824 */ /* 0x000fe200078e0a15 */
[----:B------:R-:W-:Y:S01]  /*34e0*/  ISETP.GE.AND P1, PT, R4, RZ, PT ;  /* 0x000000ff0400720c */ /* 0x000fe20003f26270 */
[----:B------:R-:W-:Y:S01]  /*34f0*/  IMAD.HI.U32 R4, R0, R18, RZ ;  /* 0x0000001200047227 */ /* 0x000fe200078e00ff */
[----:B------:R-:W-:-:S03]  /*3500*/  ISETP.GE.AND P5, PT, R13, RZ, PT ;  /* 0x000000ff0d00720c */ /* 0x000fc60003fa6270 */
[----:B------:R-:W-:Y:S01]  /*3510*/  @!P2 IMAD.IADD R6, R6, 0x1, -R21 ;  /* 0x000000010606a824 */ /* 0x000fe200078e0a15 */
[----:B------:R-:W-:Y:S01]  /*3520*/  ISETP.GE.AND P2, PT, R17, RZ, PT ;  /* 0x000000ff1100720c */ /* 0x000fe20003f46270 */
[----:B------:R-:W-:Y:S02]  /*3530*/  IMAD.MOV R4, RZ, RZ, -R4 ;  /* 0x000000ffff047224 */ /* 0x000fe400078e0a04 */
[----:B------:R-:W-:Y:S02]  /*3540*/  VIADD R15, R22, 0x190 ;  /* 0x00000190160f7836 */ /* 0x000fe40000000000 */
[----:B------:R-:W-:Y:S02]  /*3550*/  IMAD.MOV.U32 R23, RZ, RZ, R3 ;  /* 0x000000ffff177224 */ /* 0x000fe400078e0003 */
[C---:B------:R-:W-:Y:S01]  /*3560*/  IMAD R4, R21.reuse, R4, R18 ;  /* 0x0000000415047224 */ /* 0x040fe200078e0212 */
[----:B------:R-:W-:Y:S01]  /*3570*/  IABS R19, R15 ;  /* 0x0000000f00137213 */ /* 0x000fe20000000000 */
[----:B------:R-:W-:Y:S01]  /*3580*/  @!P6 IMAD.IADD R14, R14, 0x1, -R21 ;  /* 0x000000010e0ee824 */ /* 0x000fe200078e0a15 */
[----:B------:R-:W-:Y:S01]  /*3590*/  ISETP.GT.U32.AND P6, PT, R21, R20, PT ;  /* 0x000000141500720c */ /* 0x000fe20003fc4070 */
[----:B------:R-:W-:-:S02]  /*35a0*/  IMAD.MOV.U32 R3, RZ, RZ, R6 ;  /* 0x000000ffff037224 */ /* 0x000fc400078e0006 */
[----:B------:R-:W-:Y:S01]  /*35b0*/  @!P4 IMAD.IADD R5, R5, 0x1, -R21 ;  /* 0x000000010505c824 */ /* 0x000fe200078e0a15 */
[----:B------:R-:W-:Y:S01]  /*35c0*/  ISETP.GE.AND P4, PT, R16, RZ, PT ;  /* 0x000000ff1000720c */ /* 0x000fe20003f86270 */
[----:B0-----:R-:W-:Y:S02]  /*35d0*/  IMAD.MOV.U32 R11, RZ, RZ, R2 ;  /* 0x000000ffff0b7224 */ /* 0x001fe400078e0002 */
[----:B------:R-:W-:Y:S02]  /*35e0*/  IMAD.MOV.U32 R2, RZ, RZ, R7 ;  /* 0x000000ffff027224 */ /* 0x000fe400078e0007 */
[----:B------:R-:W-:Y:S01]  /*35f0*/  @!P5 IMAD.MOV R3, RZ, RZ, -R3 ;  /* 0x000000ffff03d224 */ /* 0x000fe200078e0a03 */
[C---:B------:R-:W-:Y:S01]  /*3600*/  ISETP.GT.U32.AND P5, PT, R21.reuse, R4, PT ;  /* 0x000000041500720c */ /* 0x040fe20003fa4070 */
[----:B------:R-:W-:Y:S01]  /*3610*/  @!P3 IMAD.MOV R23, RZ, RZ, -R23 ;  /* 0x000000ffff17b224 */ /* 0x000fe200078e0a17 */
[C---:B------:R-:W-:Y:S01]  /*3620*/  ISETP.GT.U32.AND P3, PT, R21.reuse, R5, PT ;  /* 0x000000051500720c */ /* 0x040fe20003f64070 */
[----:B------:R-:W-:Y:S01]  /*3630*/  @!P1 IMAD.MOV R11, RZ, RZ, -R11 ;  /* 0x000000ffff0b9224 */ /* 0x000fe200078e0a0b */
[C---:B------:R-:W-:Y:S01]  /*3640*/  ISETP.GT.U32.AND P1, PT, R21.reuse, R14, PT ;  /* 0x0000000e1500720c */ /* 0x040fe20003f24070 */
[----:B------:R-:W-:Y:S01]  /*3650*/  IMAD.HI.U32 R13, R0, R19, RZ ;  /* 0x00000013000d7227 */ /* 0x000fe200078e00ff */
[----:B------:R-:W-:Y:S03]  /*3660*/  STL [R1+0x1d4], R23 ;  /* 0x0001d41701007387 */ /* 0x000fe60000100800 */
[----:B------:R-:W-:Y:S01]  /*3670*/  @!P2 IMAD.MOV R2, RZ, RZ, -R2 ;  /* 0x000000ffff02a224 */ /* 0x000fe200078e0a02 */
[----:B------:R0:W-:Y:S01]  /*3680*/  STL [R1+0x1d8], R11 ;  /* 0x0001d80b01007387 */ /* 0x0001e20000100800 */
[----:B------:R-:W-:Y:S01]  /*3690*/  IMAD.MOV R13, RZ, RZ, -R13 ;  /* 0x000000ffff0d7224 */ /* 0x000fe200078e0a0d */
[----:B------:R-:W-:Y:S01]  /*36a0*/  ISETP.GE.AND P2, PT, R12, RZ, PT ;  /* 0x000000ff0c00720c */ /* 0x000fe20003f46270 */
[----:B------:R-:W-:Y:S01]  /*36b0*/  @!P6 IMAD.IADD R20, R20, 0x1, -R21 ;  /* 0x000000011414e824 */ /* 0x000fe200078e0a15 */
[----:B------:R1:W-:Y:S01]  /*36c0*/  STL [R1+0x1f8], R2 ;  /* 0x0001f80201007387 */ /* 0x0003e20000100800 */
[----:B------:R-:W-:Y:S01]  /*36d0*/  IMAD R13, R21, R13, R19 ;  /* 0x0000000d150d7224 */ /* 0x000fe200078e0213 */
[----:B------:R-:W-:Y:S01]  /*36e0*/  ISETP.GE.AND P6, PT, R8, RZ, PT ;  /* 0x000000ff0800720c */ /* 0x000fe20003fc6270 */
[--C-:B------:R-:W-:Y:S01]  /*36f0*/  @!P5 IMAD.IADD R4, R4, 0x1, -R21.reuse ;  /* 0x000000010404d824 */ /* 0x100fe200078e0a15 */
[----:B------:R2:W-:Y:S01]  /*3700*/  STL [R1+0x200], R3 ;  /* 0x0002000301007387 */ /* 0x0005e20000100800 */
[--C-:B------:R-:W-:Y:S01]  /*3710*/  @!P3 IMAD.IADD R5, R5, 0x1, -R21.reuse ;  /* 0x000000010505b824 */ /* 0x100fe200078e0a15 */
[----:B------:R-:W-:Y:S01]  /*3720*/  ISETP.GT.U32.AND P3, PT, R21, R13, PT ;  /* 0x0000000d1500720c */ /* 0x000fe20003f64070 */
[----:B0-----:R-:W-:Y:S01]  /*3730*/  IMAD.MOV.U32 R11, RZ, RZ, R20 ;  /* 0x000000ffff0b7224 */ /* 0x001fe200078e0014 */
[----:B------:R-:W-:Y:S01]  /*3740*/  ISETP.GE.AND P5, PT, R15, RZ, PT ;  /* 0x000000ff0f00720c */ /* 0x000fe20003fa6270 */
[----:B------:R-:W-:Y:S01]  /*3750*/  @!P1 IMAD.IADD R14, R14, 0x1, -R21 ;  /* 0x000000010e0e9824 */ /* 0x000fe200078e0a15 */
[----:B------:R-:W-:Y:S01]  /*3760*/  ISETP.GE.AND P1, PT, R9, RZ, PT ;  /* 0x000000ff0900720c */ /* 0x000fe20003f26270 */
[----:B-1----:R-:W-:-:S02]  /*3770*/  VIADD R2, R22, 0x18e ;  /* 0x0000018e16027836 */ /* 0x002fc40000000000 */
[----:B------:R-:W-:Y:S01]  /*3780*/  @!P4 IMAD.MOV R11, RZ, RZ, -R11 ;  /* 0x000000ffff0bc224 */ /* 0x000fe200078e0a0b */
[----:B------:R-:W-:Y:S01]  /*3790*/  ISETP.GT.U32.AND P4, PT, R21, R4, PT ;  /* 0x000000041500720c */ /* 0x000fe20003f84070 */
[----:B--2---:R-:W-:Y:S01]  /*37a0*/  VIADD R3, R22, 0x18c ;  /* 0x0000018c16037836 */ /* 0x004fe20000000000 */
[----:B------:R-:W-:Y:S01]  /*37b0*/  IABS R6, R2 ;  /* 0x0000000200067213 */ /* 0x000fe20000000000 */
[----:B------:R-:W-:Y:S01]  /*37c0*/  @!P2 IMAD.MOV R5, RZ, RZ, -R5 ;  /* 0x000000ffff05a224 */ /* 0x000fe200078e0a05 */
[----:B------:R-:W-:Y:S01]  /*37d0*/  STL [R1+0x204], R11 ;  /* 0x0002040b01007387 */ /* 0x000fe20000100800 */
[----:B------:R-:W-:Y:S01]  /*37e0*/  @!P3 IMAD.IADD R13, R13, 0x1, -R21 ;  /* 0x000000010d0db824 */ /* 0x000fe200078e0a15 */
[----:B------:R-:W-:Y:S01]  /*37f0*/  IABS R7, R3 ;  /* 0x0000000300077213 */ /* 0x000fe20000000000 */
[----:B------:R-:W-:Y:S01]  /*3800*/  IMAD.HI.U32 R8, R0, R6, RZ ;  /* 0x0000000600087227 */ /* 0x000fe200078e00ff */
[----:B------:R0:W-:Y:S01]  /*3810*/  STL [R1+0x208], R5 ;  /* 0x0002080501007387 */ /* 0x0001e20000100800 */
[----:B------:R-:W-:-:S02]  /*3820*/  ISETP.GE.AND P2, PT, R2, RZ, PT ;  /* 0x000000ff0200720c */ /* 0x000fc40003f46270 */
[----:B------:R-:W-:Y:S01]  /*3830*/  IMAD.MOV R8, RZ, RZ, -R8 ;  /* 0x000000ffff087224 */ /* 0x000fe200078e0a08 */
[C---:B------:R-:W-:Y:S01]  /*3840*/  ISETP.GT.U32.AND P3, PT, R21.reuse, R13, PT ;  /* 0x0000000d1500720c */ /* 0x040fe20003f64070 */
[----:B------:R-:W-:Y:S02]  /*3850*/  @!P4 IMAD.IADD R4, R4, 0x1, -R21 ;  /* 0x000000010404c824 */ /* 0x000fe400078e0a15 */
[----:B------:R-:W-:Y:S02]  /*3860*/  IMAD R12, R21, R8, R6 ;  /* 0x00000008150c7224 */ /* 0x000fe400078e0206 */
[----:B------:R-:W-:-:S03]  /*3870*/  IMAD.HI.U32 R2, R0, R7, RZ ;  /* 0x0000000700027227 */ /* 0x000fc600078e00ff */
[----:B------:R-:W-:Y:S01]  /*3880*/  ISETP.GT.U32.AND P4, PT, R21, R12, PT ;  /* 0x0000000c1500720c */ /* 0x000fe20003f84070 */
[----:B0-----:R-:W-:Y:S02]  /*3890*/  IMAD.MOV.U32 R5, RZ, RZ, R14 ;  /* 0x000000ffff057224 */ /* 0x001fe400078e000e */
[----:B------:R-:W-:Y:S02]  /*38a0*/  IMAD.MOV R2, RZ, RZ, -R2 ;  /* 0x000000ffff027224 */ /* 0x000fe400078e0a02 */
[----:B------:R-:W-:Y:S01]  /*38b0*/  @!P6 IMAD.MOV R5, RZ, RZ, -R5 ;  /* 0x000000ffff05e224 */ /* 0x000fe200078e0a05 */
[----:B------:R-:W-:Y:S01]  /*38c0*/  ISETP.GE.AND P6, PT, R3, RZ, PT ;  /* 0x000000ff0300720c */ /* 0x000fe20003fc6270 */
[----:B------:R-:W-:Y:S02]  /*38d0*/  VIADD R6, R22, 0x18a ;  /* 0x0000018a16067836 */ /* 0x000fe40000000000 */
[--C-:B------:R-:W-:Y:S01]  /*38e0*/  @!P3 IMAD.IADD R13, R13, 0x1, -R21.reuse ;  /* 0x000000010d0db824 */ /* 0x100fe200078e0a15 */
[----:B------:R0:W-:Y:S01]  /*38f0*/  STL [R1+0x20c], R5 ;  /* 0x00020c0501007387 */ /* 0x0001e20000100800 */
[----:B------:R-:W-:Y:S01]  /*3900*/  IMAD.MOV.U32 R11, RZ, RZ, R4 ;  /* 0x000000ffff0b7224 */ /* 0x000fe200078e0004 */
[----:B------:R-:W-:Y:S01]  /*3910*/  IABS R8, R6 ;  /* 0x0000000600087213 */ /* 0x000fe20000000000 */
[----:B------:R-:W-:-:S02]  /*3920*/  @!P4 IMAD.IADD R12, R12, 0x1, -R21 ;  /* 0x000000010c0cc824 */ /* 0x000fc400078e0a15 */
[----:B------:R-:W-:Y:S02]  /*3930*/  VIADD R3, R22, 0x188 ;  /* 0x0000018816037836 */ /* 0x000fe40000000000 */
[----:B------:R-:W-:Y:S01]  /*3940*/  IMAD.HI.U32 R14, R0, R8, RZ ;  /* 0x00000008000e7227 */ /* 0x000fe200078e00ff */
[----:B------:R-:W-:-:S03]  /*3950*/  ISETP.GT.U32.AND P4, PT, R21, R12, PT ;  /* 0x0000000c1500720c */ /* 0x000fc60003f84070 */
[C---:B0-----:R-:W-:Y:S01]  /*3960*/  IMAD R5, R21.reuse, R2, R7 ;  /* 0x0000000215057224 */ /* 0x041fe200078e0207 */
[----:B------:R-:W-:Y:S01]  /*3970*/  IABS R7, R3 ;  /* 0x0000000300077213 */ /* 0x000fe20000000000 */
[----:B------:R-:W-:Y:S02]  /*3980*/  IMAD.MOV R14, RZ, RZ, -R14 ;  /* 0x000000ffff0e7224 */ /* 0x000fe400078e0a0e */
[----:B------:R-:W-:Y:S01]  /*3990*/  VIADD R2, R22, 0x186 ;  /* 0x0000018616027836 */ /* 0x000fe20000000000 */
[C---:B------:R-:W-:Y:S01]  /*39a0*/  ISETP.GT.U32.AND P3, PT, R21.reuse, R5, PT ;  /* 0x000000051500720c */ /* 0x040fe20003f64070 */
[----:B------:R-:W-:Y:S01]  /*39b0*/  @!P1 IMAD.MOV R11, RZ, RZ, -R11 ;  /* 0x000000ffff0b9224 */ /* 0x000fe200078e0a0b */
[----:B------:R-:W-:Y:S01]  /*39c0*/  ISETP.GE.AND P1, PT, R6, RZ, PT ;  /* 0x000000ff0600720c */ /* 0x000fe20003f26270 */
[C---:B------:R-:W-:Y:S01]  /*39d0*/  IMAD R8, R21.reuse, R14, R8 ;  /* 0x0000000e15087224 */ /* 0x040fe200078e0208 */
[----:B------:R-:W-:Y:S01]  /*39e0*/  IABS R9, R2 ;  /* 0x0000000200097213 */ /* 0x000fe20000000000 */
[----:B------:R-:W-:Y:S01]  /*39f0*/  @!P4 IMAD.IADD R12, R12, 0x1, -R21 ;  /* 0x000000010c0cc824 */ /* 0x000fe200078e0a15 */
[----:B------:R0:W-:Y:S02]  /*3a00*/  STL [R1+0x210], R11 ;  /* 0x0002100b01007387 */ /* 0x0001e40000100800 */
[----:B------:R-:W-:Y:S01]  /*3a10*/  ISETP.GT.U32.AND P4, PT, R21, R8, PT ;  /* 0x000000081500720c */ /* 0x000fe20003f84070 */
[----:B------:R-:W-:-:S02]  /*3a20*/  IMAD.MOV.U32 R4, RZ, RZ, R9 ;  /* 0x000000ffff047224 */ /* 0x000fc400078e0009 */
[----:B------:R-:W-:-:S04]  /*3a30*/  IMAD.HI.U32 R9, R0, R7, RZ ;  /* 0x0000000700097227 */ /* 0x000fc800078e00ff */
[----:B------:R-:W-:Y:S02]  /*3a40*/  @!P3 IMAD.IADD R5, R5, 0x1, -R21 ;  /* 0x000000010505b824 */ /* 0x000fe400078e0a15 */
[----:B0-----:R-:W-:Y:S02]  /*3a50*/  IMAD.MOV.U32 R11, RZ, RZ, R13 ;  /* 0x000000ffff0b7224 */ /* 0x001fe400078e000d */
[----:B------:R-:W-:Y:S01]  /*3a60*/  IMAD.HI.U32 R6, R0, R4, RZ ;  /* 0x0000000400067227 */ /* 0x000fe200078e00ff */
[----:B------:R-:W-:-:S03]  /*3a70*/  ISETP.GT.U32.AND P3, PT, R21, R5, PT ;  /* 0x000000051500720c */ /* 0x000fc60003f64070 */
[----:B------:R-:W-:Y:S01]  /*3a80*/  @!P5 IMAD.MOV R11, RZ, RZ, -R11 ;  /* 0x000000ffff0bd224 */ /* 0x000fe200078e0a0b */
[----:B------:R-:W-:Y:S01]  /*3a90*/  ISETP.GE.AND P5, PT, R3, RZ, PT ;  /* 0x000000ff0300720c */ /* 0x000fe20003fa6270 */
[----:B------:R-:W-:Y:S02]  /*3aa0*/  IMAD.MOV R9, RZ, RZ, -R9 ;  /* 0x000000ffff097224 */ /* 0x000fe400078e0a09 */
[----:B------:R-:W-:Y:S01]  /*3ab0*/  VIADD R3, R22, 0x184 ;  /* 0x0000018416037836 */ /* 0x000fe20000000000 */
[----:B------:R0:W-:Y:S01]  /*3ac0*/  STL [R1+0x214], R11 ;  /* 0x0002140b01007387 */ /* 0x0001e20000100800 */
[----:B------:R-:W-:Y:S02]  /*3ad0*/  IMAD.MOV R6, RZ, RZ, -R6 ;  /* 0x000000ffff067224 */ /* 0x000fe400078e0a06 */
[----:B------:R-:W-:Y:S01]  /*3ae0*/  IMAD R7, R21, R9, R7 ;  /* 0x0000000915077224 */ /* 0x000fe200078e0207 */
[----:B------:R-:W-:Y:S01]  /*3af0*/  IABS R15, R3 ;  /* 0x00000003000f7213 */ /* 0x000fe20000000000 */
[----:B------:R-:W-:-:S02]  /*3b00*/  @!P4 IMAD.IADD R8, R8, 0x1, -R21 ;  /* 0x000000010808c824 */ /* 0x000fc400078e0a15 */
[----:B------:R-:W-:Y:S02]  /*3b10*/  IMAD R13, R21, R6, R4 ;  /* 0x00000006150d7224 */ /* 0x000fe400078e0204 */
[----:B------:R-:W-:Y:S01]  /*3b20*/  @!P3 IMAD.IADD R5, R5, 0x1, -R21 ;  /* 0x000000010505b824 */ /* 0x000fe200078e0a15 */
[C---:B------:R-:W-:Y:S01]  /*3b30*/  ISETP.GT.U32.AND P3, PT, R21.reuse, R7, PT ;  /* 0x000000071500720c */ /* 0x040fe20003f64070 */
[----:B0-----:R-:W-:Y:S01]  /*3b40*/  IMAD.MOV.U32 R11, RZ, RZ, R12 ;  /* 0x000000ffff0b7224 */ /* 0x001fe200078e000c */
[----:B------:R-:W-:Y:S01]  /*3b50*/  ISETP.GT.U32.AND P4, PT, R21, R8, PT ;  /* 0x000000081500720c */ /* 0x000fe20003f84070 */
[----:B------:R-:W-:-:S04]  /*3b60*/  IMAD.HI.U32 R12, R0, R15, RZ ;  /* 0x0000000f000c7227 */ /* 0x000fc800078e00ff */
[----:B------:R-:W-:Y:S01]  /*3b70*/  @!P2 IMAD.MOV R11, RZ, RZ, -R11 ;  /* 0x000000ffff0ba224 */ /* 0x000fe200078e0a0b */
[----:B------:R-:W-:Y:S01]  /*3b80*/  ISETP.GT.U32.AND P2, PT, R21, R13, PT ;  /* 0x0000000d1500720c */ /* 0x000fe20003f44070 */
[C---:B------:R-:W-:Y:S02]  /*3b90*/  VIADD R6, R22.reuse, 0x180 ;  /* 0x0000018016067836 */ /* 0x040fe40000000000 */
[----:B------:R-:W-:Y:S01]  /*3ba0*/  VIADD R9, R22, 0x182 ;  /* 0x0000018216097836 */ /* 0x000fe20000000000 */
[----:B------:R0:W-:Y:S01]  /*3bb0*/  STL [R1+0x218], R11 ;  /* 0x0002180b01007387 */ /* 0x0001e20000100800 */
[--C-:B------:R-:W-:Y:S01]  /*3bc0*/  @!P3 IMAD.IADD R7, R7, 0x1, -R21.reuse ;  /* 0x000000010707b824 */ /* 0x100fe200078e0a15 */
[----:B------:R-:W-:Y:S01]  /*3bd0*/  IABS R17, R6 ;  /* 0x0000000600117213 */ /* 0x000fe20000000000 */
[----:B------:R-:W-:Y:S01]  /*3be0*/  @!P4 IMAD.IADD R8, R8, 0x1, -R21 ;  /* 0x000000010808c824 */ /* 0x000fe200078e0a15 */
[----:B------:R-:W-:Y:S01]  /*3bf0*/  IABS R16, R9 ;  /* 0x0000000900107213 */ /* 0x000fe20000000000 */
[----:B------:R-:W-:Y:S01]  /*3c00*/  VIADD R4, R22, 0x17e ;  /* 0x0000017e16047836 */ /* 0x000fe20000000000 */
[----:B------:R-:W-:-:S03]  /*3c10*/  ISETP.GT.U32.AND P3, PT, R21, R7, PT ;  /* 0x000000071500720c */ /* 0x000fc60003f64070 */
[----:B------:R-:W-:Y:S01]  /*3c20*/  @!P2 IMAD.IADD R13, R13, 0x1, -R21 ;  /* 0x000000010d0da824 */ /* 0x000fe200078e0a15 */
[----:B------:R-:W-:Y:S01]  /*3c30*/  IABS R14, R4 ;  /* 0x00000004000e7213 */ /* 0x000fe20000000000 */
[----:B0-----:R-:W-:Y:S02]  /*3c40*/  IMAD.MOV.U32 R11, RZ, RZ, R5 ;  /* 0x000000ffff0b7224 */ /* 0x001fe400078e0005 */
[----:B------:R-:W-:Y:S01]  /*3c50*/  IMAD.MOV R5, RZ, RZ, -R12 ;  /* 0x000000ffff057224 */ /* 0x000fe200078e0a0c */
[C---:B------:R-:W-:Y:S01]  /*3c60*/  ISETP.GT.U32.AND P2, PT, R21.reuse, R13, PT ;  /* 0x0000000d1500720c */ /* 0x040fe20003f44070 */
[----:B------:R-:W-:Y:S01]  /*3c70*/  @!P6 IMAD.MOV R11, RZ, RZ, -R11 ;  /* 0x000000ffff0be224 */ /* 0x000fe200078e0a0b */
[----:B------:R-:W-:Y:S01]  /*3c80*/  ISETP.GE.AND P6, PT, R2, RZ, PT ;  /* 0x000000ff0200720c */ /* 0x000fe20003fc6270 */
[C---:B------:R-:W-:Y:S02]  /*3c90*/  IMAD R2, R21.reuse, R5, R15 ;  /* 0x0000000515027224 */ /* 0x040fe400078e020f */
[----:B------:R-:W-:Y:S01]  /*3ca0*/  IMAD.MOV.U32 R12, RZ, RZ, R17 ;  /* 0x000000ffff0c7224 */ /* 0x000fe200078e0011 */
[----:B------:R0:W-:Y:S01]  /*3cb0*/  STL [R1+0x21c], R11 ;  /* 0x00021c0b01007387 */ /* 0x0001e20000100800 */
[----:B------:R-:W-:Y:S01]  /*3cc0*/  IMAD.HI.U32 R17, R0, R16, RZ ;  /* 0x0000001000117227 */ /* 0x000fe200078e00ff */
[----:B------:R-:W-:-:S03]  /*3cd0*/  ISETP.GT.U32.AND P4, PT, R21, R2, PT ;  /* 0x000000021500720c */ /* 0x000fc60003f84070 */
[----:B------:R-:W-:-:S04]  /*3ce0*/  IMAD.HI.U32 R15, R0, R12, RZ ;  /* 0x0000000c000f7227 */ /* 0x000fc800078e00ff */
[----:B------:R-:W-:Y:S02]  /*3cf0*/  IMAD.MOV R17, RZ, RZ, -R17 ;  /* 0x000000ffff117224 */ /* 0x000fe400078e0a11 */
[----:B0-----:R-:W-:Y:S02]  /*3d00*/  IMAD.MOV.U32 R11, RZ, RZ, R8 ;  /* 0x000000ffff0b7224 */ /* 0x001fe400078e0008 */
[----:B------:R-:W-:-:S04]  /*3d10*/  IMAD.HI.U32 R5, R0, R14, RZ ;  /* 0x0000000e00057227 */ /* 0x000fc800078e00ff */
[----:B------:R-:W-:Y:S02]  /*3d20*/  @!P4 IMAD.IADD R2, R2, 0x1, -R21 ;  /* 0x000000010202c824 */ /* 0x000fe400078e0a15 */
[----:B------:R-:W-:Y:S02]  /*3d30*/  IMAD.MOV R15, RZ, RZ, -R15 ;  /* 0x000000ffff0f7224 */ /* 0x000fe400078e0a0f */
[----:B------:R-:W-:Y:S01]  /*3d40*/  @!P3 IMAD.IADD R7, R7, 0x1, -R21 ;  /* 0x000000010707b824 */ /* 0x000fe200078e0a15 */
[----:B------:R-:W-:Y:S01]  /*3d50*/  ISETP.GE.AND P3, PT, R3, RZ, PT ;  /* 0x000000ff0300720c */ /* 0x000fe20003f66270 */
[----:B------:R-:W-:Y:S01]  /*3d60*/  @!P1 IMAD.MOV R11, RZ, RZ, -R11 ;  /* 0x000000ffff0b9224 */ /* 0x000fe200078e0a0b */
[C---:B------:R-:W-:Y:S01]  /*3d70*/  ISETP.GT.U32.AND P1, PT, R21.reuse, R2, PT ;  /* 0x000000021500720c */ /* 0x040fe20003f24070 */
[C---:B------:R-:W-:Y:S02]  /*3d80*/  IMAD R3, R21.reuse, R17, R16 ;  /* 0x0000001115037224 */ /* 0x040fe400078e0210 */
[----:B------:R-:W-:Y:S01]  /*3d90*/  IMAD.MOV R16, RZ, RZ, -R5 ;  /* 0x000000ffff107224 */ /* 0x000fe200078e0a05 */
[----:B------:R0:W-:Y:S01]  /*3da0*/  STL [R1+0x220], R11 ;  /* 0x0002200b01007387 */ /* 0x0001e20000100800 */
[C---:B------:R-:W-:Y:S01]  /*3db0*/  IMAD R12, R21.reuse, R15, R12 ;  /* 0x0000000f150c7224 */ /* 0x040fe200078e020c */
[----:B------:R-:W-:Y:S01]  /*3dc0*/  ISETP.GT.U32.AND P4, PT, R21, R3, PT ;  /* 0x000000031500720c */ /* 0x000fe20003f84070 */
[----:B------:R-:W-:-:S02]  /*3dd0*/  @!P2 IMAD.IADD R13, R13, 0x1, -R21 ;  /* 0x000000010d0da824 */ /* 0x000fc400078e0a15 */
[C---:B------:R-:W-:Y:S01]  /*3de0*/  IMAD R8, R21.reuse, R16, R14 ;  /* 0x0000001015087224 */ /* 0x040fe200078e020e */
[C---:B------:R-:W-:Y:S01]  /*3df0*/  ISETP.GT.U32.AND P2, PT, R21.reuse, R12, PT ;  /* 0x0000000c1500720c */ /* 0x040fe20003f44070 */
[C---:B------:R-:W-:Y:S02]  /*3e00*/  VIADD R5, R22.reuse, 0x17c ;  /* 0x0000017c16057836 */ /* 0x040fe40000000000 */
[----:B------:R-:W-:Y:S02]  /*3e10*/  IMAD.MOV.U32 R15, RZ, RZ, R7 ;  /* 0x000000ffff0f7224 */ /* 0x000fe400078e0007 */
[----:B0-----:R-:W-:Y:S01]  /*3e20*/  IMAD.MOV.U32 R11, RZ, RZ, R13 ;  /* 0x000000ffff0b7224 */ /* 0x001fe200078e000d */
[----:B------:R-:W-:Y:S01]  /*3e30*/  IABS R14, R5 ;  /* 0x00000005000e7213 */ /* 0x000fe20000000000 */
[----:B------:R-:W-:Y:S02]  /*3e40*/  VIADD R13, R22, 0x17a ;  /* 0x0000017a160d7836 */ /* 0x000fe40000000000 */
[----:B------:R-:W-:Y:S01]  /*3e50*/  @!P6 IMAD.MOV R11, RZ, RZ, -R11 ;  /* 0x000000ffff0be224 */ /* 0x000fe200078e0a0b */
[----:B------:R-:W-:Y:S01]  /*3e60*/  ISETP.GT.U32.AND P6, PT, R21, R8, PT ;  /* 0x000000081500720c */ /* 0x000fe20003fc4070 */
[----:B------:R-:W-:Y:S01]  /*3e70*/  @!P1 IMAD.IADD R2, R2, 0x1, -R21 ;  /* 0x0000000102029824 */ /* 0x000fe200078e0a15 */
[----:B------:R-:W-:Y:S01]  /*3e80*/  ISETP.GE.AND P1, PT, R6, RZ, PT ;  /* 0x000000ff0600720c */ /* 0x000fe20003f26270 */
[----:B------:R-:W-:Y:S01]  /*3e90*/  @!P5 IMAD.MOV R15, RZ, RZ, -R15 ;  /* 0x000000ffff0fd224 */ /* 0x000fe200078e0a0f */
[----:B------:R-:W-:Y:S01]  /*3ea0*/  IABS R6, R13 ;  /* 0x0000000d00067213 */ /* 0x000fe20000000000 */
[--C-:B------:R-:W-:Y:S01]  /*3eb0*/  @!P4 IMAD.IADD R3, R3, 0x1, -R21.reuse ;  /* 0x000000010303c824 */ /* 0x100fe200078e0a15 */
[----:B------:R-:W-:Y:S01]  /*3ec0*/  ISETP.GE.AND P4, PT, R4, RZ, PT ;  /* 0x000000ff0400720c */ /* 0x000fe20003f86270 */
[--C-:B------:R-:W-:Y:S01]  /*3ed0*/  @!P2 IMAD.IADD R12, R12, 0x1, -R21.reuse ;  /* 0x000000010c0ca824 */ /* 0x100fe200078e0a15 */
[----:B------:R-:W-:Y:S01]  /*3ee0*/  STL [R1+0x224], R15 ;  /* 0x0002240f01007387 */ /* 0x000fe20000100800 */
[----:B------:R-:W-:Y:S01]  /*3ef0*/  IMAD.MOV.U32 R7, RZ, RZ, R14 ;  /* 0x000000ffff077224 */ /* 0x000fe200078e000e */
[----:B------:R-:W-:Y:S01]  /*3f00*/  ISETP.GE.AND P5, PT, R9, RZ, PT ;  /* 0x000000ff0900720c */ /* 0x000fe20003fa6270 */
[----:B------:R-:W-:Y:S01]  /*3f10*/  IMAD.MOV.U32 R4, RZ, RZ, R6 ;  /* 0x000000ffff047224 */ /* 0x000fe200078e0006 */
[----:B------:R0:W-:Y:S01]  /*3f20*/  STL [R1+0x228], R11 ;  /* 0x0002280b01007387 */ /* 0x0001e20000100800 */
[----:B------:R-:W-:Y:S01]  /*3f30*/  @!P6 IMAD.IADD R8, R8, 0x1, -R21 ;  /* 0x000000010808e824 */ /* 0x000fe200078e0a15 */
[C---:B------:R-:W-:Y:S01]  /*3f40*/  ISETP.GT.U32.AND P2, PT, R21.reuse, R3, PT ;  /* 0x000000031500720c */ /* 0x040fe20003f44070 */
[----:B------:R-:W-:Y:S01]  /*3f50*/  IMAD.HI.U32 R9, R0, R7, RZ ;  /* 0x0000000700097227 */ /* 0x000fe200078e00ff */
[----:B------:R-:W-:-:S03]  /*3f60*/  ISETP.GT.U32.AND P6, PT, R21, R12, PT ;  /* 0x0000000c1500720c */ /* 0x000fc60003fc4070 */
[----:B------:R-:W-:Y:S02]  /*3f70*/  IMAD.MOV R9, RZ, RZ, -R9 ;  /* 0x000000ffff097224 */ /* 0x000fe400078e0a09 */
[----:B------:R-:W-:Y:S02]  /*3f80*/  VIADD R17, R22, 0x174 ;  /* 0x0000017416117836 */ /* 0x000fe40000000000 */
[----:B0-----:R-:W-:Y:S02]  /*3f90*/  IMAD.MOV.U32 R11, RZ, RZ, R2 ;  /* 0x000000ffff0b7224 */ /* 0x001fe400078e0002 */
[----:B------:R-:W-:Y:S01]  /*3fa0*/  IMAD.HI.U32 R2, R0, R4, RZ ;  /* 0x0000000400027227 */ /* 0x000fe200078e00ff */
[----:B------:R-:W-:-:S03]  /*3fb0*/  IABS R15, R17 ;  /* 0x00000011000f7213 */ /* 0x000fc60000000000 */
[----:B------:R-:W-:Y:S02]  /*3fc0*/  IMAD.MOV R2, RZ, RZ, -R2 ;  /* 0x000000ffff027224 */ /* 0x000fe400078e0a02 */
[C---:B------:R-:W-:Y:S02]  /*3fd0*/  IMAD R6, R21.reuse, R9, R7 ;  /* 0x0000000915067224 */ /* 0x040fe400078e0207 */
[C---:B------:R-:W-:Y:S02]  /*3fe0*/  IMAD R2, R21.reuse, R2, R4 ;  /* 0x0000000215027224 */ /* 0x040fe400078e0204 */
[----:B------:R-:W-:Y:S01]  /*3ff0*/  @!P3 IMAD.MOV R11, RZ, RZ, -R11 ;  /* 0x000000ffff0bb224 */ /* 0x000fe200078e0a0b */
[----:B------:R-:W-:Y:S01]  /*4000*/  ISETP.GT.U32.AND P3, PT, R21, R8, PT ;  /* 0x000000081500720c */ /* 0x000fe20003f64070 */
[--C-:B------:R-:W-:Y:S01]  /*4010*/  @!P2 IMAD.IADD R3, R3, 0x1, -R21.reuse ;  /* 0x000000010303a824 */ /* 0x100fe200078e0a15 */
[C---:B------:R-:W-:Y:S01]  /*4020*/  ISETP.GT.U32.AND P2, PT, R21.reuse, R6, PT ;  /* 0x000000061500720c */ /* 0x040fe20003f44070 */
[----:B------:R-:W-:Y:S01]  /*4030*/  @!P6 IMAD.IADD R12, R12, 0x1, -R21 ;  /* 0x000000010c0ce824 */ /* 0x000fe200078e0a15 */
[----:B------:R-:W-:Y:S01]  /*4040*/  ISETP.GT.U32.AND P6, PT, R21, R2, PT ;  /* 0x000000021500720c */ /* 0x000fe20003fc4070 */
[C---:B------:R-:W-:Y:S01]  /*4050*/  VIADD R9, R22.reuse, 0x178 ;  /* 0x0000017816097836 */ /* 0x040fe20000000000 */
[----:B------:R0:W-:Y:S01]  /*4060*/  STL [R1+0x22c], R11 ;  /* 0x00022c0b01007387 */ /* 0x0001e20000100800 */
[----:B------:R-:W-:-:S02]  /*4070*/  VIADD R7, R22, 0x176 ;  /* 0x0000017616077836 */ /* 0x000fc40000000000 */
[----:B------:R-:W-:Y:S01]  /*4080*/  @!P1 IMAD.MOV R12, RZ, RZ, -R12 ;  /* 0x000000ffff0c9224 */ /* 0x000fe200078e0a0c */
[----:B------:R-:W-:Y:S02]  /*4090*/  IABS R14, R9 ;  /* 0x00000009000e7213 */ /* 0x000fe40000000000 */
[----:B------:R-:W-:Y:S01]  /*40a0*/  IABS R4, R7 ;  /* 0x0000000700047213 */ /* 0x000fe20000000000 */
[--C-:B------:R-:W-:Y:S01]  /*40b0*/  @!P3 IMAD.IADD R8, R8, 0x1, -R21.reuse ;  /* 0x000000010808b824 */ /* 0x100fe200078e0a15 */
[----:B------:R-:W-:Y:S01]  /*40c0*/  ISETP.GE.AND P3, PT, R5, RZ, PT ;  /* 0x000000ff0500720c */ /* 0x000fe20003f66270 */
[----:B------:R-:W-:Y:S01]  /*40d0*/  @!P2 IMAD.IADD R6, R6, 0x1, -R21 ;  /* 0x000000010606a824 */ /* 0x000fe200078e0a15 */
[----:B------:R-:W-:Y:S01]  /*40e0*/  ISETP.GE.AND P2, PT, R13, RZ, PT ;  /* 0x000000ff0d00720c */ /* 0x000fe20003f46270 */
[----:B0-----:R-:W-:Y:S02]  /*40f0*/  IMAD.MOV.U32 R11, RZ, RZ, R3 ;  /* 0x000000ffff0b7224 */ /* 0x001fe400078e0003 */
[----:B------:R-:W-:-:S02]  /*4100*/  @!P6 IMAD.IADD R2, R2, 0x1, -R21 ;  /* 0x000000010202e824 */ /* 0x000fc400078e0a15 */
[----:B------:R-:W-:Y:S02]  /*4110*/  IMAD.MOV.U32 R5, RZ, RZ, R15 ;  /* 0x000000ffff057224 */ /* 0x000fe400078e000f */
[----:B------:R-:W-:Y:S01]  /*4120*/  IMAD.HI.U32 R15, R0, R14, RZ ;  /* 0x0000000e000f7227 */ /* 0x000fe200078e00ff */
[----:B------:R-:W-:-:S03]  /*4130*/  ISETP.GT.U32.AND P6, PT, R21, R2, PT ;  /* 0x000000021500720c */ /* 0x000fc60003fc4070 */
[----:B------:R-:W-:-:S04]  /*4140*/  IMAD.HI.U32 R16, R0, R4, RZ ;  /* 0x0000000400107227 */ /* 0x000fc800078e00ff */
[----:B------:R-:W-:Y:S01]  /*4150*/  @!P5 IMAD.MOV R11, RZ, RZ, -R11 ;  /* 0x000000ffff0bd224 */ /* 0x000fe200078e0a0b */
[----:B------:R-:W-:Y:S01]  /*4160*/  ISETP.GT.U32.AND P5, PT, R21, R6, PT ;  /* 0x000000061500720c */ /* 0x000fe20003fa4070 */
[----:B------:R-:W-:-:S03]  /*4170*/  IMAD.HI.U32 R13, R0, R5, RZ ;  /* 0x00000005000d7227 */ /* 0x000fc600078e00ff */
[----:B------:R0:W-:Y:S01]  /*4180*/  STL [R1+0x230], R11 ;  /* 0x0002300b01007387 */ /* 0x0001e20000100800 */
[----:B------:R-:W-:Y:S02]  /*4190*/  IMAD.MOV R15, RZ, RZ, -R15 ;  /* 0x000000ffff0f7224 */ /* 0x000fe400078e0a0f */
[----:B------:R-:W-:Y:S01]  /*41a0*/  IMAD.MOV R16, RZ, RZ, -R16 ;  /* 0x000000ffff107224 */ /* 0x000fe200078e0a10 */
[----:B------:R1:W-:Y:S01]  /*41b0*/  STL [R1+0x238], R12 ;  /* 0x0002380c01007387 */ /* 0x0003e20000100800 */
[C---:B------:R-:W-:Y:S02]  /*41c0*/  IMAD R3, R21.reuse, R15, R14 ;  /* 0x0000000f15037224 */ /* 0x040fe400078e020e */
[----:B------:R-:W-:Y:S02]  /*41d0*/  IMAD.MOV R13, RZ, RZ, -R13 ;  /* 0x000000ffff0d7224 */ /* 0x000fe400078e0a0d */
[C---:B------:R-:W-:Y:S01]  /*41e0*/  IMAD R4, R21.reuse, R16, R4 ;  /* 0x0000001015047224 */ /* 0x040fe200078e0204 */
[----:B------:R-:W-:Y:S01]  /*41f0*/  ISETP.GT.U32.AND P1, PT, R21, R3, PT ;  /* 0x000000031500720c */ /* 0x000fe20003f24070 */
[----:B0-----:R-:W-:-:S02]  /*4200*/  IMAD.MOV.U32 R11, RZ, RZ, R8 ;  /* 0x000000ffff0b7224 */ /* 0x001fc400078e0008 */
[C---:B------:R-:W-:Y:S02]  /*4210*/  IMAD R5, R21.reuse, R13, R5 ;  /* 0x0000000d15057224 */ /* 0x040fe400078e0205 */
[----:B------:R-:W-:Y:S01]  /*4220*/  @!P4 IMAD.MOV R11, RZ, RZ, -R11 ;  /* 0x000000ffff0bc224 */ /* 0x000fe200078e0a0b */
[----:B------:R-:W-:Y:S01]  /*4230*/  ISETP.GT.U32.AND P4, PT, R21, R4, PT ;  /* 0x000000041500720c */ /* 0x000fe20003f84070 */
[--C-:B------:R-:W-:Y:S01]  /*4240*/  @!P5 IMAD.IADD R6, R6, 0x1, -R21.reuse ;  /* 0x000000010606d824 */ /* 0x100fe200078e0a15 */
[----:B------:R-:W-:Y:S01]  /*4250*/  ISETP.GE.AND P5, PT, R9, RZ, PT ;  /* 0x000000ff0900720c */ /* 0x000fe20003fa6270 */
[----:B------:R-:W-:Y:S01]  /*4260*/  @!P6 IMAD.IADD R2, R2, 0x1, -R21 ;  /* 0x000000010202e824 */ /* 0x000fe200078e0a15 */
[----:B------:R-:W-:Y:S01]  /*4270*/  ISETP.GT.U32.AND P6, PT, R21, R5, PT ;  /* 0x000000051500720c */ /* 0x000fe20003fc4070 */
[C---:B------:R-:W-:Y:S01]  /*4280*/  VIADD R8, R22.reuse, 0x172 ;  /* 0x0000017216087836 */ /* 0x040fe20000000000 */
[----:B------:R0:W-:Y:S01]  /*4290*/  STL [R1+0x23c], R11 ;  /* 0x00023c0b01007387 */ /* 0x0001e20000100800 */
[----:B------:R-:W-:-:S02]  /*42a0*/  VIADD R9, R22, 0x170 ;  /* 0x0000017016097836 */ /* 0x000fc40000000000 */
[--C-:B------:R-:W-:Y:S01]  /*42b0*/  @!P1 IMAD.IADD R3, R3, 0x1, -R21.reuse ;  /* 0x0000000103039824 */ /* 0x100fe200078e0a15 */
[----:B------:R-:W-:Y:S01]  /*42c0*/  IABS R13, R8 ;  /* 0x00000008000d7213 */ /* 0x000fe20000000000 */
[----:B-1----:R-:W-:Y:S01]  /*42d0*/  VIADD R12, R22, 0x16e ;  /* 0x0000016e160c7836 */ /* 0x002fe20000000000 */
[----:B------:R-:W-:Y:S01]  /*42e0*/  IABS R14, R9 ;  /* 0x00000009000e7213 */ /* 0x000fe20000000000 */
[----:B------:R-:W-:Y:S01]  /*42f0*/  @!P4 IMAD.IADD R4, R4, 0x1, -R21 ;  /* 0x000000010404c824 */ /* 0x000fe200078e0a15 */
[----:B------:R-:W-:Y:S01]  /*4300*/  ISETP.GE.AND P1, PT, R7, RZ, PT ;  /* 0x000000ff0700720c */ /* 0x000fe20003f26270 */
[----:B------:R-:W-:Y:S01]  /*4310*/  IMAD.HI.U32 R15, R0, R13, RZ ;  /* 0x0000000d000f7227 */ /* 0x000fe200078e00ff */
[----:B------:R-:W-:-:S03]  /*4320*/  ISETP.GT.U32.AND P4, PT, R21, R3, PT ;  /* 0x000000031500720c */ /* 0x000fc60003f84070 */
[----:B------:R-:W-:Y:S01]  /*4330*/  IMAD.MOV.U32 R7, RZ, RZ, R14 ;  /* 0x000000ffff077224 */ /* 0x000fe200078e000e */
[----:B------:R-:W-:Y:S01]  /*4340*/  IABS R14, R12 ;  /* 0x0000000c000e7213 */ /* 0x000fe20000000000 */
[----:B0-----:R-:W-:Y:S02]  /*4350*/  IMAD.MOV.U32 R11, RZ, RZ, R6 ;  /* 0x000000ffff0b7224 */ /* 0x001fe400078e0006 */
[----:B------:R-:W-:Y:S01]  /*4360*/  @!P6 IMAD.IADD R5, R5, 0x1, -R21 ;  /* 0x000000010505e824 */ /* 0x000fe200078e0a15 */
[----:B------:R-:W-:Y:S01]  /*4370*/  ISETP.GT.U32.AND P6, PT, R21, R4, PT ;  /* 0x000000041500720c */ /* 0x000fe20003fc4070 */
[----:B------:R-:W-:Y:S02]  /*4380*/  IMAD.MOV R6, RZ, RZ, -R15 ;  /* 0x000000ffff067224 */ /* 0x000fe400078e0a0f */
[----:B------:R-:W-:-:S04]  /*4390*/  IMAD.HI.U32 R15, R0, R7, RZ ;  /* 0x00000007000f7227 */ /* 0x000fc800078e00ff */
[----:B------:R-:W-:Y:S02]  /*43a0*/  IMAD.MOV R15, RZ, RZ, -R15 ;  /* 0x000000ffff0f7224 */ /* 0x000fe400078e0a0f */
[----:B------:R-:W-:Y:S01]  /*43b0*/  @!P3 IMAD.MOV R11, RZ, RZ, -R11 ;  /* 0x000000ffff0bb224 */ /* 0x000fe200078e0a0b */
[C---:B------:R-:W-:Y:S01]  /*43c0*/  ISETP.GT.U32.AND P3, PT, R21.reuse, R5, PT ;  /* 0x000000051500720c */ /* 0x040fe20003f64070 */
[C---:B------:R-:W-:Y:S02]  /*43d0*/  IMAD R7, R21.reuse, R15, R7 ;  /* 0x0000000f15077224 */ /* 0x040fe400078e0207 */
[----:B------:R-:W-:Y:S01]  /*43e0*/  @!P6 IMAD.IADD R4, R4, 0x1, -R21 ;  /* 0x000000010404e824 */ /* 0x000fe200078e0a15 */
[----:B------:R-:W-:Y:S01]  /*43f0*/  STL [R1+0x240], R11 ;  /* 0x0002400b01007387 */ /* 0x000fe20000100800 */
[C---:B------:R-:W-:Y:S01]  /*4400*/  IMAD R6, R21.reuse, R6, R13 ;  /* 0x0000000615067224 */ /* 0x040fe200078e020d */
[----:B------:R-:W-:Y:S01]  /*4410*/  ISETP.GT.U32.AND P6, PT, R21, R7, PT ;  /* 0x000000071500720c */ /* 0x000fe20003fc4070 */
[----:B------:R-:W-:-:S02]  /*4420*/  VIADD R13, R22, 0x16c ;  /* 0x0000016c160d7836 */ /* 0x000fc40000000000 */
[----:B------:R-:W-:Y:S01]  /*4430*/  @!P4 IMAD.IADD R3, R3, 0x1, -R21 ;  /* 0x000000010303c824 */ /* 0x000fe200078e0a15 */
[----:B------:R-:W-:Y:S01]  /*4440*/  ISETP.GT.U32.AND P4, PT, R21, R6, PT ;  /* 0x000000061500720c */ /* 0x000fe20003f84070 */
[----:B------:R-:W-:Y:S01]  /*4450*/  IMAD.HI.U32 R18, R0, R14, RZ ;  /* 0x0000000e00127227 */ /* 0x000fe200078e00ff */
[----:B------:R-:W-:-:S03]  /*4460*/  IABS R16, R13 ;  /* 0x0000000d00107213 */ /* 0x000fc60000000000 */
[----:B------:R-:W-:Y:S01]  /*4470*/  @!P3 IMAD.IADD R5, R5, 0x1, -R21 ;  /* 0x000000010505b824 */ /* 0x000fe200078e0a15 */
[----:B------:R-:W-:Y:S01]  /*4480*/  ISETP.GE.AND P3, PT, R17, RZ, PT ;  /* 0x000000ff1100720c */ /* 0x000fe20003f66270 */
[----:B------:R-:W-:-:S04]  /*4490*/  IMAD.HI.U32 R19, R0, R16, RZ ;  /* 0x0000001000137227 */ /* 0x000fc800078e00ff */
[----:B------:R-:W-:Y:S02]  /*44a0*/  @!P6 IMAD.IADD R7, R7, 0x1, -R21 ;  /* 0x000000010707e824 */ /* 0x000fe400078e0a15 */
[----:B------:R-:W-:Y:S02]  /*44b0*/  IMAD.MOV R17, RZ, RZ, -R18 ;  /* 0x000000ffff117224 */ /* 0x000fe400078e0a12 */
[----:B------:R-:W-:Y:S01]  /*44c0*/  @!P2 IMAD.MOV R2, RZ, RZ, -R2 ;  /* 0x000000ffff02a224 */ /* 0x000fe200078e0a02 */
[C---:B------:R-:W-:Y:S01]  /*44d0*/  ISETP.GT.U32.AND P6, PT, R21.reuse, R7, PT ;  /* 0x000000071500720c */ /* 0x040fe20003fc4070 */
[----:B------:R-:W-:Y:S02]  /*44e0*/  IMAD.MOV R19, RZ, RZ, -R19 ;  /* 0x000000ffff137224 */ /* 0x000fe400078e0a13 */
[----:B------:R-:W-:Y:S01]  /*44f0*/  IMAD R14, R21, R17, R14 ;  /* 0x00000011150e7224 */ /* 0x000fe200078e020e */
[----:B------:R0:W-:Y:S01]  /*4500*/  STL [R1+0x244], R2 ;  /* 0x0002440201007387 */ /* 0x0001e20000100800 */
[----:B------:R-:W-:-:S02]  /*4510*/  VIADD R15, R22, 0x16a ;  /* 0x0000016a160f7836 */ /* 0x000fc40000000000 */
[C---:B------:R-:W-:Y:S02]  /*4520*/  IMAD R16, R21.reuse, R19, R16 ;  /* 0x0000001315107224 */ /* 0x040fe400078e0210 */
[----:B------:R-:W-:Y:S01]  /*4530*/  @!P4 IMAD.IADD R6, R6, 0x1, -R21 ;  /* 0x000000010606c824 */ /* 0x000fe200078e0a15 */
[----:B------:R-:W-:Y:S01]  /*4540*/  IABS R18, R15 ;  /* 0x0000000f00127213 */ /* 0x000fe20000000000 */
[----:B------:R-:W-:Y:S01]  /*4550*/  @!P5 IMAD.MOV R3, RZ, RZ, -R3 ;  /* 0x000000ffff03d224 */ /* 0x000fe200078e0a03 */
[C---:B------:R-:W-:Y:S01]  /*4560*/  ISETP.GT.U32.AND P5, PT, R21.reuse, R14, PT ;  /* 0x0000000e1500720c */ /* 0x040fe20003fa4070 */
[----:B------:R-:W-:Y:S01]  /*4570*/  @!P1 IMAD.MOV R4, RZ, RZ, -R4 ;  /* 0x000000ffff049224 */ /* 0x000fe200078e0a04 */
[----:B------:R-:W-:Y:S01]  /*4580*/  ISETP.GT.U32.AND P2, PT, R21, R6, PT ;  /* 0x000000061500720c */ /* 0x000fe20003f44070 */
[----:B0-----:R-:W-:Y:S01]  /*4590*/  IMAD.MOV.U32 R2, RZ, RZ, R5 ;  /* 0x000000ffff027224 */ /* 0x001fe200078e0005 */
[----:B------:R0:W-:Y:S01]  /*45a0*/  STL [R1+0x24c], R3 ;  /* 0x00024c0301007387 */ /* 0x0001e20000100800 */
[----:B------:R-:W-:Y:S01]  /*45b0*/  @!P6 IMAD.IADD R7, R7, 0x1, -R21 ;  /* 0x000000010707e824 */ /* 0x000fe200078e0a15 */
[----:B------:R-:W-:Y:S01]  /*45c0*/  ISETP.GT.U32.AND P6, PT, R21, R16, PT ;  /* 0x000000101500720c */ /* 0x000fe20003fc4070 */
[----:B------:R-:W-:Y:S01]  /*45d0*/  @!P3 IMAD.MOV R2, RZ, RZ, -R2 ;  /* 0x000000ffff02b224 */ /* 0x000fe200078e0a02 */
[----:B------:R-:W-:Y:S01]  /*45e0*/  STL [R1+0x250], R4 ;  /* 0x0002500401007387 */ /* 0x000fe20000100800 */
[----:B------:R-:W-:-:S02]  /*45f0*/  ISETP.GE.AND P1, PT, R9, RZ, PT ;  /* 0x000000ff0900720c */ /* 0x000fc40003f26270 */
[----:B------:R-:W-:Y:S01]  /*4600*/  ISETP.GE.AND P4, PT, R8, RZ, PT ;  /* 0x000000ff0800720c */ /* 0x000fe20003f86270 */
[----:B------:R1:W-:Y:S01]  /*4610*/  STL [R1+0x254], R2 ;  /* 0x0002540201007387 */ /* 0x0003e20000100800 */
[----:B------:R-:W-:Y:S01]  /*4620*/  @!P5 IMAD.IADD R14, R14, 0x1, -R21 ;  /* 0x000000010e0ed824 */ /* 0x000fe200078e0a15 */
[----:B------:R-:W-:Y:S01]  /*4630*/  ISETP.GE.AND P3, PT, R12, RZ, PT ;  /* 0x000000ff0c00720c */ /* 0x000fe20003f66270 */
[----:B0-----:R-:W-:Y:S02]  /*4640*/  VIADD R3, R22, 0x168 ;  /* 0x0000016816037836 */ /* 0x001fe40000000000 */
[----:B------:R-:W-:Y:S01]  /*4650*/  IMAD.MOV.U32 R8, RZ, RZ, R7 ;  /* 0x000000ffff087224 */ /* 0x000fe200078e0007 */
[----:B------:R-:W-:Y:S01]  /*4660*/  ISETP.GT.U32.AND P5, PT, R21, R14, PT ;  /* 0x0000000e1500720c */ /* 0x000fe20003fa4070 */
[--C-:B------:R-:W-:Y:S01]  /*4670*/  @!P6 IMAD.IADD R16, R16, 0x1, -R21.reuse ;  /* 0x000000011010e824 */ /* 0x100fe200078e0a15 */
[----:B------:R-:W-:Y:S01]  /*4680*/  IABS R12, R3 ;  /* 0x00000003000c7213 */ /* 0x000fe20000000000 */
[----:B------:R-:W-:Y:S01]  /*4690*/  @!P2 IMAD.IADD R6, R6, 0x1, -R21 ;  /* 0x000000010606a824 */ /* 0x000fe200078e0a15 */
[----:B------:R-:W-:Y:S01]  /*46a0*/  ISETP.GE.AND P2, PT, R13, RZ, PT ;  /* 0x000000ff0d00720c */ /* 0x000fe20003f46270 */
[----:B-1----:R-:W-:Y:S01]  /*46b0*/  IMAD.HI.U32 R2, R0, R18, RZ ;  /* 0x0000001200027227 */ /* 0x002fe200078e00ff */
[----:B------:R-:W-:-:S03]  /*46c0*/  ISETP.GT.U32.AND P6, PT, R21, R16, PT ;  /* 0x000000101500720c */ /* 0x000fc60003fc4070 */
[----:B------:R-:W-:Y:S02]  /*46d0*/  IMAD.MOV R2, RZ, RZ, -R2 ;  /* 0x000000ffff027224 */ /* 0x000fe400078e0a02 */
[----:B------:R-:W-:Y:S02]  /*46e0*/  @!P1 IMAD.MOV R8, RZ, RZ, -R8 ;  /* 0x000000ffff089224 */ /* 0x000fe400078e0a08 */
[C---:B------:R-:W-:Y:S02]  /*46f0*/  IMAD R18, R21.reuse, R2, R18 ;  /* 0x0000000215127224 */ /* 0x040fe400078e0212 */
[----:B------:R-:W-:Y:S02]  /*4700*/  IMAD.MOV.U32 R4, RZ, RZ, R6 ;  /* 0x000000ffff047224 */ /* 0x000fe400078e0006 */
[----:B------:R-:W-:Y:S01]  /*4710*/  IMAD.HI.U32 R5, R0, R12, RZ ;  /* 0x0000000c00057227 */ /* 0x000fe200078e00ff */
[----:B------:R-:W-:-:S03]  /*4720*/  ISETP.GT.U32.AND P1, PT, R21, R18, PT ;  /* 0x000000121500720c */ /* 0x000fc60003f24070 */
[----:B------:R-:W-:Y:S01]  /*4730*/  @!P4 IMAD.MOV R4, RZ, RZ, -R4 ;  /* 0x000000ffff04c224 */ /* 0x000fe200078e0a04 */
[----:B------:R-:W-:Y:S01]  /*4740*/  ISETP.GE.AND P4, PT, R15, RZ, PT ;  /* 0x000000ff0f00720c */ /* 0x000fe20003f86270 */
[----:B------:R-:W-:Y:S02]  /*4750*/  IMAD.MOV R5, RZ, RZ, -R5 ;  /* 0x000000ffff057224 */ /* 0x000fe400078e0a05 */
[--C-:B------:R-:W-:Y:S01]  /*4760*/  @!P5 IMAD.IADD R14, R14, 0x1, -R21.reuse ;  /* 0x000000010e0ed824 */ /* 0x100fe200078e0a15 */
[----:B------:R0:W-:Y:S01]  /*4770*/  STL [R1+0x258], R4 ;  /* 0x0002580401007387 */ /* 0x0001e20000100800 */
[----:B------:R-:W-:Y:S01]  /*4780*/  IMAD R12, R21, R5, R12 ;  /* 0x00000005150c7224 */ /* 0x000fe200078e020c */
[----:B------:R-:W-:Y:S01]  /*4790*/  ISETP.GE.AND P5, PT, R3, RZ, PT ;  /* 0x000000ff0300720c */ /* 0x000fe20003fa6270 */
[--C-:B------:R-:W-:Y:S01]  /*47a0*/  @!P6 IMAD.IADD R16, R16, 0x1, -R21.reuse ;  /* 0x000000011010e824 */ /* 0x100fe200078e0a15 */
[----:B------:R1:W-:Y:S01]  /*47b0*/  STL [R1+0x260], R8 ;  /* 0x0002600801007387 */ /* 0x0003e20000100800 */
[----:B------:R-:W-:Y:S01]  /*47c0*/  @!P1 IMAD.IADD R18, R18, 0x1, -R21 ;  /* 0x0000000112129824 */ /* 0x000fe200078e0a15 */
[----:B------:R-:W-:Y:S01]  /*47d0*/  ISETP.GT.U32.AND P6, PT, R21, R12, PT ;  /* 0x0000000c1500720c */ /* 0x000fe20003fc4070 */
[----:B------:R-:W-:-:S02]  /*47e0*/  IMAD.MOV.U32 R9, RZ, RZ, R14 ;  /* 0x000000ffff097224 */ /* 0x000fc400078e000e */
[C---:B------:R-:W-:Y:S01]  /*47f0*/  VIADD R2, R22.reuse, 0x164 ;  /* 0x0000016416027836 */ /* 0x040fe20000000000 */
[----:B------:R-:W-:Y:S01]  /*4800*/  ISETP.GT.U32.AND P1, PT, R21, R18, PT ;  /* 0x000000121500720c */ /* 0x000fe20003f24070 */
[C---:B0-----:R-:W-:Y:S02]  /*4810*/  VIADD R4, R22.reuse, 0x166 ;  /* 0x0000016616047836 */ /* 0x041fe40000000000 */
[----:B------:R-:W-:Y:S01]  /*4820*/  @!P3 IMAD.MOV R9, RZ, RZ, -R9 ;  /* 0x000000ffff09b224 */ /* 0x000fe200078e0a09 */
[----:B-1----:R-:W-:Y:S01]  /*4830*/  IABS R8, R2 ;  /* 0x0000000200087213 */ /* 0x002fe20000000000 */
[----:B------:R-:W-:Y:S01]  /*4840*/  VIADD R15, R22, 0x162 ;  /* 0x00000162160f7836 */ /* 0x000fe20000000000 */
[----:B------:R-:W-:Y:S02]  /*4850*/  IABS R7, R4 ;  /* 0x0000000400077213 */ /* 0x000fe40000000000 */
[----:B------:R0:W-:Y:S01]  /*4860*/  STL [R1+0x2cc], R9 ;  /* 0x0002cc0901007387 */ /* 0x0001e20000100800 */
[----:B------:R-:W-:Y:S01]  /*4870*/  IMAD.HI.U32 R6, R0, R8, RZ ;  /* 0x0000000800067227 */ /* 0x000fe200078e00ff */
[----:B------:R-:W-:-:S02]  /*4880*/  IABS R3, R15 ;  /* 0x0000000f00037213 */ /* 0x000fc40000000000 */
[----:B------:R-:W-:Y:S01]  /*4890*/  ISETP.GE.AND P3, PT, R4, RZ, PT ;  /* 0x000000ff0400720c */ /* 0x000fe20003f66270 */
[----:B------:R-:W-:-:S04]  /*48a0*/  IMAD.HI.U32 R5, R0, R7, RZ ;  /* 0x0000000700057227 */ /* 0x000fc800078e00ff */
[----:B------:R-:W-:Y:S02]  /*48b0*/  IMAD.MOV R5, RZ, RZ, -R5 ;  /* 0x000000ffff057224 */ /* 0x000fe400078e0a05 */
[----:B0-----:R-:W-:Y:S02]  /*48c0*/  IMAD.MOV.U32 R9, RZ, RZ, R16 ;  /* 0x000000ffff097224 */ /* 0x001fe400078e0010 */
[----:B------:R-:W-:Y:S02]  /*48d0*/  @!P6 IMAD.IADD R12, R12, 0x1, -R21 ;  /* 0x000000010c0ce824 */ /* 0x000fe400078e0a15 */
[C---:B------:R-:W-:Y:S02]  /*48e0*/  IMAD R7, R21.reuse, R5, R7 ;  /* 0x0000000515077224 */ /* 0x040fe400078e0207 */
[----:B------:R-:W-:Y:S01]  /*48f0*/  @!P2 IMAD.MOV R9, RZ, RZ, -R9 ;  /* 0x000000ffff09a224 */ /* 0x000fe200078e0a09 */
[----:B------:R-:W-:Y:S01]  /*4900*/  ISETP.GE.AND P2, PT, R2, RZ, PT ;  /* 0x000000ff0200720c */ /* 0x000fe20003f46270 */
[----:B------:R-:W-:Y:S01]  /*4910*/  IMAD.MOV.U32 R4, RZ, RZ, R3 ;  /* 0x000000ffff047224 */ /* 0x000fe200078e0003 */
[C---:B------:R-:W-:Y:S01]  /*4920*/  ISETP.GT.U32.AND P6, PT, R21.reuse, R12, PT ;  /* 0x0000000c1500720c */ /* 0x040fe20003fc4070 */
[----:B------:R-:W-:Y:S01]  /*4930*/  IMAD.MOV R6, RZ, RZ, -R6 ;  /* 0x000000ffff067224 */ /* 0x000fe200078e0a06 */
[----:B------:R0:W-:Y:S01]  /*4940*/  STL [R1+0x2d0], R9 ;  /* 0x0002d00901007387 */ /* 0x0001e20000100800 */
[----:B------:R-:W-:Y:S01]  /*4950*/  @!P1 IMAD.IADD R18, R18, 0x1, -R21 ;  /* 0x0000000112129824 */ /* 0x000fe200078e0a15 */
[----:B------:R-:W-:Y:S01]  /*4960*/  ISETP.GT.U32.AND P1, PT, R21, R7, PT ;  /* 0x000000071500720c */ /* 0x000fe20003f24070 */
[----:B------:R-:W-:-:S04]  /*4970*/  IMAD.HI.U32 R2, R0, R4, RZ ;  /* 0x0000000400027227 */ /* 0x000fc800078e00ff */
[C---:B------:R-:W-:Y:S02]  /*4980*/  IMAD R8, R21.reuse, R6, R8 ;  /* 0x0000000615087224 */ /* 0x040fe400078e0208 */
[----:B------:R-:W-:Y:S02]  /*4990*/  IMAD.MOV R5, RZ, RZ, -R2 ;  /* 0x000000ffff057224 */ /* 0x000fe400078e0a02 */
[----:B0-----:R-:W-:Y:S02]  /*49a0*/  IMAD.MOV.U32 R9, RZ, RZ, R18 ;  /* 0x000000ffff097224 */ /* 0x001fe400078e0012 */
[C---:B------:R-:W-:Y:S02]  /*49b0*/  IMAD R5, R21.reuse, R5, R4 ;  /* 0x0000000515057224 */ /* 0x040fe400078e0204 */
[----:B------:R-:W-:Y:S01]  /*49c0*/  @!P4 IMAD.MOV R9, RZ, RZ, -R9 ;  /* 0x000000ffff09c224 */ /* 0x000fe200078e0a09 */
[C---:B------:R-:W-:Y:S01]  /*49d0*/  ISETP.GT.U32.AND P4, PT, R21.reuse, R8, PT ;  /* 0x000000081500720c */ /* 0x040fe20003f84070 */
[--C-:B------:R-:W-:Y:S01]  /*49e0*/  @!P6 IMAD.IADD R12, R12, 0x1, -R21.reuse ;  /* 0x000000010c0ce824 */ /* 0x100fe200078e0a15 */
[----:B------:R-:W-:Y:S01]  /*49f0*/  ISETP.GT.U32.AND P6, PT, R21, R5, PT ;  /* 0x000000051500720c */ /* 0x000fe20003fc4070 */
[----:B------:R-:W-:Y:S01]  /*4a00*/  @!P1 IMAD.IADD R7, R7, 0x1, -R21 ;  /* 0x0000000107079824 */ /* 0x000fe200078e0a15 */
[----:B------:R0:W-:Y:S01]  /*4a10*/  STL [R1+0x2d4], R9 ;  /* 0x0002d40901007387 */ /* 0x0001e20000100800 */
[----:B------:R-:W-:-:S02]  /*4a20*/  VIADD R3, R22, 0x160 ;  /* 0x0000016016037836 */ /* 0x000fc40000000000 */
[C---:B------:R-:W-:Y:S01]  /*4a30*/  VIADD R2, R22.reuse, 0x15e ;  /* 0x0000015e16027836 */ /* 0x040fe20000000000 */
[C---:B------:R-:W-:Y:S01]  /*4a40*/  ISETP.GT.U32.AND P1, PT, R21.reuse, R7, PT ;  /* 0x000000071500720c */ /* 0x040fe20003f24070 */
[----:B------:R-:W-:Y:S01]  /*4a50*/  VIADD R6, R22, 0x15c ;  /* 0x0000015c16067836 */ /* 0x000fe20000000000 */
[----:B------:R-:W-:Y:S01]  /*4a60*/  IABS R13, R3 ;  /* 0x00000003000d7213 */ /* 0x000fe20000000000 */
[----:B------:R-:W-:Y:S02]  /*4a70*/  IMAD.MOV.U32 R11, RZ, RZ, R12 ;  /* 0x000000ffff0b7224 */ /* 0x000fe400078e000c */
[--C-:B------:R-:W-:Y:S01]  /*4a80*/  @!P4 IMAD.IADD R8, R8, 0x1, -R21.reuse ;  /* 0x000000010808c824 */ /* 0x100fe200078e0a15 */
[----:B0-----:R-:W-:Y:S01]  /*4a90*/  IABS R9, R2 ;  /* 0x0000000200097213 */ /* 0x001fe20000000000 */
[----:B------:R-:W-:Y:S01]  /*4aa0*/  IMAD.HI.U32 R16, R0, R13, RZ ;  /* 0x0000000d00107227 */ /* 0x000fe200078e00ff */
[----:B------:R-:W-:Y:S02]  /*4ab0*/  IABS R4, R6 ;  /* 0x0000000600047213 */ /* 0x000fe40000000000 */
[----:B------:R-:W-:Y:S01]  /*4ac0*/  ISETP.GT.U32.AND P4, PT, R21, R8, PT ;  /* 0x000000081500720c */ /* 0x000fe20003f84070 */
[----:B------:R-:W-:-:S02]  /*4ad0*/  @!P6 IMAD.IADD R5, R5, 0x1, -R21 ;  /* 0x000000010505e824 */ /* 0x000fc400078e0a15 */
[----:B------:R-:W-:Y:S01]  /*4ae0*/  @!P5 IMAD.MOV R11, RZ, RZ, -R11 ;  /* 0x000000ffff0bd224 */ /* 0x000fe200078e0a0b */
[----:B------:R-:W-:Y:S01]  /*4af0*/  ISETP.GE.AND P5, PT, R15, RZ, PT ;  /* 0x000000ff0f00720c */ /* 0x000fe20003fa6270 */
[C---:B------:R-:W-:Y:S01]  /*4b00*/  IMAD.HI.U32 R12, R0.reuse, R9, RZ ;  /* 0x00000009000c7227 */ /* 0x040fe200078e00ff */
[----:B------:R-:W-:Y:S02]  /*4b10*/  ISETP.GT.U32.AND P6, PT, R21, R5, PT ;  /* 0x000000051500720c */ /* 0x000fe40003fc4070 */
[----:B------:R0:W-:Y:S01]  /*4b20*/  STL [R1+0x2c8], R11 ;  /* 0x0002c80b01007387 */ /* 0x0001e20000100800 */
[----:B------:R-:W-:Y:S02]  /*4b30*/  IMAD.MOV R15, RZ, RZ, -R16 ;  /* 0x000000ffff0f7224 */ /* 0x000fe400078e0a10 */
[----:B------:R-:W-:Y:S01]  /*4b40*/  @!P1 IMAD.IADD R7, R7, 0x1, -R21 ;  /* 0x0000000107079824 */ /* 0x000fe200078e0a15 */
[----:B------:R-:W-:Y:S01]  /*4b50*/  ISETP.GE.AND P1, PT, R3, RZ, PT ;  /* 0x000000ff0300720c */ /* 0x000fe20003f26270 */
[----:B------:R-:W-:-:S04]  /*4b60*/  IMAD.HI.U32 R14, R0, R4, RZ ;  /* 0x00000004000e7227 */ /* 0x000fc800078e00ff */
[----:B------:R-:W-:Y:S02]  /*4b70*/  IMAD.MOV R12, RZ, RZ, -R12 ;  /* 0x000000ffff0c7224 */ /* 0x000fe400078e0a0c */
[C---:B------:R-:W-:Y:S02]  /*4b80*/  IMAD R3, R21.reuse, R15, R13 ;  /* 0x0000000f15037224 */ /* 0x040fe400078e020d */
[----:B------:R-:W-:Y:S02]  /*4b90*/  IMAD.MOV R14, RZ, RZ, -R14 ;  /* 0x000000ffff0e7224 */ /* 0x000fe400078e0a0e */
[C---:B------:R-:W-:Y:S02]  /*4ba0*/  IMAD R9, R21.reuse, R12, R9 ;  /* 0x0000000c15097224 */ /* 0x040fe400078e0209 */
[----:B------:R-:W-:Y:S02]  /*4bb0*/  IMAD.MOV.U32 R17, RZ, RZ, R7 ;  /* 0x000000ffff117224 */ /* 0x000fe400078e0007 */
[----:B------:R-:W-:Y:S01]  /*4bc0*/  @!P4 IMAD.IADD R8, R8, 0x1, -R21 ;  /* 0x000000010808c824 */ /* 0x000fe200078e0a15 */
[C---:B------:R-:W-:Y:S01]  /*4bd0*/  ISETP.GT.U32.AND P4, PT, R21.reuse, R3, PT ;  /* 0x000000031500720c */ /* 0x040fe20003f84070 */
[----:B------:R-:W-:-:S02]  /*4be0*/  IMAD R4, R21, R14, R4 ;  /* 0x0000000e15047224 */ /* 0x000fc400078e0204 */
[----:B------:R-:W-:Y:S01]  /*4bf0*/  @!P3 IMAD.MOV R17, RZ, RZ, -R17 ;  /* 0x000000ffff11b224 */ /* 0x000fe200078e0a11 */
[----:B------:R-:W-:Y:S01]  /*4c00*/  ISETP.GT.U32.AND P3, PT, R21, R9, PT ;  /* 0x000000091500720c */ /* 0x000fe20003f64070 */
[----:B0-----:R-:W-:Y:S02]  /*4c10*/  IMAD.MOV.U32 R11, RZ, RZ, R8 ;  /* 0x000000ffff0b7224 */ /* 0x001fe400078e0008 */
[----:B------:R-:W-:Y:S01]  /*4c20*/  @!P6 IMAD.IADD R5, R5, 0x1, -R21 ;  /* 0x000000010505e824 */ /* 0x000fe200078e0a15 */
[----:B------:R-:W-:Y:S01]  /*4c30*/  ISETP.GT.U32.AND P6, PT, R21, R4, PT ;  /* 0x000000041500720c */ /* 0x000fe20003fc4070 */
[----:B------:R-:W-:Y:S01]  /*4c40*/  VIADD R14, R22, 0x15a ;  /* 0x0000015a160e7836 */ /* 0x000fe20000000000 */
[----:B------:R-:W-:Y:S01]  /*4c50*/  STL [R1+0x2f4], R17 ;  /* 0x0002f41101007387 */ /* 0x000fe20000100800 */
[----:B------:R-:W-:Y:S01]  /*4c60*/  @!P2 IMAD.MOV R11, RZ, RZ, -R11 ;  /* 0x000000ffff0ba224 */ /* 0x000fe200078e0a0b */
[----:B------:R-:W-:Y:S01]  /*4c70*/  ISETP.GE.AND P2, PT, R2, RZ, PT ;  /* 0x000000ff0200720c */ /* 0x000fe20003f46270 */
[----:B------:R-:W-:Y:S01]  /*4c80*/  VIADD R2, R22, 0x158 ;  /* 0x0000015816027836 */ /* 0x000fe20000000000 */
[----:B------:R-:W-:Y:S01]  /*4c90*/  IABS R7, R14 ;  /* 0x0000000e00077213 */ /* 0x000fe20000000000 */
[--C-:B------:R-:W-:Y:S01]  /*4ca0*/  @!P4 IMAD.IADD R3, R3, 0x1, -R21.reuse ;  /* 0x000000010303c824 */ /* 0x100fe200078e0a15 */
[----:B------:R-:W-:Y:S01]  /*4cb0*/  ISETP.GE.AND P4, PT, R6, RZ, PT ;  /* 0x000000ff0600720c */ /* 0x000fe20003f86270 */
[--C-:B------:R-:W-:Y:S01]  /*4cc0*/  @!P3 IMAD.IADD R9, R9, 0x1, -R21.reuse ;  /* 0x000000010909b824 */ /* 0x100fe200078e0a15 */
[----:B------:R-:W-:Y:S01]  /*4cd0*/  IABS R8, R2 ;  /* 0x0000000200087213 */ /* 0x000fe20000000000 */
[----:B------:R-:W-:Y:S01]  /*4ce0*/  IMAD.HI.U32 R6, R0, R7, RZ ;  /* 0x0000000700067227 */ /* 0x000fe200078e00ff */
[C---:B------:R-:W-:Y:S01]  /*4cf0*/  ISETP.GT.U32.AND P3, PT, R21.reuse, R3, PT ;  /* 0x000000031500720c */ /* 0x040fe20003f64070 */
[----:B------:R0:W-:Y:S02]  /*4d00*/  STL [R1+0x2f0], R11 ;  /* 0x0002f00b01007387 */ /* 0x0001e40000100800 */
[----:B------:R-:W-:Y:S01]  /*4d10*/  @!P6 IMAD.IADD R4, R4, 0x1, -R21 ;  /* 0x000000010404e824 */ /* 0x000fe200078e0a15 */
[----:B------:R-:W-:Y:S01]  /*4d20*/  ISETP.GT.U32.AND P6, PT, R21, R9, PT ;  /* 0x000000091500720c */ /* 0x000fe20003fc4070 */
[----:B------:R-:W-:-:S02]  /*4d30*/  VIADD R12, R22, 0x156 ;  /* 0x00000156160c7836 */ /* 0x000fc40000000000 */
[----:B------:R-:W-:-:S03]  /*4d40*/  VIADD R18, R22, 0x14e ;  /* 0x0000014e16127836 */ /* 0x000fc60000000000 */
[----:B------:R-:W-:Y:S01]  /*4d50*/  IABS R16, R12 ;  /* 0x0000000c00107213 */ /* 0x000fe20000000000 */
[----:B0-----:R-:W-:Y:S02]  /*4d60*/  IMAD.MOV.U32 R11, RZ, RZ, R5 ;  /* 0x000000ffff0b7224 */ /* 0x001fe400078e0005 */
[----:B------:R-:W-:Y:S02]  /*4d70*/  IMAD.MOV R5, RZ, RZ, -R6 ;  /* 0x000000ffff057224 */ /* 0x000fe400078e0a06 */
[----:B------:R-:W-:-:S04]  /*4d80*/  IMAD.HI.U32 R6, R0, R8, RZ ;  /* 0x0000000800067227 */ /* 0x000fc800078e00ff */
[----:B------:R-:W-:Y:S02]  /*4d90*/  IMAD.MOV R6, RZ, RZ, -R6 ;  /* 0x000000ffff067224 */ /* 0x000fe400078e0a06 */
[C---:B------:R-:W-:Y:S02]  /*4da0*/  IMAD R5, R21.reuse, R5, R7 ;  /* 0x0000000515057224 */ /* 0x040fe400078e0207 */
[----:B------:R-:W-:Y:S02]  /*4db0*/  IMAD R8, R21, R6, R8 ;  /* 0x0000000615087224 */ /* 0x000fe400078e0208 */
[----:B------:R-:W-:Y:S01]  /*4dc0*/  @!P3 IMAD.IADD R3, R3, 0x1, -R21 ;  /* 0x000000010303b824 */ /* 0x000fe200078e0a15 */
[C---:B------:R-:W-:Y:S01]  /*4dd0*/  ISETP.GT.U32.AND P3, PT, R21.reuse, R5, PT ;  /* 0x000000051500720c */ /* 0x040fe20003f64070 */
[----:B------:R-:W-:Y:S01]  /*4de0*/  @!P5 IMAD.MOV R11, RZ, RZ, -R11 ;  /* 0x000000ffff0bd224 */ /* 0x000fe200078e0a0b */
[----:B------:R-:W-:Y:S01]  /*4df0*/  ISETP.GT.U32.AND P5, PT, R21, R4, PT ;  /* 0x000000041500720c */ /* 0x000fe20003fa4070 */
[----:B------:R-:W-:Y:S01]  /*4e00*/  @!P6 IMAD.IADD R9, R9, 0x1, -R21 ;  /* 0x000000010909e824 */ /* 0x000fe200078e0a15 */
[----:B------:R-:W-:Y:S01]  /*4e10*/  ISETP.GT.U32.AND P6, PT, R21, R8, PT ;  /* 0x000000081500720c */ /* 0x000fe20003fc4070 */
[C---:B------:R-:W-:Y:S01]  /*4e20*/  VIADD R7, R22.reuse, 0x154 ;  /* 0x0000015416077836 */ /* 0x040fe20000000000 */
[----:B------:R0:W-:Y:S01]  /*4e30*/  STL [R1+0x2ec], R11 ;  /* 0x0002ec0b01007387 */ /* 0x0001e20000100800 */
[----:B------:R-:W-:-:S02]  /*4e40*/  VIADD R6, R22, 0x152 ;  /* 0x0000015216067836 */ /* 0x000fc40000000000 */
[----:B------:R-:W-:Y:S01]  /*4e50*/  IMAD.HI.U32 R17, R0, R16, RZ ;  /* 0x0000001000117227 */ /* 0x000fe200078e00ff */
[----:B------:R-:W-:-:S03]  /*4e60*/  IABS R13, R7 ;  /* 0x00000007000d7213 */ /* 0x000fc60000000000 */
[--C-:B------:R-:W-:Y:S01]  /*4e70*/  @!P3 IMAD.IADD R5, R5, 0x1, -R21.reuse ;  /* 0x000000010505b824 */ /* 0x100fe200078e0a15 */
[----:B------:R-:W-:Y:S01]  /*4e80*/  ISETP.GE.AND P3, PT, R2, RZ, PT ;  /* 0x000000ff0200720c */ /* 0x000fe20003f66270 */
[----:B------:R-:W-:Y:S01]  /*4e90*/  @!P5 IMAD.IADD R4, R4, 0x1, -R21 ;  /* 0x000000010404d824 */ /* 0x000fe200078e0a15 */
[----:B------:R-:W-:Y:S01]  /*4ea0*/  ISETP.GE.AND P5, PT, R14, RZ, PT ;  /* 0x000000ff0e00720c */ /* 0x000fe20003fa6270 */
[----:B0-----:R-:W-:Y:S01]  /*4eb0*/  IMAD.MOV.U32 R11, RZ, RZ, R3 ;  /* 0x000000ffff0b7224 */ /* 0x001fe200078e0003 */
[----:B------:R-:W-:Y:S01]  /*4ec0*/  IABS R14, R6 ;  /* 0x00000006000e7213 */ /* 0x000fe20000000000 */
[----:B------:R-:W-:Y:S02]  /*4ed0*/  @!P6 IMAD.IADD R8, R8, 0x1, -R21 ;  /* 0x000000010808e824 */ /* 0x000fe400078e0a15 */
[----:B------:R-:W-:-:S03]  /*4ee0*/  IMAD.HI.U32 R15, R0, R13, RZ ;  /* 0x0000000d000f7227 */ /* 0x000fc600078e00ff */
[C---:B------:R-:W-:Y:S01]  /*4ef0*/  ISETP.GT.U32.AND P6, PT, R21.reuse, R8, PT ;  /* 0x000000081500720c */ /* 0x040fe20003fc4070 */
[----:B------:R-:W-:Y:S01]  /*4f00*/  @!P1 IMAD.MOV R11, RZ, RZ, -R11 ;  /* 0x000000ffff0b9224 */ /* 0x000fe200078e0a0b */
[----:B------:R-:W-:Y:S01]  /*4f10*/  ISETP.GT.U32.AND P1, PT, R21, R5, PT ;  /* 0x000000051500720c */ /* 0x000fe20003f24070 */
[----:B------:R-:W-:Y:S02]  /*4f20*/  IMAD.MOV R17, RZ, RZ, -R17 ;  /* 0x000000ffff117224 */ /* 0x000fe400078e0a11 */
[----:B------:R-:W-:Y:S01]  /*4f30*/  IMAD.MOV R3, RZ, RZ, -R15 ;  /* 0x000000ffff037224 */ /* 0x000fe200078e0a0f */
[----:B------:R0:W-:Y:S01]  /*4f40*/  STL [R1+0x2fc], R11 ;  /* 0x0002fc0b01007387 */ /* 0x0001e20000100800 */
[----:B------:R-:W-:-:S04]  /*4f50*/  IMAD.HI.U32 R15, R0, R14, RZ ;  /* 0x0000000e000f7227 */ /* 0x000fc800078e00ff */
[----:B------:R-:W-:Y:S02]  /*4f60*/  @!P2 IMAD.MOV R9, RZ, RZ, -R9 ;  /* 0x000000ffff09a224 */ /* 0x000fe400078e0a09 */
[C---:B------:R-:W-:Y:S02]  /*4f70*/  IMAD R2, R21.reuse, R17, R16 ;  /* 0x0000001115027224 */ /* 0x040fe400078e0210 */
[----:B------:R-:W-:Y:S01]  /*4f80*/  @!P4 IMAD.MOV R4, RZ, RZ, -R4 ;  /* 0x000000ffff04c224 */ /* 0x000fe200078e0a04 */
[----:B------:R-:W-:Y:S01]  /*4f90*/  STL [R1+0x300], R9 ;  /* 0x0003000901007387 */ /* 0x000fe20000100800 */
[----:B------:R-:W-:Y:S01]  /*4fa0*/  IMAD.MOV R15, RZ, RZ, -R15 ;  /* 0x000000ffff0f7224 */ /* 0x000fe200078e0a0f */
[C---:B------:R-:W-:Y:S01]  /*4fb0*/  ISETP.GT.U32.AND P2, PT, R21.reuse, R2, PT ;  /* 0x000000021500720c */ /* 0x040fe20003f44070 */
[----:B------:R-:W-:Y:S01]  /*4fc0*/  IMAD R3, R21, R3, R13 ;  /* 0x0000000315037224 */ /* 0x000fe200078e020d */
[----:B------:R1:W-:Y:S01]  /*4fd0*/  STL [R1+0x310], R4 ;  /* 0x0003100401007387 */ /* 0x0003e20000100800 */
[--C-:B------:R-:W-:Y:S01]  /*4fe0*/  @!P1 IMAD.IADD R5, R5, 0x1, -R21.reuse ;  /* 0x0000000105059824 */ /* 0x100fe200078e0a15 */
[----:B------:R-:W-:Y:S01]  /*4ff0*/  ISETP.GE.AND P4, PT, R12, RZ, PT ;  /* 0x000000ff0c00720c */ /* 0x000fe20003f86270 */
[----:B------:R-:W-:Y:S01]  /*5000*/  @!P6 IMAD.IADD R8, R8, 0x1, -R21 ;  /* 0x000000010808e824 */ /* 0x000fe200078e0a15 */
[----:B------:R-:W-:Y:S01]  /*5010*/  ISETP.GT.U32.AND P1, PT, R21, R3, PT ;  /* 0x000000031500720c */ /* 0x000fe20003f24070 */
[----:B------:R-:W-:-:S02]  /*5020*/  VIADD R12, R22, 0x150 ;  /* 0x00000150160c7836 */ /* 0x000fc40000000000 */
[----:B------:R-:W-:Y:S02]  /*5030*/  IMAD.MOV.U32 R16, RZ, RZ, R5 ;  /* 0x000000ffff107224 */ /* 0x000fe400078e0005 */
[----:B0-----:R-:W-:Y:S01]  /*5040*/  IMAD.MOV.U32 R11, RZ, RZ, R8 ;  /* 0x000000ffff0b7224 */ /* 0x001fe200078e0008 */
[----:B------:R-:W-:Y:S01]  /*5050*/  IABS R13, R12 ;  /* 0x0000000c000d7213 */ /* 0x000fe20000000000 */
[----:B-1----:R-:W-:Y:S01]  /*5060*/  IMAD R4, R21, R15, R14 ;  /* 0x0000000f15047224 */ /* 0x002fe200078e020e */
[----:B------:R-:W-:Y:S01]  /*5070*/  IABS R15, R18 ;  /* 0x00000012000f7213 */ /* 0x000fe20000000000 */
[--C-:B------:R-:W-:Y:S01]  /*5080*/  @!P2 IMAD.IADD R2, R2, 0x1, -R21.reuse ;  /* 0x000000010202a824 */ /* 0x100fe200078e0a15 */
[----:B------:R-:W-:Y:S01]  /*5090*/  ISETP.GE.AND P2, PT, R7, RZ, PT ;  /* 0x000000ff0700720c */ /* 0x000fe20003f46270 */
[----:B------:R-:W-:Y:S01]  /*50a0*/  @!P5 IMAD.MOV R16, RZ, RZ, -R16 ;  /* 0x000000ffff10d224 */ /* 0x000fe200078e0a10 */
[----:B------:R-:W-:Y:S01]  /*50b0*/  ISETP.GT.U32.AND P6, PT, R21, R4, PT ;  /* 0x000000041500720c */ /* 0x000fe20003fc4070 */
[----:B------:R-:W-:Y:S01]  /*50c0*/  @!P1 IMAD.IADD R3, R3, 0x1, -R21 ;  /* 0x0000000103039824 */ /* 0x000fe200078e0a15 */
[C---:B------:R-:W-:Y:S01]  /*50d0*/  ISETP.GT.U32.AND P1, PT, R21.reuse, R2, PT ;  /* 0x000000021500720c */ /* 0x040fe20003f24070 */
[----:B------:R-:W-:Y:S01]  /*50e0*/  IMAD.MOV.U32 R7, RZ, RZ, R15 ;  /* 0x000000ffff077224 */ /* 0x000fe200078e000f */
[----:B------:R0:W-:Y:S01]  /*50f0*/  STL [R1+0x30c], R16 ;  /* 0x00030c1001007387 */ /* 0x0001e20000100800 */
[----:B------:R-:W-:Y:S01]  /*5100*/  IMAD.HI.U32 R15, R0, R13, RZ ;  /* 0x0000000d000f7227 */ /* 0x000fe200078e00ff */
[----:B------:R-:W-:-:S03]  /*5110*/  ISETP.GT.U32.AND P5, PT, R21, R3, PT ;  /* 0x000000031500720c */ /* 0x000fc60003fa4070 */
[----:B------:R-:W-:-:S04]  /*5120*/  IMAD.HI.U32 R5, R0, R7, RZ ;  /* 0x0000000700057227 */ /* 0x000fc800078e00ff */
[----:B------:R-:W-:Y:S02]  /*5130*/  @!P6 IMAD.IADD R4, R4, 0x1, -R21 ;  /* 0x000000010404e824 */ /* 0x000fe400078e0a15 */
[----:B------:R-:W-:Y:S02]  /*5140*/  VIADD R9, R22, 0x14c ;  /* 0x0000014c16097836 */ /* 0x000fe40000000000 */
[----:B------:R-:W-:Y:S01]  /*5150*/  IMAD.MOV R15, RZ, RZ, -R15 ;  /* 0x000000ffff0f7224 */ /* 0x000fe200078e0a0f */
[C---:B------:R-:W-:Y:S01]  /*5160*/  ISETP.GT.U32.AND P6, PT, R21.reuse, R4, PT ;  /* 0x000000041500720c */ /* 0x040fe20003fc4070 */
[----:B------:R-:W-:Y:S01]  /*5170*/  @!P3 IMAD.MOV R11, RZ, RZ, -R11 ;  /* 0x000000ffff0bb224 */ /* 0x000fe200078e0a0b */
[----:B------:R-:W-:Y:S01]  /*5180*/  ISETP.GE.AND P3, PT, R6, RZ, PT ;  /* 0x000000ff0600720c */ /* 0x000fe20003f66270 */
[----:B------:R-:W-:Y:S01]  /*5190*/  IMAD.MOV R6, RZ, RZ, -R5 ;  /* 0x000000ffff067224 */ /* 0x000fe200078e0a05 */
[----:B------:R-:W-:Y:S01]  /*51a0*/  IABS R14, R9 ;  /* 0x00000009000e7213 */ /* 0x000fe20000000000 */
[----:B------:R-:W-:Y:S01]  /*51b0*/  IMAD R5, R21, R15, R13 ;  /* 0x0000000f15057224 */ /* 0x000fe200078e020d */
[----:B------:R1:W-:Y:S01]  /*51c0*/  STL [R1+0x368], R11 ;  /* 0x0003680b01007387 */ /* 0x0003e20000100800 */
[----:B------:R-:W-:Y:S01]  /*51d0*/  @!P1 IMAD.IADD R2, R2, 0x1, -R21 ;  /* 0x0000000102029824 */ /* 0x000fe200078e0a15 */
[----:B------:R-:W-:Y:S01]  /*51e0*/  ISETP.GE.AND P1, PT, R12, RZ, PT ;  /* 0x000000ff0c00720c */ /* 0x000fe20003f26270 */
[----:B------:R-:W-:-:S02]  /*51f0*/  VIADD R12, R22, 0x14a ;  /* 0x0000014a160c7836 */ /* 0x000fc40000000000 */
[----:B------:R-:W-:Y:S02]  /*5200*/  IMAD R6, R21, R6, R7 ;  /* 0x0000000615067224 */ /* 0x000fe400078e0207 */
[----:B------:R-:W-:Y:S01]  /*5210*/  @!P5 IMAD.IADD R3, R3, 0x1, -R21 ;  /* 0x000000010303d824 */ /* 0x000fe200078e0a15 */
[----:B------:R-:W-:Y:S01]  /*5220*/  ISETP.GT.U32.AND P5, PT, R21, R5, PT ;  /* 0x000000051500720c */ /* 0x000fe20003fa4070 */
[----:B------:R-:W-:Y:S01]  /*5230*/  IMAD.HI.U32 R8, R0, R14, RZ ;  /* 0x0000000e00087227 */ /* 0x000fe200078e00ff */
[----:B------:R-:W-:-:S03]  /*5240*/  IABS R7, R12 ;  /* 0x0000000c00077213 */ /* 0x000fc60000000000 */
[----:B------:R-:W-:Y:S01]  /*5250*/  @!P6 IMAD.IADD R4, R4, 0x1, -R21 ;  /* 0x000000010404e824 */ /* 0x000fe200078e0a15 */
[C---:B------:R-:W-:Y:S01]  /*5260*/  ISETP.GT.U32.AND P6, PT, R21.reuse, R6, PT ;  /* 0x000000061500720c */ /* 0x040fe20003fc4070 */
[----:B------:R-:W-:Y:S02]  /*5270*/  IMAD.MOV R15, RZ, RZ, -R8 ;  /* 0x000000ffff0f7224 */ /* 0x000fe400078e0a08 */
[----:B------:R-:W-:Y:S02]  /*5280*/  IMAD.MOV.U32 R8, RZ, RZ, R7 ;  /* 0x000000ffff087224 */ /* 0x000fe400078e0007 */
[C---:B------:R-:W-:Y:S02]  /*5290*/  VIADD R13, R22.reuse, 0x148 ;  /* 0x00000148160d7836 */ /* 0x040fe40000000000 */
[----:B------:R-:W-:Y:S02]  /*52a0*/  IMAD R7, R21, R15, R14 ;  /* 0x0000000f15077224 */ /* 0x000fe400078e020e */
[----:B------:R-:W-:Y:S01]  /*52b0*/  VIADD R14, R22, 0x146 ;  /* 0x00000146160e7836 */ /* 0x000fe20000000000 */
[----:B0-----:R-:W-:Y:S01]  /*52c0*/  IABS R16, R13 ;  /* 0x0000000d00107213 */ /* 0x001fe20000000000 */
[----:B------:R-:W-:Y:S01]  /*52d0*/  @!P5 IMAD.IADD R5, R5, 0x1, -R21 ;  /* 0x000000010505d824 */ /* 0x000fe200078e0a15 */
[----:B------:R-:W-:Y:S01]  /*52e0*/  ISETP.GT.U32.AND P5, PT, R21, R7, PT ;  /* 0x000000071500720c */ /* 0x000fe20003fa4070 */
[----:B------:R-:W-:Y:S01]  /*52f0*/  IMAD.MOV.U32 R23, RZ, RZ, R2 ;  /* 0x000000ffff177224 */ /* 0x000fe200078e0002 */
[----:B------:R-:W-:Y:S01]  /*5300*/  IABS R17, R14 ;  /* 0x0000000e00117213 */ /* 0x000fe20000000000 */
[----:B------:R-:W-:-:S04]  /*5310*/  IMAD.HI.U32 R19, R0, R8, RZ ;  /* 0x0000000800137227 */ /* 0x000fc800078e00ff */
[----:B------:R-:W-:Y:S01]  /*5320*/  @!P6 IMAD.IADD R6, R6, 0x1, -R21 ;  /* 0x000000010606e824 */ /* 0x000fe200078e0a15 */
[----:B------:R-:W-:Y:S01]  /*5330*/  ISETP.GE.AND P6, PT, R18, RZ, PT ;  /* 0x000000ff1200720c */ /* 0x000fe20003fc6270 */
[----:B-1----:R-:W-:Y:S02]  /*5340*/  IMAD.MOV.U32 R11, RZ, RZ, R3 ;  /* 0x000000ffff0b7224 */ /* 0x002fe400078e0003 */
[----:B------:R-:W-:Y:S01]  /*5350*/  @!P4 IMAD.MOV R23, RZ, RZ, -R23 ;  /* 0x000000ffff17c224 */ /* 0x000fe200078e0a17 */
[C---:B------:R-:W-:Y:S01]  /*5360*/  ISETP.GT.U32.AND P4, PT, R21.reuse, R5, PT ;  /* 0x000000051500720c */ /* 0x040fe20003f84070 */
[----:B------:R-:W-:Y:S02]  /*5370*/  IMAD.MOV R19, RZ, RZ, -R19 ;  /* 0x000000ffff137224 */ /* 0x000fe400078e0a13 */
[C---:B------:R-:W-:Y:S01]  /*5380*/  IMAD.HI.U32 R18, R0.reuse, R16, RZ ;  /* 0x0000001000127227 */ /* 0x040fe200078e00ff */
[----:B------:R-:W-:Y:S03]  /*5390*/  STL [R1+0x364], R23 ;  /* 0x0003641701007387 */ /* 0x000fe60000100800 */
[----:B------:R-:W-:Y:S01]  /*53a0*/  @!P2 IMAD.MOV R11, RZ, RZ, -R11 ;  /* 0x000000ffff0ba224 */ /* 0x000fe200078e0a0b */
[----:B------:R-:W-:Y:S01]  /*53b0*/  ISETP.GT.U32.AND P2, PT, R21, R6, PT ;  /* 0x000000061500720c */ /* 0x000fe20003f44070 */
[----:B------:R-:W-:-:S03]  /*53c0*/  IMAD.HI.U32 R20, R0, R17, RZ ;  /* 0x0000001100147227 */ /* 0x000fc600078e00ff */
[----:B------:R0:W-:Y:S01]  /*53d0*/  STL [R1+0x36c], R11 ;  /* 0x00036c0b01007387 */ /* 0x0001e20000100800 */
[----:B------:R-:W-:Y:S02]  /*53e0*/  IMAD R8, R21, R19, R8 ;  /* 0x0000001315087224 */ /* 0x000fe400078e0208 */
[----:B------:R-:W-:Y:S02]  /*53f0*/  IMAD.MOV R18, RZ, RZ, -R18 ;  /* 0x000000ffff127224 */ /* 0x000fe400078e0a12 */
[----:B------:R-:W-:Y:S02]  /*5400*/  IMAD.MOV.U32 R2, RZ, RZ, R4 ;  /* 0x000000ffff027224 */ /* 0x000fe400078e0004 */
[----:B------:R-:W-:Y:S02]  /*5410*/  IMAD.MOV R20, RZ, RZ, -R20 ;  /* 0x000000ffff147224 */ /* 0x000fe400078e0a14 */
[----:B------:R-:W-:Y:S02]  /*5420*/  @!P5 IMAD.IADD R7, R7, 0x1, -R21 ;  /* 0x000000010707d824 */ /* 0x000fe400078e0a15 */
[----:B------:R-:W-:-:S02]  /*5430*/  IMAD R16, R21, R18, R16 ;  /* 0x0000001215107224 */ /* 0x000fc400078e0210 */
[----:B------:R-:W-:Y:S01]  /*5440*/  @!P3 IMAD.MOV R2, RZ, RZ, -R2 ;  /* 0x000000ffff02b224 */ /* 0x000fe200078e0a02 */
[C---:B------:R-:W-:Y:S01]  /*5450*/  ISETP.GT.U32.AND P3, PT, R21.reuse, R8, PT ;  /* 0x000000081500720c */ /* 0x040fe20003f64070 */
[C---:B------:R-:W-:Y:S01]  /*5460*/  IMAD R17, R21.reuse, R20, R17 ;  /* 0x0000001415117224 */ /* 0x040fe200078e0211 */
[----:B------:R-:W-:Y:S01]  /*5470*/  ISETP.GT.U32.AND P5, PT, R21, R7, PT ;  /* 0x000000071500720c */ /* 0x000fe20003fa4070 */
[----:B------:R-:W-:Y:S01]  /*5480*/  VIADD R15, R22, 0x144 ;  /* 0x00000144160f7836 */ /* 0x000fe20000000000 */
[----:B------:R1:W-:Y:S01]  /*5490*/  STL [R1+0x394], R2 ;  /* 0x0003940201007387 */ /* 0x0003e20000100800 */
[--C-:B------:R-:W-:Y:S01]  /*54a0*/  @!P4 IMAD.IADD R5, R5, 0x1, -R21.reuse ;  /* 0x000000010505c824 */ /* 0x100fe200078e0a15 */
[C---:B------:R-:W-:Y:S01]  /*54b0*/  ISETP.GT.U32.AND P4, PT, R21.reuse, R16, PT ;  /* 0x000000101500720c */ /* 0x040fe20003f84070 */
[----:B------:R-:W-:Y:S01]  /*54c0*/  @!P2 IMAD.IADD R6, R6, 0x1, -R21 ;  /* 0x000000010606a824 */ /* 0x000fe200078e0a15 */
[----:B------:R-:W-:Y:S01]  /*54d0*/  ISETP.GT.U32.AND P2, PT, R21, R17, PT ;  /* 0x000000111500720c */ /* 0x000fe20003f44070 */
[----:B0-----:R-:W-:Y:S01]  /*54e0*/  IMAD.MOV.U32 R11, RZ, RZ, R5 ;  /* 0x000000ffff0b7224 */ /* 0x001fe200078e0005 */
[----:B------:R-:W-:Y:S01]  /*54f0*/  IABS R19, R15 ;  /* 0x0000000f00137213 */ /* 0x000fe20000000000 */
[----:B------:R-:W-:-:S02]  /*5500*/  @!P6 IMAD.MOV R6, RZ, RZ, -R6 ;  /* 0x000000ffff06e224 */ /* 0x000fc400078e0a06 */
[----:B------:R-:W-:Y:S01]  /*5510*/  @!P3 IMAD.IADD R8, R8, 0x1, -R21 ;  /* 0x000000010808b824 */ /* 0x000fe200078e0a15 */
[----:B------:R-:W-:Y:S01]  /*5520*/  ISETP.GE.AND P3, PT, R12, RZ, PT ;  /* 0x000000ff0c00720c */ /* 0x000fe20003f66270 */
[----:B------:R-:W-:-:S04]  /*5530*/  IMAD.HI.U32 R3, R0, R19, RZ ;  /* 0x0000001300037227 */ /* 0x000fc800078e00ff */
[----:B-1----:R-:W-:Y:S02]  /*5540*/  VIADD R2, R22, 0x142 ;  /* 0x0000014216027836 */ /* 0x002fe40000000000 */
[----:B------:R-:W-:Y:S01]  /*5550*/  @!P5 IMAD.IADD R7, R7, 0x1, -R21 ;  /* 0x000000010707d824 */ /* 0x000fe200078e0a15 */
[----:B------:R-:W-:Y:S01]  /*5560*/  ISETP.GE.AND P5, PT, R9, RZ, PT ;  /* 0x000000ff0900720c */ /* 0x000fe20003fa6270 */
[----:B------:R-:W-:Y:S01]  /*5570*/  IMAD.MOV R3, RZ, RZ, -R3 ;  /* 0x000000ffff037224 */ /* 0x000fe200078e0a03 */
[----:B------:R-:W-:Y:S01]  /*5580*/  IABS R9, R2 ;  /* 0x0000000200097213 */ /* 0x000fe20000000000 */
[--C-:B------:R-:W-:Y:S01]  /*5590*/  @!P4 IMAD.IADD R16, R16, 0x1, -R21.reuse ;  /* 0x000000011010c824 */ /* 0x100fe200078e0a15 */
[----:B------:R-:W-:Y:S01]  /*55a0*/  ISETP.GT.U32.AND P4, PT, R21, R8, PT ;  /* 0x000000081500720c */ /* 0x000fe20003f84070 */
[----:B------:R-:W-:Y:S02]  /*55b0*/  @!P2 IMAD.IADD R17, R17, 0x1, -R21 ;  /* 0x000000011111a824 */ /* 0x000fe400078e0a15 */
[----:B------:R-:W-:-:S02]  /*55c0*/  IMAD R19, R21, R3, R19 ;  /* 0x0000000315137224 */ /* 0x000fc400078e0213 */
        /* <DEDUP_REMOVED lines=50> */
[----:B------:R0:W-:Y:S01]  /*58f0*/  STL [R1+0x38c], R11 ;  /* 0x00038c0b01007387 */ /* 0x0001e20000100800 */
[----:B------:R-:W-:Y:S01]  /*5900*/  IMAD.MOV R12, RZ, RZ, -R8 ;  /* 0x000000ffff0c7224 */ /* 0x000fe200078e0a08 */
[----:B------:R-:W-:Y:S01]  /*5910*/  IABS R14, R13 ;  /* 0x0000000d000e7213 */ /* 0x000fe20000000000 */
[----:B------:R-:W-:Y:S02]  /*5920*/  @!P3 IMAD.IADD R9, R9, 0x1, -R21 ;  /* 0x000000010909b824 */ /* 0x000fe400078e0a15 */
[----:B------:R-:W-:Y:S02]  /*5930*/  IMAD R5, R21, R12, R7 ;  /* 0x0000000c15057224 */ /* 0x000fe400078e0207 */
[----:B------:R-:W-:-:S03]  /*5940*/  IMAD.HI.U32 R8, R0, R6, RZ ;  /* 0x0000000600087227 */ /* 0x000fc600078e00ff */
[C---:B------:R-:W-:Y:S01]  /*5950*/  ISETP.GT.U32.AND P3, PT, R21.reuse, R5, PT ;  /* 0x000000051500720c */ /* 0x040fe20003f64070 */
[----:B------:R-:W-:Y:S02]  /*5960*/  @!P6 IMAD.IADD R2, R2, 0x1, -R21 ;  /* 0x000000010202e824 */ /* 0x000fe400078e0a15 */
[----:B------:R-:W-:Y:S02]  /*5970*/  VIADD R3, R22, 0x13a ;  /* 0x0000013a16037836 */ /* 0x000fe40000000000 */
[----:B------:R-:W-:Y:S01]  /*5980*/  IMAD.MOV R8, RZ, RZ, -R8 ;  /* 0x000000ffff087224 */ /* 0x000fe200078e0a08 */
[C---:B------:R-:W-:Y:S01]  /*5990*/  ISETP.GT.U32.AND P6, PT, R21.reuse, R2, PT ;  /* 0x000000021500720c */ /* 0x040fe20003fc4070 */
[----:B0-----:R-:W-:Y:S01]  /*59a0*/  IMAD.MOV.U32 R11, RZ, RZ, R9 ;  /* 0x000000ffff0b7224 */ /* 0x001fe200078e0009 */
[----:B------:R-:W-:Y:S01]  /*59b0*/  IABS R4, R3 ;  /* 0x0000000300047213 */ /* 0x000fe20000000000 */
[----:B------:R-:W-:Y:S02]  /*59c0*/  IMAD R6, R21, R8, R6 ;  /* 0x0000000815067224 */ /* 0x000fe400078e0206 */
[----:B------:R-:W-:-:S02]  /*59d0*/  @!P2 IMAD.MOV R11, RZ, RZ, -R11 ;  /* 0x000000ffff0ba224 */ /* 0x000fc400078e0a0b */
[--C-:B------:R-:W-:Y:S02]  /*59e0*/  @!P3 IMAD.IADD R5, R5, 0x1, -R21.reuse ;  /* 0x000000010505b824 */ /* 0x100fe400078e0a15 */
[----:B------:R-:W-:Y:S01]  /*59f0*/  IMAD.HI.U32 R7, R0, R4, RZ ;  /* 0x0000000400077227 */ /* 0x000fe200078e00ff */
[----:B------:R0:W-:Y:S02]  /*5a00*/  STL [R1+0x388], R11 ;  /* 0x0003880b01007387 */ /* 0x0001e40000100800 */
[C---:B------:R-:W-:Y:S01]  /*5a10*/  ISETP.GT.U32.AND P2, PT, R21.reuse, R5, PT ;  /* 0x000000051500720c */ /* 0x040fe20003f44070 */
[----:B------:R-:W-:Y:S01]  /*5a20*/  @!P6 IMAD.IADD R2, R2, 0x1, -R21 ;  /* 0x000000010202e824 */ /* 0x000fe200078e0a15 */
[----:B------:R-:W-:Y:S01]  /*5a30*/  ISETP.GT.U32.AND P6, PT, R21, R6, PT ;  /* 0x000000061500720c */ /* 0x000fe20003fc4070 */
[----:B------:R-:W-:-:S04]  /*5a40*/  IMAD.HI.U32 R9, R0, R14, RZ ;  /* 0x0000000e00097227 */ /* 0x000fc800078e00ff */
[----:B------:R-:W-:Y:S02]  /*5a50*/  IMAD.MOV R7, RZ, RZ, -R7 ;  /* 0x000000ffff077224 */ /* 0x000fe400078e0a07 */
[----:B------:R-:W-:Y:S02]  /*5a60*/  IMAD.MOV R9, RZ, RZ, -R9 ;  /* 0x000000ffff097224 */ /* 0x000fe400078e0a09 */
[C---:B------:R-:W-:Y:S02]  /*5a70*/  IMAD R4, R21.reuse, R7, R4 ;  /* 0x0000000715047224 */ /* 0x040fe400078e0204 */
[----:B------:R-:W-:Y:S02]  /*5a80*/  VIADD R8, R22, 0x136 ;  /* 0x0000013616087836 */ /* 0x000fe40000000000 */
[C---:B------:R-:W-:Y:S01]  /*5a90*/  IMAD R9, R21.reuse, R9, R14 ;  /* 0x0000000915097224 */ /* 0x040fe200078e020e */
[----:B------:R-:W-:Y:S01]  /*5aa0*/  ISETP.GT.U32.AND P3, PT, R21, R4, PT ;  /* 0x000000041500720c */ /* 0x000fe20003f64070 */
[--C-:B------:R-:W-:Y:S01]  /*5ab0*/  @!P6 IMAD.IADD R6, R6, 0x1, -R21.reuse ;  /* 0x000000010606e824 */ /* 0x100fe200078e0a15 */
[----:B------:R-:W-:Y:S01]  /*5ac0*/  IABS R15, R8 ;  /* 0x00000008000f7213 */ /* 0x000fe20000000000 */
[----:B------:R-:W-:Y:S01]  /*5ad0*/  @!P2 IMAD.IADD R5, R5, 0x1, -R21 ;  /* 0x000000010505a824 */ /* 0x000fe200078e0a15 */
[C---:B------:R-:W-:Y:S01]  /*5ae0*/  ISETP.GT.U32.AND P2, PT, R21.reuse, R9, PT ;  /* 0x000000091500720c */ /* 0x040fe20003f44070 */
[----:B0-----:R-:W-:Y:S01]  /*5af0*/  IMAD.MOV.U32 R11, RZ, RZ, R2 ;  /* 0x000000ffff0b7224 */ /* 0x001fe200078e0002 */
[----:B------:R-:W-:Y:S01]  /*5b00*/  ISETP.GT.U32.AND P6, PT, R21, R6, PT ;  /* 0x000000061500720c */ /* 0x000fe20003fc4070 */
[----:B------:R-:W-:-:S04]  /*5b10*/  IMAD.HI.U32 R2, R0, R15, RZ ;  /* 0x0000000f00027227 */ /* 0x000fc800078e00ff */
[----:B------:R-:W-:Y:S02]  /*5b20*/  VIADD R12, R22, 0x134 ;  /* 0x00000134160c7836 */ /* 0x000fe40000000000 */
[----:B------:R-:W-:Y:S02]  /*5b30*/  IMAD.MOV R2, RZ, RZ, -R2 ;  /* 0x000000ffff027224 */ /* 0x000fe400078e0a02 */
[----:B------:R-:W-:Y:S01]  /*5b40*/  @!P5 IMAD.MOV R11, RZ, RZ, -R11 ;  /* 0x000000ffff0bd224 */ /* 0x000fe200078e0a0b */
[----:B------:R-:W-:Y:S01]  /*5b50*/  IABS R7, R12 ;  /* 0x0000000c00077213 */ /* 0x000fe20000000000 */
[----:B------:R-:W-:Y:S01]  /*5b60*/  @!P3 IMAD.IADD R4, R4, 0x1, -R21 ;  /* 0x000000010404b824 */ /* 0x000fe200078e0a15 */
[----:B------:R-:W-:Y:S01]  /*5b70*/  ISETP.GE.AND P5, PT, R3, RZ, PT ;  /* 0x000000ff0300720c */ /* 0x000fe20003fa6270 */
[----:B------:R-:W-:Y:S01]  /*5b80*/  IMAD R15, R21, R2, R15 ;  /* 0x00000002150f7224 */ /* 0x000fe200078e020f */
[----:B------:R0:W-:Y:S01]  /*5b90*/  STL [R1+0x3ac], R11 ;  /* 0x0003ac0b01007387 */ /* 0x0001e20000100800 */
[----:B------:R-:W-:Y:S01]  /*5ba0*/  @!P2 IMAD.IADD R9, R9, 0x1, -R21 ;  /* 0x000000010909a824 */ /* 0x000fe200078e0a15 */
[----:B------:R-:W-:Y:S01]  /*5bb0*/  ISETP.GT.U32.AND P3, PT, R21, R4, PT ;  /* 0x000000041500720c */ /* 0x000fe20003f64070 */
[----:B------:R-:W-:-:S03]  /*5bc0*/  IMAD.HI.U32 R3, R0, R7, RZ ;  /* 0x0000000700037227 */ /* 0x000fc600078e00ff */
[C---:B------:R-:W-:Y:S01]  /*5bd0*/  ISETP.GT.U32.AND P2, PT, R21.reuse, R9, PT ;  /* 0x000000091500720c */ /* 0x040fe20003f44070 */
[----:B------:R-:W-:Y:S02]  /*5be0*/  VIADD R2, R22, 0x132 ;  /* 0x0000013216027836 */ /* 0x000fe40000000000 */
[----:B------:R-:W-:Y:S01]  /*5bf0*/  @!P6 IMAD.IADD R6, R6, 0x1, -R21 ;  /* 0x000000010606e824 */ /* 0x000fe200078e0a15 */
[----:B------:R-:W-:Y:S01]  /*5c00*/  ISETP.GT.U32.AND P6, PT, R21, R15, PT ;  /* 0x0000000f1500720c */ /* 0x000fe20003fc4070 */
[----:B0-----:R-:W-:Y:S01]  /*5c10*/  IMAD.MOV.U32 R11, RZ, RZ, R5 ;  /* 0x000000ffff0b7224 */ /* 0x001fe200078e0005 */
[----:B------:R-:W-:Y:S01]  /*5c20*/  IABS R5, R2 ;  /* 0x0000000200057213 */ /* 0x000fe20000000000 */
[----:B------:R-:W-:Y:S02]  /*5c30*/  IMAD.MOV R3, RZ, RZ, -R3 ;  /* 0x000000ffff037224 */ /* 0x000fe400078e0a03 */
[----:B------:R-:W-:Y:S01]  /*5c40*/  @!P4 IMAD.MOV R11, RZ, RZ, -R11 ;  /* 0x000000ffff0bc224 */ /* 0x000fe200078e0a0b */
[----:B------:R-:W-:Y:S01]  /*5c50*/  ISETP.GE.AND P4, PT, R13, RZ, PT ;  /* 0x000000ff0d00720c */ /* 0x000fe20003f86270 */
[----:B------:R-:W-:-:S02]  /*5c60*/  IMAD R7, R21, R3, R7 ;  /* 0x0000000315077224 */ /* 0x000fc400078e0207 */
[--C-:B------:R-:W-:Y:S01]  /*5c70*/  @!P3 IMAD.IADD R4, R4, 0x1, -R21.reuse ;  /* 0x000000010404b824 */ /* 0x100fe200078e0a15 */
[----:B------:R0:W-:Y:S01]  /*5c80*/  STL [R1+0x384], R11 ;  /* 0x0003840b01007387 */ /* 0x0001e20000100800 */
[--C-:B------:R-:W-:Y:S01]  /*5c90*/  @!P2 IMAD.IADD R9, R9, 0x1, -R21.reuse ;  /* 0x000000010909a824 */ /* 0x100fe200078e0a15 */
[----:B------:R-:W-:Y:S01]  /*5ca0*/  ISETP.GT.U32.AND P3, PT, R21, R7, PT ;  /* 0x000000071500720c */ /* 0x000fe20003f64070 */
[----:B------:R-:W-:Y:S01]  /*5cb0*/  @!P6 IMAD.IADD R15, R15, 0x1, -R21 ;  /* 0x000000010f0fe824 */ /* 0x000fe200078e0a15 */
[----:B------:R-:W-:Y:S01]  /*5cc0*/  ISETP.GE.AND P2, PT, R2, RZ, PT ;  /* 0x000000ff0200720c */ /* 0x000fe20003f46270 */
[C---:B------:R-:W-:Y:S02]  /*5cd0*/  VIADD R3, R22.reuse, 0x130 ;  /* 0x0000013016037836 */ /* 0x040fe40000000000 */
[C---:B------:R-:W-:Y:S01]  /*5ce0*/  VIADD R19, R22.reuse, 0x126 ;  /* 0x0000012616137836 */ /* 0x040fe20000000000 */
[----:B------:R-:W-:Y:S01]  /*5cf0*/  ISETP.GT.U32.AND P6, PT, R21, R15, PT ;  /* 0x0000000f1500720c */ /* 0x000fe20003fc4070 */
[----:B------:R-:W-:-:S02]  /*5d00*/  VIADD R18, R22, 0x122 ;  /* 0x0000012216127836 */ /* 0x000fc40000000000 */
[----:B0-----:R-:W-:Y:S01]  /*5d10*/  IMAD.MOV.U32 R11, RZ, RZ, R6 ;  /* 0x000000ffff0b7224 */ /* 0x001fe200078e0006 */
[----:B------:R-:W-:Y:S01]  /*5d20*/  IABS R13, R19 ;  /* 0x00000013000d7213 */ /* 0x000fe20000000000 */
[----:B------:R-:W-:-:S04]  /*5d30*/  IMAD.HI.U32 R6, R0, R5, RZ ;  /* 0x0000000500067227 */ /* 0x000fc800078e00ff */
[----:B------:R-:W-:Y:S02]  /*5d40*/  IMAD.MOV R6, RZ, RZ, -R6 ;  /* 0x000000ffff067224 */ /* 0x000fe400078e0a06 */
[----:B------:R-:W-:Y:S01]  /*5d50*/  @!P1 IMAD.MOV R11, RZ, RZ, -R11 ;  /* 0x000000ffff0b9224 */ /* 0x000fe200078e0a0b */
[----:B------:R-:W-:Y:S01]  /*5d60*/  ISETP.GE.AND P1, PT, R8, RZ, PT ;  /* 0x000000ff0800720c */ /* 0x000fe20003f26270 */
[----:B------:R-:W-:Y:S02]  /*5d70*/  IMAD R5, R21, R6, R5 ;  /* 0x0000000615057224 */ /* 0x000fe400078e0205 */
[----:B------:R-:W-:Y:S01]  /*5d80*/  IMAD.MOV.U32 R8, RZ, RZ, R9 ;  /* 0x000000ffff087224 */ /* 0x000fe200078e0009 */
[----:B------:R0:W-:Y:S01]  /*5d90*/  STL [R1+0x380], R11 ;  /* 0x0003800b01007387 */ /* 0x0001e20000100800 */
[--C-:B------:R-:W-:Y:S02]  /*5da0*/  @!P3 IMAD.IADD R7, R7, 0x1, -R21.reuse ;  /* 0x000000010707b824 */ /* 0x100fe400078e0a15 */
[----:B------:R-:W-:Y:S01]  /*5db0*/  @!P4 IMAD.MOV R8, RZ, RZ, -R8 ;  /* 0x000000ffff08c224 */ /* 0x000fe200078e0a08 */
[----:B------:R-:W-:Y:S01]  /*5dc0*/  ISETP.GT.U32.AND P4, PT, R21, R5, PT ;  /* 0x000000051500720c */ /* 0x000fe20003f84070 */
[----:B------:R-:W-:Y:S01]  /*5dd0*/  @!P6 IMAD.IADD R15, R15, 0x1, -R21 ;  /* 0x000000010f0fe824 */ /* 0x000fe200078e0a15 */
[----:B------:R-:W-:Y:S01]  /*5de0*/  ISETP.GT.U32.AND P3, PT, R21, R7, PT ;  /* 0x000000071500720c */ /* 0x000fe20003f64070 */
[C---:B------:R-:W-:Y:S01]  /*5df0*/  VIADD R6, R22.reuse, 0x12e ;  /* 0x0000012e16067836 */ /* 0x040fe20000000000 */
[----:B------:R-:W-:Y:S01]  /*5e00*/  ISETP.GE.AND P6, PT, R3, RZ, PT ;  /* 0x000000ff0300720c */ /* 0x000fe20003fc6270 */
[----:B------:R-:W-:-:S02]  /*5e10*/  VIADD R14, R22, 0x120 ;  /* 0x00000120160e7836 */ /* 0x000fc40000000000 */
[----:B0-----:R-:W-:Y:S01]  /*5e20*/  IMAD.MOV.U32 R11, RZ, RZ, R4 ;  /* 0x000000ffff0b7224 */ /* 0x001fe200078e0004 */
[----:B------:R-:W-:Y:S01]  /*5e30*/  IABS R4, R3 ;  /* 0x0000000300047213 */ /* 0x000fe20000000000 */
[----:B------:R-:W-:Y:S01]  /*5e40*/  VIADD R3, R22, 0x12a ;  /* 0x0000012a16037836 */ /* 0x000fe20000000000 */
[----:B------:R-:W-:Y:S01]  /*5e50*/  IABS R9, R6 ;  /* 0x0000000600097213 */ /* 0x000fe20000000000 */
[----:B------:R-:W-:Y:S01]  /*5e60*/  @!P5 IMAD.MOV R11, RZ, RZ, -R11 ;  /* 0x000000ffff0bd224 */ /* 0x000fe200078e0a0b */
[----:B------:R-:W-:Y:S01]  /*5e70*/  ISETP.GE.AND P5, PT, R12, RZ, PT ;  /* 0x000000ff0c00720c */ /* 0x000fe20003fa6270 */
[----:B------:R-:W-:Y:S01]  /*5e80*/  IMAD.HI.U32 R2, R0, R4, RZ ;  /* 0x0000000400027227 */ /* 0x000fe200078e00ff */
[----:B------:R-:W-:Y:S02]  /*5e90*/  IABS R17, R14 ;  /* 0x0000000e00117213 */ /* 0x000fe40000000000 */
[----:B------:R0:W-:Y:S01]  /*5ea0*/  STL [R1+0x37c], R11 ;  /* 0x00037c0b01007387 */ /* 0x0001e20000100800 */
[----:B------:R-:W-:-:S02]  /*5eb0*/  IMAD.MOV R2, RZ, RZ, -R2 ;  /* 0x000000ffff027224 */ /* 0x000fc400078e0a02 */
[--C-:B------:R-:W-:Y:S01]  /*5ec0*/  @!P4 IMAD.IADD R5, R5, 0x1, -R21.reuse ;  /* 0x000000010505c824 */ /* 0x100fe200078e0a15 */
[----:B------:R1:W-:Y:S01]  /*5ed0*/  STL [R1+0x378], R8 ;  /* 0x0003780801007387 */ /* 0x0003e20000100800 */
[----:B------:R-:W-:Y:S01]  /*5ee0*/  IMAD R2, R21, R2, R4 ;  /* 0x0000000215027224 */ /* 0x000fe200078e0204 */
[----:B------:R-:W-:Y:S01]  /*5ef0*/  ISETP.GE.AND P4, PT, R6, RZ, PT ;  /* 0x000000ff0600720c */ /* 0x000fe20003f86270 */
[----:B------:R-:W-:Y:S01]  /*5f00*/  @!P3 IMAD.IADD R7, R7, 0x1, -R21 ;  /* 0x000000010707b824 */ /* 0x000fe200078e0a15 */
[----:B------:R-:W-:Y:S01]  /*5f10*/  IABS R4, R3 ;  /* 0x0000000300047213 */ /* 0x000fe20000000000 */
[----:B------:R-:W-:Y:S01]  /*5f20*/  IMAD.HI.U32 R6, R0, R9, RZ ;  /* 0x0000000900067227 */ /* 0x000fe200078e00ff */
[----:B------:R-:W-:-:S03]  /*5f30*/  ISETP.GT.U32.AND P3, PT, R21, R2, PT ;  /* 0x000000021500720c */ /* 0x000fc60003f64070 */
[----:B0-----:R-:W-:Y:S02]  /*5f40*/  IMAD.MOV.U32 R11, RZ, RZ, R15 ;  /* 0x000000ffff0b7224 */ /* 0x001fe400078e000f */
[----:B------:R-:W-:Y:S02]  /*5f50*/  IMAD.MOV R6, RZ, RZ, -R6 ;  /* 0x000000ffff067224 */ /* 0x000fe400078e0a06 */
[----:B------:R-:W-:Y:S01]  /*5f60*/  @!P1 IMAD.MOV R11, RZ, RZ, -R11 ;  /* 0x000000ffff0b9224 */ /* 0x000fe200078e0a0b */
[C---:B------:R-:W-:Y:S01]  /*5f70*/  ISETP.GT.U32.AND P1, PT, R21.reuse, R5, PT ;  /* 0x000000051500720c */ /* 0x040fe20003f24070 */
[----:B------:R-:W-:Y:S02]  /*5f80*/  IMAD R6, R21, R6, R9 ;  /* 0x0000000615067224 */ /* 0x000fe400078e0209 */
[----:B-1----:R-:W-:Y:S01]  /*5f90*/  VIADD R8, R22, 0x12c ;  /* 0x0000012c16087836 */ /* 0x002fe20000000000 */
[----:B------:R0:W-:Y:S01]  /*5fa0*/  STL [R1+0x374], R11 ;  /* 0x0003740b01007387 */ /* 0x0001e20000100800 */
[----:B------:R-:W-:-:S02]  /*5fb0*/  @!P3 IMAD.IADD R2, R2, 0x1, -R21 ;  /* 0x000000010202b824 */ /* 0x000fc400078e0a15 */
[C---:B------:R-:W-:Y:S01]  /*5fc0*/  VIADD R15, R22.reuse, 0x124 ;  /* 0x00000124160f7836 */ /* 0x040fe20000000000 */
[----:B------:R-:W-:Y:S01]  /*5fd0*/  IABS R12, R8 ;  /* 0x00000008000c7213 */ /* 0x000fe20000000000 */
[----:B------:R-:W-:Y:S01]  /*5fe0*/  VIADD R16, R22, 0x11c ;  /* 0x0000011c16107836 */ /* 0x000fe20000000000 */
[----:B------:R-:W-:Y:S02]  /*5ff0*/  ISETP.GT.U32.AND P3, PT, R21, R2, PT ;  /* 0x000000021500720c */ /* 0x000fe40003f64070 */
[----:B------:R-:W-:Y:S01]  /*6000*/  IABS R9, R15 ;  /* 0x0000000f00097213 */ /* 0x000fe20000000000 */
[----:B------:R-:W-:Y:S01]  /*6010*/  @!P1 IMAD.IADD R5, R5, 0x1, -R21 ;  /* 0x0000000105059824 */ /* 0x000fe200078e0a15 */
[----:B------:R-:W-:Y:S01]  /*6020*/  ISETP.GE.AND P1, PT, R3, RZ, PT ;  /* 0x000000ff0300720c */ /* 0x000fe20003f26270 */
[----:B0-----:R-:W-:Y:S02]  /*6030*/  IMAD.MOV.U32 R11, RZ, RZ, R7 ;  /* 0x000000ffff0b7224 */ /* 0x001fe400078e0007 */
[----:B------:R-:W-:-:S04]  /*6040*/  IMAD.HI.U32 R20, R0, R12, RZ ;  /* 0x0000000c00147227 */ /* 0x000fc800078e00ff */
[----:B------:R-:W-:Y:S01]  /*6050*/  @!P5 IMAD.MOV R11, RZ, RZ, -R11 ;  /* 0x000000ffff0bd224 */ /* 0x000fe200078e0a0b */
[----:B------:R-:W-:Y:S01]  /*6060*/  ISETP.GE.AND P5, PT, R8, RZ, PT ;  /* 0x000000ff0800720c */ /* 0x000fe20003fa6270 */
[----:B------:R-:W-:Y:S02]  /*6070*/  IMAD.MOV R20, RZ, RZ, -R20 ;  /* 0x000000ffff147224 */ /* 0x000fe400078e0a14 */
[----:B------:R-:W-:Y:S01]  /*6080*/  @!P3 IMAD.IADD R2, R2, 0x1, -R21 ;  /* 0x000000010202b824 */ /* 0x000fe200078e0a15 */
[----:B------:R0:W-:Y:S01]  /*6090*/  STL [R1+0x370], R11 ;  /* 0x0003700b01007387 */ /* 0x0001e20000100800 */
[----:B------:R-:W-:Y:S02]  /*60a0*/  IMAD R20, R21, R20, R12 ;  /* 0x0000001415147224 */ /* 0x000fe400078e020c */
[----:B------:R-:W-:-:S04]  /*60b0*/  IMAD.HI.U32 R7, R0, R4, RZ ;  /* 0x0000000400077227 */ /* 0x000fc800078e00ff */
[----:B------:R-:W-:Y:S02]  /*60c0*/  IMAD.MOV R7, RZ, RZ, -R7 ;  /* 0x000000ffff077224 */ /* 0x000fe400078e0a07 */
[----:B------:R-:W-:Y:S02]  /*60d0*/  VIADD R3, R22, 0x128 ;  /* 0x0000012816037836 */ /* 0x000fe40000000000 */
[----:B0-----:R-:W-:Y:S02]  /*60e0*/  IMAD.MOV.U32 R11, RZ, RZ, R5 ;  /* 0x000000ffff0b7224 */ /* 0x001fe400078e0005 */
[----:B------:R-:W-:Y:S01]  /*60f0*/  IMAD.MOV.U32 R5, RZ, RZ, R2 ;  /* 0x000000ffff057224 */ /* 0x000fe200078e0002 */
[----:B------:R-:W-:Y:S01]  /*6100*/  ISETP.GE.AND P3, PT, R3, RZ, PT ;  /* 0x000000ff0300720c */ /* 0x000fe20003f66270 */
[----:B------:R-:W-:Y:S01]  /*6110*/  @!P2 IMAD.MOV R11, RZ, RZ, -R11 ;  /* 0x000000ffff0ba224 */ /* 0x000fe200078e0a0b */
[C---:B------:R-:W-:Y:S01]  /*6120*/  ISETP.GT.U32.AND P2, PT, R21.reuse, R6, PT ;  /* 0x000000061500720c */ /* 0x040fe20003f44070 */
[----:B------:R-:W-:Y:S01]  /*6130*/  @!P6 IMAD.MOV R5, RZ, RZ, -R5 ;  /* 0x000000ffff05e224 */ /* 0x000fe200078e0a05 */
[C---:B------:R-:W-:Y:S01]  /*6140*/  ISETP.GT.U32.AND P6, PT, R21.reuse, R20, PT ;  /* 0x000000141500720c */ /* 0x040fe20003fc4070 */
[----:B------:R-:W-:Y:S01]  /*6150*/  IMAD R4, R21, R7, R4 ;  /* 0x0000000715047224 */ /* 0x000fe200078e0204 */
[----:B------:R-:W-:Y:S01]  /*6160*/  IABS R3, R3 ;  /* 0x0000000300037213 */ /* 0x000fe20000000000 */
[----:B------:R-:W-:Y:S01]  /*6170*/  STL [R1+0x360], R11 ;  /* 0x0003600b01007387 */ /* 0x000fe20000100800 */
[----:B------:R-:W-:Y:S01]  /*6180*/  IABS R7, R18 ;  /* 0x0000001200077213 */ /* 0x000fe20000000000 */
[----:B------:R-:W-:-:S02]  /*6190*/  IMAD.HI.U32 R12, R0, R13, RZ ;  /* 0x0000000d000c7227 */ /* 0x000fc400078e00ff */
[----:B------:R0:W-:Y:S02]  /*61a0*/  STL [R1+0x35c], R5 ;  /* 0x00035c0501007387 */ /* 0x0001e40000100800 */
[----:B------:R-:W-:-:S04]  /*61b0*/  IMAD.HI.U32 R2, R0, R3, RZ ;  /* 0x0000000300027227 */ /* 0x000fc800078e00ff */
[--C-:B------:R-:W-:Y:S02]  /*61c0*/  @!P2 IMAD.IADD R6, R6, 0x1, -R21.reuse ;  /* 0x000000010606a824 */ /* 0x100fe400078e0a15 */
[----:B------:R-:W-:Y:S02]  /*61d0*/  @!P6 IMAD.IADD R20, R20, 0x1, -R21 ;  /* 0x000000011414e824 */ /* 0x000fe400078e0a15 */
[----:B------:R-:W-:Y:S01]  /*61e0*/  IMAD.MOV R2, RZ, RZ, -R2 ;  /* 0x000000ffff027224 */ /* 0x000fe200078e0a02 */
[C---:B------:R-:W-:Y:S01]  /*61f0*/  ISETP.GT.U32.AND P2, PT, R21.reuse, R6, PT ;  /* 0x000000061500720c */ /* 0x040fe20003f44070 */
[----:B0-----:R-:W-:Y:S01]  /*6200*/  IMAD.HI.U32 R5, R0, R7, RZ ;  /* 0x0000000700057227 */ /* 0x001fe200078e00ff */
[----:B------:R-:W-:-:S03]  /*6210*/  ISETP.GT.U32.AND P6, PT, R21, R20, PT ;  /* 0x000000141500720c */ /* 0x000fc60003fc4070 */
[----:B------:R-:W-:Y:S02]  /*6220*/  IMAD R3, R21, R2, R3 ;  /* 0x0000000215037224 */ /* 0x000fe400078e0203 */
[----:B------:R-:W-:-:S04]  /*6230*/  IMAD.HI.U32 R2, R0, R17, RZ ;  /* 0x0000001100027227 */ /* 0x000fc800078e00ff */
[----:B------:R-:W-:Y:S02]  /*6240*/  IMAD.MOV R12, RZ, RZ, -R12 ;  /* 0x000000ffff0c7224 */ /* 0x000fe400078e0a0c */
[--C-:B------:R-:W-:Y:S01]  /*6250*/  @!P2 IMAD.IADD R6, R6, 0x1, -R21.reuse ;  /* 0x000000010606a824 */ /* 0x100fe200078e0a15 */
[C---:B------:R-:W-:Y:S01]  /*6260*/  ISETP.GT.U32.AND P2, PT, R21.reuse, R4, PT ;  /* 0x000000041500720c */ /* 0x040fe20003f44070 */
[----:B------:R-:W-:Y:S01]  /*6270*/  @!P6 IMAD.IADD R20, R20, 0x1, -R21 ;  /* 0x000000011414e824 */ /* 0x000fe200078e0a15 */
[C---:B------:R-:W-:Y:S01]  /*6280*/  ISETP.GT.U32.AND P6, PT, R21.reuse, R3, PT ;  /* 0x000000031500720c */ /* 0x040fe20003fc4070 */
[----:B------:R-:W-:Y:S02]  /*6290*/  IMAD.MOV R5, RZ, RZ, -R5 ;  /* 0x000000ffff057224 */ /* 0x000fe400078e0a05 */
[----:B------:R-:W-:Y:S01]  /*62a0*/  IMAD R13, R21, R12, R13 ;  /* 0x0000000c150d7224 */ /* 0x000fe200078e020d */
[----:B------:R-:W-:Y:S01]  /*62b0*/  IABS R12, R16 ;  /* 0x00000010000c7213 */ /* 0x000fe20000000000 */
[----:B------:R-:W-:-:S02]  /*62c0*/  IMAD.MOV R2, RZ, RZ, -R2 ;  /* 0x000000ffff027224 */ /* 0x000fc400078e0a02 */
[----:B------:R-:W-:Y:S02]  /*62d0*/  IMAD R7, R21, R5, R7 ;  /* 0x0000000515077224 */ /* 0x000fe400078e0207 */
[----:B------:R-:W-:Y:S02]  /*62e0*/  IMAD.MOV.U32 R24, RZ, RZ, R6 ;  /* 0x000000ffff187224 */ /* 0x000fe400078e0006 */
[----:B------:R-:W-:Y:S02]  /*62f0*/  @!P2 IMAD.IADD R4, R4, 0x1, -R21 ;  /* 0x000000010404a824 */ /* 0x000fe400078e0a15 */
[----:B------:R-:W-:-:S03]  /*6300*/  IMAD.HI.U32 R8, R0, R9, RZ ;  /* 0x0000000900087227 */ /* 0x000fc600078e00ff */
[C---:B------:R-:W-:Y:S01]  /*6310*/  ISETP.GT.U32.AND P2, PT, R21.reuse, R4, PT ;  /* 0x000000041500720c */ /* 0x040fe20003f44070 */
[C---:B------:R-:W-:Y:S02]  /*6320*/  IMAD R17, R21.reuse, R2, R17 ;  /* 0x0000000215117224 */ /* 0x040fe400078e0211 */
[----:B------:R-:W-:Y:S01]  /*6330*/  @!P4 IMAD.MOV R24, RZ, RZ, -R24 ;  /* 0x000000ffff18c224 */ /* 0x000fe200078e0a18 */
[----:B------:R-:W-:Y:S01]  /*6340*/  ISETP.GT.U32.AND P4, PT, R21, R13, PT ;  /* 0x0000000d1500720c */ /* 0x000fe20003f84070 */
[----:B------:R-:W-:Y:S02]  /*6350*/  IMAD.MOV R8, RZ, RZ, -R8 ;  /* 0x000000ffff087224 */ /* 0x000fe400078e0a08 */
[----:B------:R-:W-:Y:S01]  /*6360*/  @!P6 IMAD.IADD R3, R3, 0x1, -R21 ;  /* 0x000000010303e824 */ /* 0x000fe200078e0a15 */
[C---:B------:R-:W-:Y:S01]  /*6370*/  ISETP.GT.U32.AND P6, PT, R21.reuse, R17, PT ;  /* 0x000000111500720c */ /* 0x040fe20003fc4070 */
[----:B------:R-:W-:Y:S01]  /*6380*/  IMAD R9, R21, R8, R9 ;  /* 0x0000000815097224 */ /* 0x000fe200078e0209 */
[----:B------:R-:W-:Y:S01]  /*6390*/  STL [R1+0x358], R24 ;  /* 0x0003581801007387 */ /* 0x000fe20000100800 */
[----:B------:R-:W-:-:S02]  /*63a0*/  VIADD R5, R22, 0x11a ;  /* 0x0000011a16057836 */ /* 0x000fc40000000000 */
[--C-:B------:R-:W-:Y:S01]  /*63b0*/  @!P2 IMAD.IADD R4, R4, 0x1, -R21.reuse ;  /* 0x000000010404a824 */ /* 0x100fe200078e0a15 */
[----:B------:R-:W-:Y:S01]  /*63c0*/  ISETP.GT.U32.AND P2, PT, R21, R7, PT ;  /* 0x000000071500720c */ /* 0x000fe20003f44070 */
[----:B------:R-:W-:Y:S01]  /*63d0*/  VIADD R8, R22, 0x11e ;  /* 0x0000011e16087836 */ /* 0x000fe20000000000 */
[----:B------:R-:W-:Y:S01]  /*63e0*/  IABS R23, R5 ;  /* 0x0000000500177213 */ /* 0x000fe20000000000 */
[----:B------:R-:W-:Y:S02]  /*63f0*/  IMAD.MOV.U32 R11, RZ, RZ, R20 ;  /* 0x000000ffff0b7224 */ /* 0x000fe400078e0014 */
[----:B------:R-:W-:Y:S01]  /*6400*/  @!P4 IMAD.IADD R13, R13, 0x1, -R21 ;  /* 0x000000010d0dc824 */ /* 0x000fe200078e0a15 */
[----:B------:R-:W-:Y:S01]  /*6410*/  IABS R2, R8 ;  /* 0x0000000800027213 */ /* 0x000fe20000000000 */
[----:B------:R-:W-:Y:S01]  /*6420*/  @!P5 IMAD.MOV R11, RZ, RZ, -R11 ;  /* 0x000000ffff0bd224 */ /* 0x000fe200078e0a0b */
[C---:B------:R-:W-:Y:S01]  /*6430*/  ISETP.GT.U32.AND P5, PT, R21.reuse, R9, PT ;  /* 0x000000091500720c */ /* 0x040fe20003fa4070 */
[----:B------:R-:W-:Y:S01]  /*6440*/  IMAD.MOV.U32 R6, RZ, RZ, R23 ;  /* 0x000000ffff067224 */ /* 0x000fe200078e0017 */
[----:B------:R-:W-:Y:S01]  /*6450*/  ISETP.GT.U32.AND P4, PT, R21, R3, PT ;  /* 0x000000031500720c */ /* 0x000fe20003f84070 */
[----:B------:R-:W-:Y:S01]  /*6460*/  IMAD.HI.U32 R23, R0, R2, RZ ;  /* 0x0000000200177227 */ /* 0x000fe200078e00ff */
[----:B------:R0:W-:Y:S03]  /*6470*/  STL [R1+0x354], R11 ;  /* 0x0003540b01007387 */ /* 0x0001e60000100800 */
[----:B------:R-:W-:-:S02]  /*6480*/  @!P2 IMAD.IADD R7, R7, 0x1, -R21 ;  /* 0x000000010707a824 */ /* 0x000fc400078e0a15 */
[----:B------:R-:W-:Y:S02]  /*6490*/  @!P6 IMAD.IADD R17, R17, 0x1, -R21 ;  /* 0x000000011111e824 */ /* 0x000fe400078e0a15 */
[----:B------:R-:W-:Y:S01]  /*64a0*/  IMAD.MOV R23, RZ, RZ, -R23 ;  /* 0x000000ffff177224 */ /* 0x000fe200078e0a17 */
[----:B------:R-:W-:Y:S01]  /*64b0*/  ISETP.GT.U32.AND P6, PT, R21, R7, PT ;  /* 0x000000071500720c */ /* 0x000fe20003fc4070 */
[----:B------:R-:W-:-:S04]  /*64c0*/  IMAD.HI.U32 R20, R0, R6, RZ ;  /* 0x0000000600147227 */ /* 0x000fc800078e00ff */
[----:B0-----:R-:W-:Y:S02]  /*64d0*/  IMAD.MOV.U32 R11, RZ, RZ, R4 ;  /* 0x000000ffff0b7224 */ /* 0x001fe400078e0004 */
[C---:B------:R-:W-:Y:S02]  /*64e0*/  IMAD R2, R21.reuse, R23, R2 ;  /* 0x0000001715027224 */ /* 0x040fe400078e0202 */
[----:B------:R-:W-:Y:S02]  /*64f0*/  IMAD.MOV R20, RZ, RZ, -R20 ;  /* 0x000000ffff147224 */ /* 0x000fe400078e0a14 */
[----:B------:R-:W-:Y:S01]  /*6500*/  @!P1 IMAD.MOV R11, RZ, RZ, -R11 ;  /* 0x000000ffff0b9224 */ /* 0x000fe200078e0a0b */
[----:B------:R-:W-:Y:S01]  /*6510*/  ISETP.GT.U32.AND P1, PT, R21, R17, PT ;  /* 0x000000111500720c */ /* 0x000fe20003f24070 */
[--C-:B------:R-:W-:Y:S01]  /*6520*/  @!P5 IMAD.IADD R9, R9, 0x1, -R21.reuse ;  /* 0x000000010909d824 */ /* 0x100fe200078e0a15 */
[C---:B------:R-:W-:Y:S01]  /*6530*/  ISETP.GT.U32.AND P5, PT, R21.reuse, R13, PT ;  /* 0x0000000d1500720c */ /* 0x040fe20003fa4070 */
[----:B------:R-:W-:Y:S01]  /*6540*/  IMAD R6, R21, R20, R6 ;  /* 0x0000001415067224 */ /* 0x000fe200078e0206 */
[----:B------:R0:W-:Y:S01]  /*6550*/  STL [R1+0x350], R11 ;  /* 0x0003500b01007387 */ /* 0x0001e20000100800 */
[--C-:B------:R-:W-:Y:S01]  /*6560*/  @!P4 IMAD.IADD R3, R3, 0x1, -R21.reuse ;  /* 0x000000010303c824 */ /* 0x100fe200078e0a15 */
[----:B------:R-:W-:Y:S01]  /*6570*/  ISETP.GT.U32.AND P4, PT, R21, R2, PT ;  /* 0x000000021500720c */ /* 0x000fe20003f84070 */
[----:B------:R-:W-:Y:S01]  /*6580*/  @!P6 IMAD.IADD R7, R7, 0x1, -R21 ;  /* 0x000000010707e824 */ /* 0x000fe200078e0a15 */
[C---:B------:R-:W-:Y:S01]  /*6590*/  ISETP.GT.U32.AND P2, PT, R21.reuse, R9, PT ;  /* 0x000000091500720c */ /* 0x040fe20003f44070 */
[----:B------:R-:W-:Y:S01]  /*65a0*/  IMAD.HI.U32 R24, R0, R12, RZ ;  /* 0x0000000c00187227 */ /* 0x000fe200078e00ff */
[----:B------:R-:W-:-:S03]  /*65b0*/  ISETP.GT.U32.AND P6, PT, R21, R6, PT ;  /* 0x000000061500720c */ /* 0x000fc60003fc4070 */
[----:B------:R-:W-:Y:S02]  /*65c0*/  IMAD.MOV R24, RZ, RZ, -R24 ;  /* 0x000000ffff187224 */ /* 0x000fe400078e0a18 */
[--C-:B------:R-:W-:Y:S01]  /*65d0*/  @!P1 IMAD.IADD R17, R17, 0x1, -R21.reuse ;  /* 0x0000000111119824 */ /* 0x100fe200078e0a15 */
[----:B------:R-:W-:Y:S01]  /*65e0*/  ISETP.GE.AND P1, PT, R15, RZ, PT ;  /* 0x000000ff0f00720c */ /* 0x000fe20003f26270 */
[----:B------:R-:W-:Y:S02]  /*65f0*/  VIADD R23, R22, 0x118 ;  /* 0x0000011816177836 */ /* 0x000fe40000000000 */
[----:B------:R-:W-:Y:S02]  /*6600*/  IMAD R12, R21, R24, R12 ;  /* 0x00000018150c7224 */ /* 0x000fe400078e020c */
[--C-:B------:R-:W-:Y:S01]  /*6610*/  @!P4 IMAD.IADD R2, R2, 0x1, -R21.reuse ;  /* 0x000000010202c824 */ /* 0x100fe200078e0a15 */
[----:B------:R-:W-:Y:S01]  /*6620*/  IABS R4, R23 ;  /* 0x0000001700047213 */ /* 0x000fe20000000000 */
[--C-:B------:R-:W-:Y:S01]  /*6630*/  @!P2 IMAD.IADD R9, R9, 0x1, -R21.reuse ;  /* 0x000000010909a824 */ /* 0x100fe200078e0a15 */
[----:B------:R-:W-:Y:S01]  /*6640*/  ISETP.GE.AND P2, PT, R19, RZ, PT ;  /* 0x000000ff1300720c */ /* 0x000fe20003f46270 */
[--C-:B------:R-:W-:Y:S01]  /*6650*/  @!P5 IMAD.IADD R13, R13, 0x1, -R21.reuse ;  /* 0x000000010d0dd824 */ /* 0x100fe200078e0a15 */
[C---:B------:R-:W-:Y:S01]  /*6660*/  ISETP.GT.U32.AND P5, PT, R21.reuse, R12, PT ;  /* 0x0000000c1500720c */ /* 0x040fe20003fa4070 */
[----:B------:R-:W-:Y:S01]  /*6670*/  @!P6 IMAD.IADD R6, R6, 0x1, -R21 ;  /* 0x000000010606e824 */ /* 0x000fe200078e0a15 */
[----:B------:R-:W-:Y:S01]  /*6680*/  ISETP.GT.U32.AND P6, PT, R21, R2, PT ;  /* 0x000000021500720c */ /* 0x000fe20003fc4070 */
[----:B0-----:R-:W-:Y:S01]  /*6690*/  IMAD.MOV.U32 R11, RZ, RZ, R9 ;  /* 0x000000ffff0b7224 */ /* 0x001fe200078e0009 */
[----:B------:R-:W-:Y:S01]  /*66a0*/  ISETP.GE.AND P4, PT, R18, RZ, PT ;  /* 0x000000ff1200720c */ /* 0x000fe20003f86270 */
[----:B------:R-:W-:-:S04]  /*66b0*/  IMAD.HI.U32 R19, R0, R4, RZ ;  /* 0x0000000400137227 */ /* 0x000fc800078e00ff */
[----:B------:R-:W-:Y:S02]  /*66c0*/  VIADD R15, R22, 0x116 ;  /* 0x00000116160f7836 */ /* 0x000fe40000000000 */
[----:B------:R-:W-:Y:S01]  /*66d0*/  @!P1 IMAD.MOV R11, RZ, RZ, -R11 ;  /* 0x000000ffff0b9224 */ /* 0x000fe200078e0a0b */
[C---:B------:R-:W-:Y:S01]  /*66e0*/  ISETP.GT.U32.AND P1, PT, R21.reuse, R6, PT ;  /* 0x000000061500720c */ /* 0x040fe20003f24070 */
[----:B------:R-:W-:Y:S01]  /*66f0*/  IMAD.MOV R19, RZ, RZ, -R19 ;  /* 0x000000ffff137224 */ /* 0x000fe200078e0a13 */
[----:B------:R-:W-:Y:S01]  /*6700*/  IABS R18, R15 ;  /* 0x0000000f00127213 */ /* 0x000fe20000000000 */
[----:B------:R-:W-:Y:S02]  /*6710*/  IMAD.MOV.U32 R26, RZ, RZ, R3 ;  /* 0x000000ffff1a7224 */ /* 0x000fe400078e0003 */
[----:B------:R-:W-:Y:S02]  /*6720*/  IMAD R4, R21, R19, R4 ;  /* 0x0000001315047224 */ /* 0x000fe400078e0204 */
[----:B------:R-:W-:-:S02]  /*6730*/  IMAD.MOV.U32 R25, RZ, RZ, R13 ;  /* 0x000000ffff197224 */ /* 0x000fc400078e000d */
[--C-:B------:R-:W-:Y:S01]  /*6740*/  @!P5 IMAD.IADD R12, R12, 0x1, -R21.reuse ;  /* 0x000000010c0cd824 */ /* 0x100fe200078e0a15 */
[----:B------:R-:W-:Y:S01]  /*6750*/  ISETP.GE.AND P5, PT, R14, RZ, PT ;  /* 0x000000ff0e00720c */ /* 0x000fe20003fa6270 */
[----:B------:R-:W-:Y:S02]  /*6760*/  @!P3 IMAD.MOV R26, RZ, RZ, -R26 ;  /* 0x000000ffff1ab224 */ /* 0x000fe400078e0a1a */
[----:B------:R-:W-:Y:S01]  /*6770*/  @!P6 IMAD.IADD R2, R2, 0x1, -R21 ;  /* 0x000000010202e824 */ /* 0x000fe200078e0a15 */
[----:B------:R-:W-:Y:S01]  /*6780*/  ISETP.GE.AND P6, PT, R5, RZ, PT ;  /* 0x000000ff0500720c */ /* 0x000fe20003fc6270 */
[----:B------:R-:W-:Y:S01]  /*6790*/  @!P2 IMAD.MOV R25, RZ, RZ, -R25 ;  /* 0x000000ffff19a224 */ /* 0x000fe200078e0a19 */
[----:B------:R-:W-:Y:S01]  /*67a0*/  STL [R1+0x34c], R26 ;  /* 0x00034c1a01007387 */ /* 0x000fe20000100800 */
[----:B------:R-:W-:Y:S01]  /*67b0*/  @!P4 IMAD.MOV R7, RZ, RZ, -R7 ;  /* 0x000000ffff07c224 */ /* 0x000fe200078e0a07 */
[C---:B------:R-:W-:Y:S01]  /*67c0*/  ISETP.GT.U32.AND P4, PT, R21.reuse, R4, PT ;  /* 0x000000041500720c */ /* 0x040fe20003f84070 */
[----:B------:R-:W-:Y:S01]  /*67d0*/  IMAD.HI.U32 R3, R0, R18, RZ ;  /* 0x0000001200037227 */ /* 0x000fe200078e00ff */
[----:B------:R-:W-:Y:S01]  /*67e0*/  ISETP.GT.U32.AND P3, PT, R21, R12, PT ;  /* 0x0000000c1500720c */ /* 0x000fe20003f64070 */
[----:B------:R-:W-:Y:S01]  /*67f0*/  STL [R1+0x348], R25 ;  /* 0x0003481901007387 */ /* 0x000fe20000100800 */
[----:B------:R-:W-:Y:S01]  /*6800*/  ISETP.GE.AND P2, PT, R8, RZ, PT ;  /* 0x000000ff0800720c */ /* 0x000fe20003f46270 */
[----:B------:R-:W-:-:S02]  /*6810*/  IMAD.MOV R3, RZ, RZ, -R3 ;  /* 0x000000ffff037224 */ /* 0x000fc400078e0a03 */
[----:B------:R-:W-:Y:S01]  /*6820*/  @!P1 IMAD.IADD R6, R6, 0x1, -R21 ;  /* 0x0000000106069824 */ /* 0x000fe200078e0a15 */
[----:B------:R-:W-:Y:S01]  /*6830*/  STL [R1+0x344], R11 ;  /* 0x0003440b01007387 */ /* 0x000fe20000100800 */
[----:B------:R-:W-:Y:S01]  /*6840*/  IMAD.MOV.U32 R9, RZ, RZ, R17 ;  /* 0x000000ffff097224 */ /* 0x000fe200078e0011 */
[----:B------:R-:W-:Y:S01]  /*6850*/  ISETP.GE.AND P1, PT, R15, RZ, PT ;  /* 0x000000ff0f00720c */ /* 0x000fe20003f26270 */
[C---:B------:R-:W-:Y:S01]  /*6860*/  IMAD R5, R21.reuse, R3, R18 ;  /* 0x0000000315057224 */ /* 0x040fe200078e0212 */
[----:B------:R0:W-:Y:S01]  /*6870*/  STL [R1+0x340], R7 ;  /* 0x0003400701007387 */ /* 0x0001e20000100800 */
[----:B------:R-:W-:Y:S01]  /*6880*/  @!P5 IMAD.MOV R9, RZ, RZ, -R9 ;  /* 0x000000ffff09d224 */ /* 0x000fe200078e0a09 */
[----:B------:R-:W-:Y:S01]  /*6890*/  ISETP.GE.AND P5, PT, R16, RZ, PT ;  /* 0x000000ff1000720c */ /* 0x000fe20003fa6270 */
[--C-:B------:R-:W-:Y:S02]  /*68a0*/  @!P4 IMAD.IADD R4, R4, 0x1, -R21.reuse ;  /* 0x000000010404c824 */ /* 0x100fe400078e0a15 */
[----:B------:R-:W-:Y:S01]  /*68b0*/  VIADD R15, R22, 0x114 ;  /* 0x00000114160f7836 */ /* 0x000fe20000000000 */
[----:B------:R-:W-:Y:S01]  /*68c0*/  STL [R1+0x33c], R9 ;  /* 0x00033c0901007387 */ /* 0x000fe20000100800 */
[----:B------:R-:W-:Y:S01]  /*68d0*/  @!P3 IMAD.IADD R12, R12, 0x1, -R21 ;  /* 0x000000010c0cb824 */ /* 0x000fe200078e0a15 */
[----:B------:R-:W-:Y:S01]  /*68e0*/  ISETP.GT.U32.AND P4, PT, R21, R4, PT ;  /* 0x000000041500720c */ /* 0x000fe20003f84070 */
[----:B------:R-:W-:Y:S01]  /*68f0*/  VIADD R18, R22, 0x112 ;  /* 0x0000011216127836 */ /* 0x000fe20000000000 */
[----:B------:R-:W-:Y:S01]  /*6900*/  ISETP.GE.AND P3, PT, R23, RZ, PT ;  /* 0x000000ff1700720c */ /* 0x000fe20003f66270 */
[----:B0-----:R-:W-:-:S02]  /*6910*/  IMAD.MOV.U32 R7, RZ, RZ, R2 ;  /* 0x000000ffff077224 */ /* 0x001fc400078e0002 */
[----:B------:R-:W-:Y:S02]  /*6920*/  IMAD.MOV.U32 R2, RZ, RZ, R6 ;  /* 0x000000ffff027224 */ /* 0x000fe400078e0006 */
[----:B------:R-:W-:Y:S01]  /*6930*/  @!P2 IMAD.MOV R7, RZ, RZ, -R7 ;  /* 0x000000ffff07a224 */ /* 0x000fe200078e0a07 */
[----:B------:R-:W-:Y:S01]  /*6940*/  ISETP.GE.AND P2, PT, R15, RZ, PT ;  /* 0x000000ff0f00720c */ /* 0x000fe20003f46270 */
[----:B------:R-:W-:Y:S01]  /*6950*/  @!P6 IMAD.MOV R2, RZ, RZ, -R2 ;  /* 0x000000ffff02e224 */ /* 0x000fe200078e0a02 */
[----:B------:R-:W-:Y:S01]  /*6960*/  ISETP.GT.U32.AND P6, PT, R21, R5, PT ;  /* 0x000000051500720c */ /* 0x000fe20003fc4070 */
[----:B------:R-:W-:Y:S01]  /*6970*/  IMAD.MOV.U32 R3, RZ, RZ, R12 ;  /* 0x000000ffff037224 */ /* 0x000fe200078e000c */
[----:B------:R-:W-:Y:S01]  /*6980*/  IABS R15, R15 ;  /* 0x0000000f000f7213 */ /* 0x000fe20000000000 */
[----:B------:R-:W-:Y:S01]  /*6990*/  VIADD R8, R22, 0x110 ;  /* 0x0000011016087836 */ /* 0x000fe20000000000 */
[----:B------:R0:W-:Y:S01]  /*69a0*/  STL [R1+0x338], R7 ;  /* 0x0003380701007387 */ /* 0x0001e20000100800 */
[----:B------:R-:W-:Y:S01]  /*69b0*/  @!P5 IMAD.MOV R3, RZ, RZ, -R3 ;  /* 0x000000ffff03d224 */ /* 0x000fe200078e0a03 */
[----:B------:R-:W-:Y:S01]  /*69c0*/  ISETP.GE.AND P5, PT, R18, RZ, PT ;  /* 0x000000ff1200720c */ /* 0x000fe20003fa6270 */
[----:B------:R-:W-:Y:S01]  /*69d0*/  IMAD.HI.U32 R6, R0, R15, RZ ;  /* 0x0000000f00067227 */ /* 0x000fe200078e00ff */
[----:B------:R-:W-:-:S02]  /*69e0*/  IABS R18, R18 ;  /* 0x0000001200127213 */ /* 0x000fc40000000000 */
[----:B------:R-:W-:Y:S01]  /*69f0*/  STL [R1+0x334], R3 ;  /* 0x0003340301007387 */ /* 0x000fe20000100800 */
[--C-:B------:R-:W-:Y:S01]  /*6a00*/  @!P4 IMAD.IADD R4, R4, 0x1, -R21.reuse ;  /* 0x000000010404c824 */ /* 0x100fe200078e0a15 */
[----:B------:R-:W-:Y:S01]  /*6a10*/  ISETP.GE.AND P4, PT, R8, RZ, PT ;  /* 0x000000ff0800720c */ /* 0x000fe20003f86270 */
[----:B------:R-:W-:Y:S01]  /*6a20*/  @!P6 IMAD.IADD R5, R5, 0x1, -R21 ;  /* 0x000000010505e824 */ /* 0x000fe200078e0a15 */
[----:B------:R-:W-:Y:S01]  /*6a30*/  IABS R8, R8 ;  /* 0x0000000800087213 */ /* 0x000fe20000000000 */
[----:B------:R-:W-:Y:S01]  /*6a40*/  IMAD.MOV R6, RZ, RZ, -R6 ;  /* 0x000000ffff067224 */ /* 0x000fe200078e0a06 */
[----:B------:R1:W-:Y:S01]  /*6a50*/  STL [R1+0x330], R2 ;  /* 0x0003300201007387 */ /* 0x0003e20000100800 */
[----:B0-----:R-:W-:Y:S01]  /*6a60*/  IMAD.HI.U32 R7, R0, R18, RZ ;  /* 0x0000001200077227 */ /* 0x001fe200078e00ff */
[----:B------:R-:W-:-:S03]  /*6a70*/  ISETP.GT.U32.AND P6, PT, R21, R5, PT ;  /* 0x000000051500720c */ /* 0x000fc60003fc4070 */
[C---:B------:R-:W-:Y:S02]  /*6a80*/  IMAD R15, R21.reuse, R6, R15 ;  /* 0x00000006150f7224 */ /* 0x040fe400078e020f */
[----:B------:R-:W-:Y:S02]  /*6a90*/  IMAD.MOV.U32 R11, RZ, RZ, R4 ;  /* 0x000000ffff0b7224 */ /* 0x000fe400078e0004 */
[----:B------:R-:W-:Y:S02]  /*6aa0*/  IMAD.MOV R7, RZ, RZ, -R7 ;  /* 0x000000ffff077224 */ /* 0x000fe400078e0a07 */
[----:B------:R-:W-:Y:S01]  /*6ab0*/  @!P3 IMAD.MOV R11, RZ, RZ, -R11 ;  /* 0x000000ffff0bb224 */ /* 0x000fe200078e0a0b */
[C---:B------:R-:W-:Y:S01]  /*6ac0*/  ISETP.GT.U32.AND P3, PT, R21.reuse, R15, PT ;  /* 0x0000000f1500720c */ /* 0x040fe20003f64070 */
[----:B------:R-:W-:Y:S02]  /*6ad0*/  IMAD R18, R21, R7, R18 ;  /* 0x0000000715127224 */ /* 0x000fe400078e0212 */
[----:B------:R-:W-:Y:S01]  /*6ae0*/  IMAD.HI.U32 R12, R0, R8, RZ ;  /* 0x00000008000c7227 */ /* 0x000fe200078e00ff */
[----:B------:R0:W-:Y:S03]  /*6af0*/  STL [R1+0x32c], R11 ;  /* 0x00032c0b01007387 */ /* 0x0001e60000100800 */
[----:B------:R-:W-:Y:S01]  /*6b00*/  @!P6 IMAD.IADD R5, R5, 0x1, -R21 ;  /* 0x000000010505e824 */ /* 0x000fe200078e0a15 */
[----:B------:R-:W-:Y:S01]  /*6b10*/  ISETP.GT.U32.AND P6, PT, R21, R18, PT ;  /* 0x000000121500720c */ /* 0x000fe20003fc4070 */
[----:B------:R-:W-:-:S02]  /*6b20*/  IMAD.MOV R12, RZ, RZ, -R12 ;  /* 0x000000ffff0c7224 */ /* 0x000fc400078e0a0c */
[C---:B------:R-:W-:Y:S02]  /*6b30*/  VIADD R9, R22.reuse, 0x10c ;  /* 0x0000010c16097836 */ /* 0x040fe40000000000 */
[----:B------:R-:W-:Y:S02]  /*6b40*/  IMAD R8, R21, R12, R8 ;  /* 0x0000000c15087224 */ /* 0x000fe400078e0208 */
[C---:B------:R-:W-:Y:S01]  /*6b50*/  VIADD R19, R22.reuse, 0x10e ;  /* 0x0000010e16137836 */ /* 0x040fe20000000000 */
[----:B-1----:R-:W-:Y:S01]  /*6b60*/  IABS R2, R9 ;  /* 0x0000000900027213 */ /* 0x002fe20000000000 */
[--C-:B------:R-:W-:Y:S01]  /*6b70*/  @!P3 IMAD.IADD R15, R15, 0x1, -R21.reuse ;  /* 0x000000010f0fb824 */ /* 0x100fe200078e0a15 */
[C---:B------:R-:W-:Y:S01]  /*6b80*/  ISETP.GT.U32.AND P3, PT, R21.reuse, R8, PT ;  /* 0x000000081500720c */ /* 0x040fe20003f64070 */
[----:B------:R-:W-:Y:S01]  /*6b90*/  VIADD R16, R22, 0x10a ;  /* 0x0000010a16107836 */ /* 0x000fe20000000000 */
[----:B------:R-:W-:Y:S01]  /*6ba0*/  IABS R3, R19 ;  /* 0x0000001300037213 */ /* 0x000fe20000000000 */
[----:B------:R-:W-:Y:S01]  /*6bb0*/  @!P6 IMAD.IADD R18, R18, 0x1, -R21 ;  /* 0x000000011212e824 */ /* 0x000fe200078e0a15 */
[----:B------:R-:W-:Y:S01]  /*6bc0*/  ISETP.GT.U32.AND P6, PT, R21, R15, PT ;  /* 0x0000000f1500720c */ /* 0x000fe20003fc4070 */
[----:B------:R-:W-:Y:S01]  /*6bd0*/  IMAD.HI.U32 R13, R0, R2, RZ ;  /* 0x00000002000d7227 */ /* 0x000fe200078e00ff */
[----:B------:R-:W-:-:S03]  /*6be0*/  IABS R17, R16 ;  /* 0x0000001000117213 */ /* 0x000fc60000000000 */
[----:B------:R-:W-:-:S04]  /*6bf0*/  IMAD.HI.U32 R6, R0, R3, RZ ;  /* 0x0000000300067227 */ /* 0x000fc800078e00ff */
[----:B------:R-:W-:Y:S02]  /*6c00*/  IMAD.MOV R4, RZ, RZ, -R13 ;  /* 0x000000ffff047224 */ /* 0x000fe400078e0a0d */
[----:B------:R-:W-:Y:S02]  /*6c10*/  IMAD.MOV R6, RZ, RZ, -R6 ;  /* 0x000000ffff067224 */ /* 0x000fe400078e0a06 */
[----:B------:R-:W-:Y:S02]  /*6c20*/  VIADD R13, R22, 0x108 ;  /* 0x00000108160d7836 */ /* 0x000fe40000000000 */
[----:B0-----:R-:W-:Y:S02]  /*6c30*/  IMAD.MOV.U32 R11, RZ, RZ, R5 ;  /* 0x000000ffff0b7224 */ /* 0x001fe400078e0005 */
[----:B------:R-:W-:Y:S02]  /*6c40*/  @!P3 IMAD.IADD R8, R8, 0x1, -R21 ;  /* 0x000000010808b824 */ /* 0x000fe400078e0a15 */
[----:B------:R-:W-:-:S02]  /*6c50*/  IMAD R3, R21, R6, R3 ;  /* 0x0000000615037224 */ /* 0x000fc400078e0203 */
[C---:B------:R-:W-:Y:S01]  /*6c60*/  IMAD R2, R21.reuse, R4, R2 ;  /* 0x0000000415027224 */ /* 0x040fe200078e0202 */
[----:B------:R-:W-:Y:S01]  /*6c70*/  IABS R4, R13 ;  /* 0x0000000d00047213 */ /* 0x000fe20000000000 */
[----:B------:R-:W-:Y:S01]  /*6c80*/  @!P1 IMAD.MOV R11, RZ, RZ, -R11 ;  /* 0x000000ffff0b9224 */ /* 0x000fe200078e0a0b */
[----:B------:R-:W-:Y:S01]  /*6c90*/  ISETP.GT.U32.AND P1, PT, R21, R18, PT ;  /* 0x000000121500720c */ /* 0x000fe20003f24070 */
[----:B------:R-:W-:Y:S01]  /*6ca0*/  @!P6 IMAD.IADD R15, R15, 0x1, -R21 ;  /* 0x000000010f0fe824 */ /* 0x000fe200078e0a15 */
[C---:B------:R-:W-:Y:S01]  /*6cb0*/  ISETP.GT.U32.AND P3, PT, R21.reuse, R8, PT ;  /* 0x000000081500720c */ /* 0x040fe20003f64070 */
[C---:B------:R-:W-:Y:S01]  /*6cc0*/  IMAD.HI.U32 R24, R0.reuse, R17, RZ ;  /* 0x0000001100187227 */ /* 0x040fe200078e00ff */
[----:B------:R-:W-:Y:S01]  /*6cd0*/  ISETP.GT.U32.AND P6, PT, R21, R3, PT ;  /* 0x000000031500720c */ /* 0x000fe20003fc4070 */
[----:B------:R0:W-:Y:S02]  /*6ce0*/  STL [R1+0x328], R11 ;  /* 0x0003280b01007387 */ /* 0x0001e40000100800 */
[----:B------:R-:W-:-:S04]  /*6cf0*/  IMAD.HI.U32 R20, R0, R4, RZ ;  /* 0x0000000400147227 */ /* 0x000fc800078e00ff */
[----:B------:R-:W-:Y:S02]  /*6d00*/  IMAD.MOV R24, RZ, RZ, -R24 ;  /* 0x000000ffff187224 */ /* 0x000fe400078e0a18 */
[----:B------:R-:W-:Y:S02]  /*6d10*/  VIADD R14, R22, 0x106 ;  /* 0x00000106160e7836 */ /* 0x000fe40000000000 */
[----:B0-----:R-:W-:Y:S02]  /*6d20*/  IMAD.MOV.U32 R11, RZ, RZ, R15 ;  /* 0x000000ffff0b7224 */ /* 0x001fe400078e000f */
[----:B------:R-:W-:Y:S01]  /*6d30*/  IMAD.MOV R20, RZ, RZ, -R20 ;  /* 0x000000ffff147224 */ /* 0x000fe200078e0a14 */
[----:B------:R-:W-:Y:S01]  /*6d40*/  IABS R23, R14 ;  /* 0x0000000e00177213 */ /* 0x000fe20000000000 */
[----:B------:R-:W-:Y:S02]  /*6d50*/  @!P2 IMAD.MOV R11, RZ, RZ, -R11 ;  /* 0x000000ffff0ba224 */ /* 0x000fe400078e0a0b */
[----:B------:R-:W-:-:S02]  /*6d60*/  IMAD R17, R21, R24, R17 ;  /* 0x0000001815117224 */ /* 0x000fc400078e0211 */
[--C-:B------:R-:W-:Y:S01]  /*6d70*/  @!P1 IMAD.IADD R18, R18, 0x1, -R21.reuse ;  /* 0x0000000112129824 */ /* 0x100fe200078e0a15 */
[C---:B------:R-:W-:Y:S01]  /*6d80*/  ISETP.GT.U32.AND P1, PT, R21.reuse, R2, PT ;  /* 0x000000021500720c */ /* 0x040fe20003f24070 */
[C---:B------:R-:W-:Y:S01]  /*6d90*/  IMAD R4, R21.reuse, R20, R4 ;  /* 0x0000001415047224 */ /* 0x040fe200078e0204 */
[----:B------:R0:W-:Y:S01]  /*6da0*/  STL [R1+0x324], R11 ;  /* 0x0003240b01007387 */ /* 0x0001e20000100800 */
[--C-:B------:R-:W-:Y:S01]  /*6db0*/  @!P3 IMAD.IADD R8, R8, 0x1, -R21.reuse ;  /* 0x000000010808b824 */ /* 0x100fe200078e0a15 */
[----:B------:R-:W-:Y:S01]  /*6dc0*/  ISETP.GT.U32.AND P3, PT, R21, R17, PT ;  /* 0x000000111500720c */ /* 0x000fe20003f64070 */
[----:B------:R-:W-:Y:S01]  /*6dd0*/  @!P6 IMAD.IADD R3, R3, 0x1, -R21 ;  /* 0x000000010303e824 */ /* 0x000fe200078e0a15 */
[----:B------:R-:W-:Y:S01]  /*6de0*/  ISETP.GT.U32.AND P6, PT, R21, R4, PT ;  /* 0x000000041500720c */ /* 0x000fe20003fc4070 */
[----:B------:R-:W-:-:S04]  /*6df0*/  IMAD.HI.U32 R20, R0, R23, RZ ;  /* 0x0000001700147227 */ /* 0x000fc800078e00ff */
[C---:B------:R-:W-:Y:S02]  /*6e00*/  VIADD R12, R22.reuse, 0x104 ;  /* 0x00000104160c7836 */ /* 0x040fe40000000000 */
[----:B0-----:R-:W-:Y:S02]  /*6e10*/  IMAD.MOV.U32 R11, RZ, RZ, R18 ;  /* 0x000000ffff0b7224 */ /* 0x001fe400078e0012 */
[----:B------:R-:W-:Y:S01]  /*6e20*/  IMAD.MOV R20, RZ, RZ, -R20 ;  /* 0x000000ffff147224 */ /* 0x000fe200078e0a14 */
[----:B------:R-:W-:Y:S01]  /*6e30*/  IABS R7, R12 ;  /* 0x0000000c00077213 */ /* 0x000fe20000000000 */
[----:B------:R-:W-:Y:S02]  /*6e40*/  @!P5 IMAD.MOV R11, RZ, RZ, -R11 ;  /* 0x000000ffff0bd224 */ /* 0x000fe400078e0a0b */
[----:B------:R-:W-:Y:S02]  /*6e50*/  VIADD R6, R22, 0x102 ;  /* 0x0000010216067836 */ /* 0x000fe40000000000 */
[----:B------:R-:W-:Y:S01]  /*6e60*/  @!P1 IMAD.IADD R2, R2, 0x1, -R21 ;  /* 0x0000000102029824 */ /* 0x000fe200078e0a15 */
[----:B------:R0:W-:Y:S01]  /*6e70*/  STL [R1+0x320], R11 ;  /* 0x0003200b01007387 */ /* 0x0001e20000100800 */
[----:B------:R-:W-:Y:S01]  /*6e80*/  IMAD R20, R21, R20, R23 ;  /* 0x0000001415147224 */ /* 0x000fe200078e0217 */
[----:B------:R-:W-:Y:S01]  /*6e90*/  IABS R5, R6 ;  /* 0x0000000600057213 */ /* 0x000fe20000000000 */
[--C-:B------:R-:W-:Y:S01]  /*6ea0*/  @!P3 IMAD.IADD R17, R17, 0x1, -R21.reuse ;  /* 0x000000011111b824 */ /* 0x100fe200078e0a15 */
[C---:B------:R-:W-:Y:S01]  /*6eb0*/  ISETP.GT.U32.AND P3, PT, R21.reuse, R3, PT ;  /* 0x000000031500720c */ /* 0x040fe20003f64070 */
[----:B------:R-:W-:Y:S01]  /*6ec0*/  @!P6 IMAD.IADD R4, R4, 0x1, -R21 ;  /* 0x000000010404e824 */ /* 0x000fe200078e0a15 */
[C---:B------:R-:W-:Y:S01]  /*6ed0*/  ISETP.GT.U32.AND P2, PT, R21.reuse, R2, PT ;  /* 0x000000021500720c */ /* 0x040fe20003f44070 */
[----:B------:R-:W-:Y:S01]  /*6ee0*/  IMAD.HI.U32 R25, R0, R7, RZ ;  /* 0x0000000700197227 */ /* 0x000fe200078e00ff */
[----:B------:R-:W-:-:S02]  /*6ef0*/  ISETP.GT.U32.AND P6, PT, R21, R17, PT ;  /* 0x000000111500720c */ /* 0x000fc40003fc4070 */
[----:B------:R-:W-:Y:S01]  /*6f00*/  ISETP.GT.U32.AND P5, PT, R21, R4, PT ;  /* 0x000000041500720c */ /* 0x000fe20003fa4070 */
[----:B0-----:R-:W-:Y:S01]  /*6f10*/  IMAD.MOV.U32 R11, RZ, RZ, R8 ;  /* 0x000000ffff0b7224 */ /* 0x001fe200078e0008 */
[----:B------:R-:W-:Y:S01]  /*6f20*/  ISETP.GE.AND P1, PT, R19, RZ, PT ;  /* 0x000000ff1300720c */ /* 0x000fe20003f26270 */
[----:B------:R-:W-:-:S04]  /*6f30*/  IMAD.HI.U32 R24, R0, R5, RZ ;  /* 0x0000000500187227 */ /* 0x000fc800078e00ff */
[----:B------:R-:W-:Y:S01]  /*6f40*/  @!P4 IMAD.MOV R11, RZ, RZ, -R11 ;  /* 0x000000ffff0bc224 */ /* 0x000fe200078e0a0b */
[C---:B------:R-:W-:Y:S01]  /*6f50*/  ISETP.GT.U32.AND P4, PT, R21.reuse, R20, PT ;  /* 0x000000141500720c */ /* 0x040fe20003f84070 */
[----:B------:R-:W-:Y:S02]  /*6f60*/  IMAD.MOV R25, RZ, RZ, -R25 ;  /* 0x000000ffff197224 */ /* 0x000fe400078e0a19 */
[----:B------:R-:W-:Y:S01]  /*6f70*/  VIADD R15, R22, 0x100 ;  /* 0x00000100160f7836 */ /* 0x000fe20000000000 */
[----:B------:R0:W-:Y:S01]  /*6f80*/  STL [R1+0x31c], R11 ;  /* 0x00031c0b01007387 */ /* 0x0001e20000100800 */
[----:B------:R-:W-:Y:S02]  /*6f90*/  IMAD.MOV R24, RZ, RZ, -R24 ;  /* 0x000000ffff187224 */ /* 0x000fe400078e0a18 */
[C---:B------:R-:W-:Y:S01]  /*6fa0*/  IMAD R7, R21.reuse, R25, R7 ;  /* 0x0000001915077224 */ /* 0x040fe200078e0207 */
[----:B------:R-:W-:Y:S01]  /*6fb0*/  IABS R18, R15 ;  /* 0x0000000f00127213 */ /* 0x000fe20000000000 */
[----:B------:R-:W-:-:S02]  /*6fc0*/  IMAD R5, R21, R24, R5 ;  /* 0x0000001815057224 */ /* 0x000fc400078e0205 */
[--C-:B------:R-:W-:Y:S01]  /*6fd0*/  @!P3 IMAD.IADD R3, R3, 0x1, -R21.reuse ;  /* 0x000000010303b824 */ /* 0x100fe200078e0a15 */
[----:B------:R-:W-:Y:S01]  /*6fe0*/  ISETP.GT.U32.AND P3, PT, R21, R7, PT ;  /* 0x000000071500720c */ /* 0x000fe20003f64070 */
[--C-:B------:R-:W-:Y:S01]  /*6ff0*/  @!P2 IMAD.IADD R2, R2, 0x1, -R21.reuse ;  /* 0x000000010202a824 */ /* 0x100fe200078e0a15 */
[----:B------:R-:W-:Y:S01]  /*7000*/  ISETP.GE.AND P2, PT, R9, RZ, PT ;  /* 0x000000ff0900720c */ /* 0x000fe20003f46270 */
[----:B------:R-:W-:Y:S01]  /*7010*/  @!P4 IMAD.IADD R20, R20, 0x1, -R21 ;  /* 0x000000011414c824 */ /* 0x000fe200078e0a15 */
[----:B------:R-:W-:Y:S01]  /*7020*/  ISETP.GE.AND P4, PT, R13, RZ, PT ;  /* 0x000000ff0d00720c */ /* 0x000fe20003f86270 */
[----:B------:R-:W-:-:S04]  /*7030*/  IMAD.HI.U32 R9, R0, R18, RZ ;  /* 0x0000001200097227 */ /* 0x000fc800078e00ff */
[--C-:B------:R-:W-:Y:S01]  /*7040*/  @!P6 IMAD.IADD R17, R17, 0x1, -R21.reuse ;  /* 0x000000011111e824 */ /* 0x100fe200078e0a15 */
[C---:B------:R-:W-:Y:S01]  /*7050*/  ISETP.GT.U32.AND P6, PT, R21.reuse, R5, PT ;  /* 0x000000051500720c */ /* 0x040fe20003fc4070 */
[----:B------:R-:W-:Y:S01]  /*7060*/  @!P5 IMAD.IADD R4, R4, 0x1, -R21 ;  /* 0x000000010404d824 */ /* 0x000fe200078e0a15 */
[----:B------:R-:W-:Y:S01]  /*7070*/  ISETP.GE.AND P5, PT, R16, RZ, PT ;  /* 0x000000ff1000720c */ /* 0x000fe20003fa6270 */
[----:B------:R-:W-:Y:S02]  /*7080*/  IMAD.MOV R9, RZ, RZ, -R9 ;  /* 0x000000ffff097224 */ /* 0x000fe400078e0a09 */
[----:B------:R-:W-:Y:S02]  /*7090*/  VIADD R8, R22, 0xfe ;  /* 0x000000fe16087836 */ /* 0x000fe40000000000 */
[----:B------:R-:W-:Y:S02]  /*70a0*/  IMAD.MOV.U32 R23, RZ, RZ, R3 ;  /* 0x000000ffff177224 */ /* 0x000fe400078e0003 */
[----:B------:R-:W-:Y:S01]  /*70b0*/  IMAD R9, R21, R9, R18 ;  /* 0x0000000915097224 */ /* 0x000fe200078e0212 */
[----:B------:R-:W-:Y:S01]  /*70c0*/  IABS R19, R8 ;  /* 0x0000000800137213 */ /* 0x000fe20000000000 */
        /* <DEDUP_REMOVED lines=8> */
[----:B------:R-:W-:Y:S01]  /*7150*/  ISETP.GT.U32.AND P1, PT, R21, R20, PT ;  /* 0x000000141500720c */ /* 0x000fe20003f24070 */
[----:B------:R-:W-:Y:S01]  /*7160*/  @!P6 IMAD.IADD R5, R5, 0x1, -R21 ;  /* 0x000000010505e824 */ /* 0x000fe200078e0a15 */
[C---:B------:R-:W-:Y:S01]  /*7170*/  ISETP.GT.U32.AND P6, PT, R21.reuse, R7, PT ;  /* 0x000000071500720c */ /* 0x040fe20003fc4070 */
[----:B------:R-:W-:Y:S01]  /*7180*/  @!P2 IMAD.MOV R11, RZ, RZ, -R11 ;  /* 0x000000ffff0ba224 */ /* 0x000fe200078e0a0b */
[----:B------:R-:W-:Y:S01]  /*7190*/  STL [R1+0x318], R23 ;  /* 0x0003181701007387 */ /* 0x000fe20000100800 */
[----:B------:R-:W-:Y:S01]  /*71a0*/  @!P5 IMAD.MOV R2, RZ, RZ, -R2 ;  /* 0x000000ffff02d224 */ /* 0x000fe200078e0a02 */
[----:B------:R-:W-:Y:S01]  /*71b0*/  ISETP.GE.AND P5, PT, R12, RZ, PT ;  /* 0x000000ff0c00720c */ /* 0x000fe20003fa6270 */
[----:B------:R-:W-:Y:S01]  /*71c0*/  IMAD.HI.U32 R13, R0, R19, RZ ;  /* 0x00000013000d7227 */ /* 0x000fe200078e00ff */
[----:B------:R-:W-:Y:S01]  /*71d0*/  STL [R1+0x314], R11 ;  /* 0x0003140b01007387 */ /* 0x000fe20000100800 */
[----:B------:R-:W-:-:S02]  /*71e0*/  ISETP.GT.U32.AND P2, PT, R21, R5, PT ;  /* 0x000000051500720c */ /* 0x000fc40003f44070 */
[----:B------:R-:W-:Y:S01]  /*71f0*/  IMAD.MOV R13, RZ, RZ, -R13 ;  /* 0x000000ffff0d7224 */ /* 0x000fe200078e0a0d */
[----:B------:R0:W-:Y:S01]  /*7200*/  STL [R1+0x308], R2 ;  /* 0x0003080201007387 */ /* 0x0001e20000100800 */
[----:B------:R-:W-:Y:S02]  /*7210*/  @!P4 IMAD.IADD R9, R9, 0x1, -R21 ;  /* 0x000000010909c824 */ /* 0x000fe400078e0a15 */
[----:B------:R-:W-:Y:S01]  /*7220*/  IMAD R13, R21, R13, R19 ;  /* 0x0000000d150d7224 */ /* 0x000fe200078e0213 */
[----:B------:R1:W-:Y:S01]  /*7230*/  STL [R1+0x304], R3 ;  /* 0x0003040301007387 */ /* 0x0003e20000100800 */
[--C-:B------:R-:W-:Y:S01]  /*7240*/  @!P6 IMAD.IADD R7, R7, 0x1, -R21.reuse ;  /* 0x000000010707e824 */ /* 0x100fe200078e0a15 */
[C---:B------:R-:W-:Y:S01]  /*7250*/  ISETP.GT.U32.AND P4, PT, R21.reuse, R9, PT ;  /* 0x000000091500720c */ /* 0x040fe20003f84070 */
[----:B------:R-:W-:Y:S01]  /*7260*/  @!P1 IMAD.IADD R20, R20, 0x1, -R21 ;  /* 0x0000000114149824 */ /* 0x000fe200078e0a15 */
[----:B------:R-:W-:Y:S01]  /*7270*/  ISETP.GT.U32.AND P6, PT, R21, R13, PT ;  /* 0x0000000d1500720c */ /* 0x000fe20003fc4070 */
[----:B------:R-:W-:Y:S01]  /*7280*/  @!P5 IMAD.MOV R7, RZ, RZ, -R7 ;  /* 0x000000ffff07d224 */ /* 0x000fe200078e0a07 */
[----:B------:R-:W-:Y:S01]  /*7290*/  ISETP.GE.AND P1, PT, R6, RZ, PT ;  /* 0x000000ff0600720c */ /* 0x000fe20003f26270 */
[----:B0-----:R-:W-:-:S02]  /*72a0*/  VIADD R2, R22, 0xfc ;  /* 0x000000fc16027836 */ /* 0x001fc40000000000 */
[----:B------:R-:W-:Y:S02]  /*72b0*/  IMAD.MOV.U32 R11, RZ, RZ, R20 ;  /* 0x000000ffff0b7224 */ /* 0x000fe400078e0014 */
[----:B-1----:R-:W-:Y:S01]  /*72c0*/  VIADD R3, R22, 0xfa ;  /* 0x000000fa16037836 */ /* 0x002fe20000000000 */
[----:B------:R-:W-:Y:S01]  /*72d0*/  IABS R4, R2 ;  /* 0x0000000200047213 */ /* 0x000fe20000000000 */
[--C-:B------:R-:W-:Y:S01]  /*72e0*/  @!P2 IMAD.IADD R5, R5, 0x1, -R21.reuse ;  /* 0x000000010505a824 */ /* 0x100fe200078e0a15 */
[----:B------:R-:W-:Y:S01]  /*72f0*/  ISETP.GE.AND P2, PT, R15, RZ, PT ;  /* 0x000000ff0f00720c */ /* 0x000fe20003f46270 */
[----:B------:R-:W-:Y:S01]  /*7300*/  @!P4 IMAD.IADD R9, R9, 0x1, -R21 ;  /* 0x000000010909c824 */ /* 0x000fe200078e0a15 */
[----:B------:R-:W-:Y:S01]  /*7310*/  IABS R6, R3 ;  /* 0x0000000300067213 */ /* 0x000fe20000000000 */
[----:B------:R-:W-:-:S04]  /*7320*/  IMAD.HI.U32 R12, R0, R4, RZ ;  /* 0x00000004000c7227 */ /* 0x000fc800078e00ff */
[----:B------:R-:W-:Y:S02]  /*7330*/  IMAD.MOV R12, RZ, RZ, -R12 ;  /* 0x000000ffff0c7224 */ /* 0x000fe400078e0a0c */
[----:B------:R-:W-:Y:S01]  /*7340*/  @!P6 IMAD.IADD R13, R13, 0x1, -R21 ;  /* 0x000000010d0de824 */ /* 0x000fe200078e0a15 */
[----:B------:R-:W-:Y:S01]  /*7350*/  ISETP.GE.AND P6, PT, R2, RZ, PT ;  /* 0x000000ff0200720c */ /* 0x000fe20003fc6270 */
[C---:B------:R-:W-:Y:S02]  /*7360*/  IMAD R12, R21.reuse, R12, R4 ;  /* 0x0000000c150c7224 */ /* 0x040fe400078e0204 */
[----:B------:R-:W-:Y:S01]  /*7370*/  @!P3 IMAD.MOV R11, RZ, RZ, -R11 ;  /* 0x000000ffff0bb224 */ /* 0x000fe200078e0a0b */
[C---:B------:R-:W-:Y:S01]  /*7380*/  ISETP.GT.U32.AND P5, PT, R21.reuse, R13, PT ;  /* 0x0000000d1500720c */ /* 0x040fe20003fa4070 */
[----:B------:R-:W-:Y:S01]  /*7390*/  IMAD.HI.U32 R2, R0, R6, RZ ;  /* 0x0000000600027227 */ /* 0x000fe200078e00ff */
[----:B------:R-:W-:Y:S02]  /*73a0*/  ISETP.GT.U32.AND P4, PT, R21, R12, PT ;  /* 0x0000000c1500720c */ /* 0x000fe40003f84070 */
[----:B------:R0:W-:Y:S01]  /*73b0*/  STL [R1+0x2f8], R11 ;  /* 0x0002f80b01007387 */ /* 0x0001e20000100800 */
[----:B------:R-:W-:Y:S01]  /*73c0*/  @!P1 IMAD.MOV R5, RZ, RZ, -R5 ;  /* 0x000000ffff059224 */ /* 0x000fe200078e0a05 */
[----:B------:R-:W-:Y:S01]  /*73d0*/  ISETP.GE.AND P3, PT, R8, RZ, PT ;  /* 0x000000ff0800720c */ /* 0x000fe20003f66270 */
[----:B------:R-:W-:Y:S01]  /*73e0*/  IMAD.MOV R2, RZ, RZ, -R2 ;  /* 0x000000ffff027224 */ /* 0x000fe200078e0a02 */
[----:B------:R1:W-:Y:S01]  /*73f0*/  STL [R1+0x2e8], R7 ;  /* 0x0002e80701007387 */ /* 0x0003e20000100800 */
[----:B------:R-:W-:Y:S01]  /*7400*/  ISETP.GE.AND P1, PT, R3, RZ, PT ;  /* 0x000000ff0300720c */ /* 0x000fe20003f26270 */
[----:B------:R-:W-:-:S02]  /*7410*/  VIADD R3, R22, 0xf6 ;  /* 0x000000f616037836 */ /* 0x000fc40000000000 */
[----:B------:R2:W-:Y:S01]  /*7420*/  STL [R1+0x2e4], R5 ;  /* 0x0002e40501007387 */ /* 0x0005e20000100800 */
[----:B------:R-:W-:Y:S02]  /*7430*/  @!P5 IMAD.IADD R13, R13, 0x1, -R21 ;  /* 0x000000010d0dd824 */ /* 0x000fe400078e0a15 */
[----:B0-----:R-:W-:Y:S02]  /*7440*/  IMAD.MOV.U32 R11, RZ, RZ, R9 ;  /* 0x000000ffff0b7224 */ /* 0x001fe400078e0009 */
[----:B------:R-:W-:Y:S02]  /*7450*/  @!P4 IMAD.IADD R12, R12, 0x1, -R21 ;  /* 0x000000010c0cc824 */ /* 0x000fe400078e0a15 */
[C---:B-1----:R-:W-:Y:S02]  /*7460*/  VIADD R7, R22.reuse, 0xf8 ;  /* 0x000000f816077836 */ /* 0x042fe40000000000 */
[----:B------:R-:W-:Y:S01]  /*7470*/  @!P2 IMAD.MOV R11, RZ, RZ, -R11 ;  /* 0x000000ffff0ba224 */ /* 0x000fe200078e0a0b */
[C---:B------:R-:W-:Y:S01]  /*7480*/  ISETP.GT.U32.AND P2, PT, R21.reuse, R12, PT ;  /* 0x0000000c1500720c */ /* 0x040fe20003f44070 */
[C---:B--2---:R-:W-:Y:S01]  /*7490*/  IMAD R5, R21.reuse, R2, R6 ;  /* 0x0000000215057224 */ /* 0x044fe200078e0206 */
[----:B------:R-:W-:Y:S01]  /*74a0*/  IABS R8, R7 ;  /* 0x0000000700087213 */ /* 0x000fe20000000000 */
[----:B------:R-:W-:Y:S01]  /*74b0*/  VIADD R2, R22, 0xf4 ;  /* 0x000000f416027836 */ /* 0x000fe20000000000 */
[----:B------:R-:W-:Y:S01]  /*74c0*/  IABS R6, R3 ;  /* 0x0000000300067213 */ /* 0x000fe20000000000 */
[----:B------:R0:W-:Y:S01]  /*74d0*/  STL [R1+0x2e0], R11 ;  /* 0x0002e00b01007387 */ /* 0x0001e20000100800 */
[----:B------:R-:W-:Y:S01]  /*74e0*/  ISETP.GT.U32.AND P5, PT, R21, R5, PT ;  /* 0x000000051500720c */ /* 0x000fe20003fa4070 */
[----:B------:R-:W-:Y:S01]  /*74f0*/  IMAD.HI.U32 R14, R0, R8, RZ ;  /* 0x00000008000e7227 */ /* 0x000fe200078e00ff */
[----:B------:R-:W-:-:S02]  /*7500*/  IABS R4, R2 ;  /* 0x0000000200047213 */ /* 0x000fc40000000000 */
[----:B------:R-:W-:Y:S01]  /*7510*/  ISETP.GE.AND P4, PT, R7, RZ, PT ;  /* 0x000000ff0700720c */ /* 0x000fe20003f86270 */
[----:B------:R-:W-:Y:S02]  /*7520*/  IMAD.MOV R14, RZ, RZ, -R14 ;  /* 0x000000ffff0e7224 */ /* 0x000fe400078e0a0e */
[----:B------:R-:W-:Y:S02]  /*7530*/  @!P2 IMAD.IADD R12, R12, 0x1, -R21 ;  /* 0x000000010c0ca824 */ /* 0x000fe400078e0a15 */
[----:B------:R-:W-:Y:S02]  /*7540*/  IMAD R8, R21, R14, R8 ;  /* 0x0000000e15087224 */ /* 0x000fe400078e0208 */
[----:B0-----:R-:W-:Y:S02]  /*7550*/  IMAD.MOV.U32 R11, RZ, RZ, R13 ;  /* 0x000000ffff0b7224 */ /* 0x001fe400078e000d */
[----:B------:R-:W-:Y:S01]  /*7560*/  @!P5 IMAD.IADD R5, R5, 0x1, -R21 ;  /* 0x000000010505d824 */ /* 0x000fe200078e0a15 */
[----:B------:R-:W-:Y:S01]  /*7570*/  ISETP.GT.U32.AND P2, PT, R21, R8, PT ;  /* 0x000000081500720c */ /* 0x000fe20003f44070 */
[----:B------:R-:W-:-:S03]  /*7580*/  IMAD.HI.U32 R9, R0, R6, RZ ;  /* 0x0000000600097227 */ /* 0x000fc600078e00ff */
[----:B------:R-:W-:Y:S01]  /*7590*/  ISETP.GT.U32.AND P5, PT, R21, R5, PT ;  /* 0x000000051500720c */ /* 0x000fe20003fa4070 */
[----:B------:R-:W-:Y:S01]  /*75a0*/  @!P3 IMAD.MOV R11, RZ, RZ, -R11 ;  /* 0x000000ffff0bb224 */ /* 0x000fe200078e0a0b */
[----:B------:R-:W-:Y:S01]  /*75b0*/  ISETP.GE.AND P3, PT, R3, RZ, PT ;  /* 0x000000ff0300720c */ /* 0x000fe20003f66270 */
[----:B------:R-:W-:-:S03]  /*75c0*/  IMAD.HI.U32 R7, R0, R4, RZ ;  /* 0x0000000400077227 */ /* 0x000fc600078e00ff */
[----:B------:R0:W-:Y:S01]  /*75d0*/  STL [R1+0x2dc], R11 ;  /* 0x0002dc0b01007387 */ /* 0x0001e20000100800 */
[----:B------:R-:W-:Y:S02]  /*75e0*/  IMAD.MOV R9, RZ, RZ, -R9 ;  /* 0x000000ffff097224 */ /* 0x000fe400078e0a09 */
[----:B------:R-:W-:Y:S02]  /*75f0*/  VIADD R3, R22, 0xf2 ;  /* 0x000000f216037836 */ /* 0x000fe40000000000 */
[----:B------:R-:W-:Y:S02]  /*7600*/  IMAD.MOV R13, RZ, RZ, -R7 ;  /* 0x000000ffff0d7224 */ /* 0x000fe400078e0a07 */
[----:B------:R-:W-:Y:S01]  /*7610*/  IMAD R7, R21, R9, R6 ;  /* 0x0000000915077224 */ /* 0x000fe200078e0206 */
[----:B------:R-:W-:Y:S01]  /*7620*/  IABS R15, R3 ;  /* 0x00000003000f7213 */ /* 0x000fe20000000000 */
[----:B------:R-:W-:Y:S02]  /*7630*/  @!P2 IMAD.IADD R8, R8, 0x1, -R21 ;  /* 0x000000010808a824 */ /* 0x000fe400078e0a15 */
[----:B0-----:R-:W-:-:S02]  /*7640*/  IMAD.MOV.U32 R11, RZ, RZ, R12 ;  /* 0x000000ffff0b7224 */ /* 0x001fc400078e000c */
[----:B------:R-:W-:Y:S01]  /*7650*/  @!P5 IMAD.IADD R5, R5, 0x1, -R21 ;  /* 0x000000010505d824 */ /* 0x000fe200078e0a15 */
[C---:B------:R-:W-:Y:S01]  /*7660*/  ISETP.GT.U32.AND P5, PT, R21.reuse, R7, PT ;  /* 0x000000071500720c */ /* 0x040fe20003fa4070 */
[----:B------:R-:W-:Y:S01]  /*7670*/  @!P6 IMAD.MOV R11, RZ, RZ, -R11 ;  /* 0x000000ffff0be224 */ /* 0x000fe200078e0a0b */
[C---:B------:R-:W-:Y:S01]  /*7680*/  ISETP.GT.U32.AND P2, PT, R21.reuse, R8, PT ;  /* 0x000000081500720c */ /* 0x040fe20003f44070 */
[C---:B------:R-:W-:Y:S02]  /*7690*/  IMAD R13, R21.reuse, R13, R4 ;  /* 0x0000000d150d7224 */ /* 0x040fe400078e0204 */
[----:B------:R-:W-:Y:S01]  /*76a0*/  IMAD.HI.U32 R12, R0, R15, RZ ;  /* 0x0000000f000c7227 */ /* 0x000fe200078e00ff */
[----:B------:R0:W-:Y:S02]  /*76b0*/  STL [R1+0x2d8], R11 ;  /* 0x0002d80b01007387 */ /* 0x0001e40000100800 */
[----:B------:R-:W-:Y:S01]  /*76c0*/  ISETP.GT.U32.AND P6, PT, R21, R13, PT ;  /* 0x0000000d1500720c */ /* 0x000fe20003fc4070 */
[----:B------:R-:W-:-:S02]  /*76d0*/  VIADD R6, R22, 0xee ;  /* 0x000000ee16067836 */ /* 0x000fc40000000000 */
[----:B------:R-:W-:Y:S02]  /*76e0*/  VIADD R9, R22, 0xf0 ;  /* 0x000000f016097836 */ /* 0x000fe40000000000 */
[--C-:B------:R-:W-:Y:S01]  /*76f0*/  @!P5 IMAD.IADD R7, R7, 0x1, -R21.reuse ;  /* 0x000000010707d824 */ /* 0x100fe200078e0a15 */
[----:B------:R-:W-:Y:S01]  /*7700*/  IABS R17, R6 ;  /* 0x0000000600117213 */ /* 0x000fe20000000000 */
[----:B------:R-:W-:Y:S01]  /*7710*/  @!P2 IMAD.IADD R8, R8, 0x1, -R21 ;  /* 0x000000010808a824 */ /* 0x000fe200078e0a15 */
[----:B------:R-:W-:Y:S01]  /*7720*/  IABS R16, R9 ;  /* 0x0000000900107213 */ /* 0x000fe20000000000 */
[----:B0-----:R-:W-:Y:S01]  /*7730*/  IMAD.MOV.U32 R11, RZ, RZ, R5 ;  /* 0x000000ffff0b7224 */ /* 0x001fe200078e0005 */
[C---:B------:R-:W-:Y:S01]  /*7740*/  ISETP.GT.U32.AND P5, PT, R21.reuse, R7, PT ;  /* 0x000000071500720c */ /* 0x040fe20003fa4070 */
[----:B------:R-:W-:Y:S02]  /*7750*/  IMAD.MOV R5, RZ, RZ, -R12 ;  /* 0x000000ffff057224 */ /* 0x000fe400078e0a0c */
[----:B------:R-:W-:Y:S01]  /*7760*/  @!P1 IMAD.MOV R11, RZ, RZ, -R11 ;  /* 0x000000ffff0b9224 */ /* 0x000fe200078e0a0b */
[----:B------:R-:W-:Y:S01]  /*7770*/  ISETP.GE.AND P1, PT, R2, RZ, PT ;  /* 0x000000ff0200720c */ /* 0x000fe20003f26270 */
[----:B------:R-:W-:-:S02]  /*7780*/  IMAD R2, R21, R5, R15 ;  /* 0x0000000515027224 */ /* 0x000fc400078e020f */
[----:B------:R-:W-:Y:S01]  /*7790*/  @!P6 IMAD.IADD R13, R13, 0x1, -R21 ;  /* 0x000000010d0de824 */ /* 0x000fe200078e0a15 */
[----:B------:R0:W-:Y:S01]  /*77a0*/  STL [R1+0x2bc], R11 ;  /* 0x0002bc0b01007387 */ /* 0x0001e20000100800 */
[----:B------:R-:W-:Y:S01]  /*77b0*/  IMAD.MOV.U32 R12, RZ, RZ, R17 ;  /* 0x000000ffff0c7224 */ /* 0x000fe200078e0011 */
[C---:B------:R-:W-:Y:S01]  /*77c0*/  ISETP.GT.U32.AND P2, PT, R21.reuse, R2, PT ;  /* 0x000000021500720c */ /* 0x040fe20003f44070 */
[----:B------:R-:W-:Y:S01]  /*77d0*/  IMAD.HI.U32 R17, R0, R16, RZ ;  /* 0x0000001000117227 */ /* 0x000fe200078e00ff */
[----:B------:R-:W-:-:S03]  /*77e0*/  ISETP.GT.U32.AND P6, PT, R21, R13, PT ;  /* 0x0000000d1500720c */ /* 0x000fc60003fc4070 */
[----:B------:R-:W-:-:S04]  /*77f0*/  IMAD.HI.U32 R15, R0, R12, RZ ;  /* 0x0000000c000f7227 */ /* 0x000fc800078e00ff */
[----:B------:R-:W-:Y:S02]  /*7800*/  VIADD R4, R22, 0xec ;  /* 0x000000ec16047836 */ /* 0x000fe40000000000 */
[----:B------:R-:W-:Y:S02]  /*7810*/  IMAD.MOV R17, RZ, RZ, -R17 ;  /* 0x000000ffff117224 */ /* 0x000fe400078e0a11 */
[----:B------:R-:W-:Y:S01]  /*7820*/  @!P2 IMAD.IADD R2, R2, 0x1, -R21 ;  /* 0x000000010202a824 */ /* 0x000fe200078e0a15 */
[----:B------:R-:W-:Y:S01]  /*7830*/  IABS R14, R4 ;  /* 0x00000004000e7213 */ /* 0x000fe20000000000 */
[----:B------:R-:W-:Y:S02]  /*7840*/  IMAD.MOV R15, RZ, RZ, -R15 ;  /* 0x000000ffff0f7224 */ /* 0x000fe400078e0a0f */
[----:B------:R-:W-:Y:S01]  /*7850*/  @!P5 IMAD.IADD R7, R7, 0x1, -R21 ;  /* 0x000000010707d824 */ /* 0x000fe200078e0a15 */
[----:B------:R-:W-:Y:S01]  /*7860*/  ISETP.GE.AND P5, PT, R3, RZ, PT ;  /* 0x000000ff0300720c */ /* 0x000fe20003fa6270 */
[----:B0-----:R-:W-:Y:S01]  /*7870*/  IMAD.MOV.U32 R11, RZ, RZ, R8 ;  /* 0x000000ffff0b7224 */ /* 0x001fe200078e0008 */
[C---:B------:R-:W-:Y:S01]  /*7880*/  ISETP.GT.U32.AND P2, PT, R21.reuse, R2, PT ;  /* 0x000000021500720c */ /* 0x040fe20003f44070 */
[----:B------:R-:W-:-:S02]  /*7890*/  IMAD R3, R21, R17, R16 ;  /* 0x0000001115037224 */ /* 0x000fc400078e0210 */
[C---:B------:R-:W-:Y:S02]  /*78a0*/  IMAD R12, R21.reuse, R15, R12 ;  /* 0x0000000f150c7224 */ /* 0x040fe400078e020c */
[----:B------:R-:W-:Y:S01]  /*78b0*/  @!P4 IMAD.MOV R11, RZ, RZ, -R11 ;  /* 0x000000ffff0bc224 */ /* 0x000fe200078e0a0b */
[----:B------:R-:W-:Y:S01]  /*78c0*/  ISETP.GT.U32.AND P4, PT, R21, R3, PT ;  /* 0x000000031500720c */ /* 0x000fe20003f84070 */
[----:B------:R-:W-:Y:S01]  /*78d0*/  @!P6 IMAD.IADD R13, R13, 0x1, -R21 ;  /* 0x000000010d0de824 */ /* 0x000fe200078e0a15 */
[----:B------:R-:W-:Y:S01]  /*78e0*/  ISETP.GT.U32.AND P6, PT, R21, R12, PT ;  /* 0x0000000c1500720c */ /* 0x000fe20003fc4070 */
[----:B------:R-:W-:Y:S01]  /*78f0*/  IMAD.HI.U32 R5, R0, R14, RZ ;  /* 0x0000000e00057227 */ /* 0x000fe200078e00ff */
[----:B------:R0:W-:Y:S03]  /*7900*/  STL [R1+0x2b8], R11 ;  /* 0x0002b80b01007387 */ /* 0x0001e60000100800 */
[----:B------:R-:W-:-:S02]  /*7910*/  IMAD.MOV.U32 R15, RZ, RZ, R7 ;  /* 0x000000ffff0f7224 */ /* 0x000fc400078e0007 */
[----:B------:R-:W-:Y:S02]  /*7920*/  IMAD.MOV R16, RZ, RZ, -R5 ;  /* 0x000000ffff107224 */ /* 0x000fe400078e0a05 */
[C---:B------:R-:W-:Y:S02]  /*7930*/  VIADD R5, R22.reuse, 0xea ;  /* 0x000000ea16057836 */ /* 0x040fe40000000000 */
[----:B------:R-:W-:Y:S01]  /*7940*/  @!P3 IMAD.MOV R15, RZ, RZ, -R15 ;  /* 0x000000ffff0fb224 */ /* 0x000fe200078e0a0f */
[----:B------:R-:W-:Y:S01]  /*7950*/  ISETP.GE.AND P3, PT, R9, RZ, PT ;  /* 0x000000ff0900720c */ /* 0x000fe20003f66270 */
[----:B0-----:R-:W-:Y:S02]  /*7960*/  IMAD.MOV.U32 R11, RZ, RZ, R13 ;  /* 0x000000ffff0b7224 */ /* 0x001fe400078e000d */
[----:B------:R-:W-:Y:S01]  /*7970*/  VIADD R13, R22, 0xe8 ;  /* 0x000000e8160d7836 */ /* 0x000fe20000000000 */
[----:B------:R-:W-:Y:S01]  /*7980*/  STL [R1+0x2b4], R15 ;  /* 0x0002b40f01007387 */ /* 0x000fe20000100800 */
[----:B------:R-:W-:-:S02]  /*7990*/  @!P1 IMAD.MOV R11, RZ, RZ, -R11 ;  /* 0x000000ffff0b9224 */ /* 0x000fc400078e0a0b */
[----:B------:R-:W-:Y:S01]  /*79a0*/  IMAD R8, R21, R16, R14 ;  /* 0x0000001015087224 */ /* 0x000fe200078e020e */
[----:B------:R-:W-:Y:S01]  /*79b0*/  IABS R14, R5 ;  /* 0x00000005000e7213 */ /* 0x000fe20000000000 */
[--C-:B------:R-:W-:Y:S01]  /*79c0*/  @!P2 IMAD.IADD R2, R2, 0x1, -R21.reuse ;  /* 0x000000010202a824 */ /* 0x100fe200078e0a15 */
[----:B------:R-:W-:Y:S01]  /*79d0*/  ISETP.GE.AND P2, PT, R6, RZ, PT ;  /* 0x000000ff0600720c */ /* 0x000fe20003f46270 */
[----:B------:R0:W-:Y:S01]  /*79e0*/  STL [R1+0x2b0], R11 ;  /* 0x0002b00b01007387 */ /* 0x0001e20000100800 */
[----:B------:R-:W-:Y:S01]  /*79f0*/  IABS R6, R13 ;  /* 0x0000000d00067213 */ /* 0x000fe20000000000 */
[--C-:B------:R-:W-:Y:S01]  /*7a00*/  @!P4 IMAD.IADD R3, R3, 0x1, -R21.reuse ;  /* 0x000000010303c824 */ /* 0x100fe200078e0a15 */
[C---:B------:R-:W-:Y:S01]  /*7a10*/  ISETP.GT.U32.AND P1, PT, R21.reuse, R8, PT ;  /* 0x000000081500720c */ /* 0x040fe20003f24070 */
[----:B------:R-:W-:Y:S01]  /*7a20*/  @!P6 IMAD.IADD R12, R12, 0x1, -R21 ;  /* 0x000000010c0ce824 */ /* 0x000fe200078e0a15 */
[----:B------:R-:W-:Y:S01]  /*7a30*/  ISETP.GE.AND P4, PT, R4, RZ, PT ;  /* 0x000000ff0400720c */ /* 0x000fe20003f86270 */
[----:B------:R-:W-:Y:S01]  /*7a40*/  IMAD.MOV.U32 R7, RZ, RZ, R14 ;  /* 0x000000ffff077224 */ /* 0x000fe200078e000e */
[----:B------:R-:W-:Y:S01]  /*7a50*/  ISETP.GT.U32.AND P6, PT, R21, R3, PT ;  /* 0x000000031500720c */ /* 0x000fe20003fc4070 */
[----:B------:R-:W-:-:S02]  /*7a60*/  IMAD.MOV.U32 R4, RZ, RZ, R6 ;  /* 0x000000ffff047224 */ /* 0x000fc400078e0006 */
[----:B0-----:R-:W-:Y:S02]  /*7a70*/  IMAD.MOV.U32 R11, RZ, RZ, R2 ;  /* 0x000000ffff0b7224 */ /* 0x001fe400078e0002 */
[----:B------:R-:W-:-:S04]  /*7a80*/  IMAD.HI.U32 R9, R0, R7, RZ ;  /* 0x0000000700097227 */ /* 0x000fc800078e00ff */
[----:B------:R-:W-:Y:S01]  /*7a90*/  @!P5 IMAD.MOV R11, RZ, RZ, -R11 ;  /* 0x000000ffff0bd224 */ /* 0x000fe200078e0a0b */
[----:B------:R-:W-:Y:S01]  /*7aa0*/  ISETP.GT.U32.AND P5, PT, R21, R12, PT ;  /* 0x0000000c1500720c */ /* 0x000fe20003fa4070 */
[----:B------:R-:W-:-:S03]  /*7ab0*/  IMAD.HI.U32 R2, R0, R4, RZ ;  /* 0x0000000400027227 */ /* 0x000fc600078e00ff */
[----:B------:R0:W-:Y:S01]  /*7ac0*/  STL [R1+0x2ac], R11 ;  /* 0x0002ac0b01007387 */ /* 0x0001e20000100800 */
[----:B------:R-:W-:Y:S02]  /*7ad0*/  IMAD.MOV R9, RZ, RZ, -R9 ;  /* 0x000000ffff097224 */ /* 0x000fe400078e0a09 */
[----:B------:R-:W-:Y:S02]  /*7ae0*/  IMAD.MOV R2, RZ, RZ, -R2 ;  /* 0x000000ffff027224 */ /* 0x000fe400078e0a02 */
[----:B------:R-:W-:Y:S02]  /*7af0*/  @!P1 IMAD.IADD R8, R8, 0x1, -R21 ;  /* 0x0000000108089824 */ /* 0x000fe400078e0a15 */
[C---:B------:R-:W-:Y:S02]  /*7b00*/  IMAD R6, R21.reuse, R9, R7 ;  /* 0x0000000915067224 */ /* 0x040fe400078e0207 */
[C---:B------:R-:W-:Y:S01]  /*7b10*/  IMAD R2, R21.reuse, R2, R4 ;  /* 0x0000000215027224 */ /* 0x040fe200078e0204 */
[----:B------:R-:W-:Y:S01]  /*7b20*/  ISETP.GT.U32.AND P1, PT, R21, R8, PT ;  /* 0x000000081500720c */ /* 0x000fe20003f24070 */
[--C-:B------:R-:W-:Y:S01]  /*7b30*/  @!P6 IMAD.IADD R3, R3, 0x1, -R21.reuse ;  /* 0x000000010303e824 */ /* 0x100fe200078e0a15 */
[C---:B------:R-:W-:Y:S01]  /*7b40*/  ISETP.GT.U32.AND P6, PT, R21.reuse, R6, PT ;  /* 0x000000061500720c */ /* 0x040fe20003fc4070 */
[----:B------:R-:W-:Y:S01]  /*7b50*/  @!P5 IMAD.IADD R12, R12, 0x1, -R21 ;  /* 0x000000010c0cd824 */ /* 0x000fe200078e0a15 */
[----:B------:R-:W-:Y:S01]  /*7b60*/  ISETP.GT.U32.AND P5, PT, R21, R2, PT ;  /* 0x000000021500720c */ /* 0x000fe20003fa4070 */
[----:B------:R-:W-:-:S02]  /*7b70*/  VIADD R17, R22, 0xe2 ;  /* 0x000000e216117836 */ /* 0x000fc40000000000 */
[C---:B------:R-:W-:Y:S02]  /*7b80*/  VIADD R9, R22.reuse, 0xe6 ;  /* 0x000000e616097836 */ /* 0x040fe40000000000 */
[----:B------:R-:W-:Y:S01]  /*7b90*/  VIADD R7, R22, 0xe4 ;  /* 0x000000e416077836 */ /* 0x000fe20000000000 */
[----:B------:R-:W-:Y:S01]  /*7ba0*/  IABS R15, R17 ;  /* 0x00000011000f7213 */ /* 0x000fe20000000000 */
[----:B0-----:R-:W-:Y:S01]  /*7bb0*/  IMAD.MOV.U32 R11, RZ, RZ, R3 ;  /* 0x000000ffff0b7224 */ /* 0x001fe200078e0003 */
[----:B------:R-:W-:Y:S01]  /*7bc0*/  IABS R14, R9 ;  /* 0x00000009000e7213 */ /* 0x000fe20000000000 */
[--C-:B------:R-:W-:Y:S01]  /*7bd0*/  @!P1 IMAD.IADD R8, R8, 0x1, -R21.reuse ;  /* 0x0000000108089824 */ /* 0x100fe200078e0a15 */
[----:B------:R-:W-:Y:S01]  /*7be0*/  IABS R4, R7 ;  /* 0x0000000700047213 */ /* 0x000fe20000000000 */
[--C-:B------:R-:W-:Y:S01]  /*7bf0*/  @!P6 IMAD.IADD R6, R6, 0x1, -R21.reuse ;  /* 0x000000010606e824 */ /* 0x100fe200078e0a15 */
[----:B------:R-:W-:Y:S01]  /*7c00*/  ISETP.GE.AND P1, PT, R5, RZ, PT ;  /* 0x000000ff0500720c */ /* 0x000fe20003f26270 */
[----:B------:R-:W-:Y:S01]  /*7c10*/  @!P5 IMAD.IADD R2, R2, 0x1, -R21 ;  /* 0x000000010202d824 */ /* 0x000fe200078e0a15 */
[----:B------:R-:W-:Y:S01]  /*7c20*/  ISETP.GE.AND P6, PT, R13, RZ, PT ;  /* 0x000000ff0d00720c */ /* 0x000fe20003fc6270 */
[----:B------:R-:W-:-:S02]  /*7c30*/  IMAD.MOV.U32 R5, RZ, RZ, R15 ;  /* 0x000000ffff057224 */ /* 0x000fc400078e000f */
        /* <DEDUP_REMOVED lines=8> */
[----:B------:R-:W-:Y:S02]  /*7cc0*/  IMAD.MOV R16, RZ, RZ, -R16 ;  /* 0x000000ffff107224 */ /* 0x000fe400078e0a10 */
[C---:B------:R-:W-:Y:S02]  /*7cd0*/  IMAD R3, R21.reuse, R15, R14 ;  /* 0x0000000f15037224 */ /* 0x040fe400078e020e */
[----:B------:R-:W-:Y:S02]  /*7ce0*/  IMAD.MOV R13, RZ, RZ, -R13 ;  /* 0x000000ffff0d7224 */ /* 0x000fe400078e0a0d */
[----:B------:R-:W-:Y:S02]  /*7cf0*/  IMAD R4, R21, R16, R4 ;  /* 0x0000001015047224 */ /* 0x000fe400078e0204 */
[----:B0-----:R-:W-:-:S02]  /*7d00*/  IMAD.MOV.U32 R11, RZ, RZ, R8 ;  /* 0x000000ffff0b7224 */ /* 0x001fc400078e0008 */
[----:B------:R-:W-:Y:S01]  /*7d10*/  @!P2 IMAD.MOV R12, RZ, RZ, -R12 ;  /* 0x000000ffff0ca224 */ /* 0x000fe200078e0a0c */
[C---:B------:R-:W-:Y:S01]  /*7d20*/  ISETP.GT.U32.AND P2, PT, R21.reuse, R3, PT ;  /* 0x000000031500720c */ /* 0x040fe20003f44070 */
        /* <DEDUP_REMOVED lines=8> */
[----:B------:R-:W-:Y:S01]  /*7db0*/  STL [R1+0x2a4], R12 ;  /* 0x0002a40c01007387 */ /* 0x000fe20000100800 */
[----:B------:R-:W-:-:S02]  /*7dc0*/  VIADD R9, R22, 0xde ;  /* 0x000000de16097836 */ /* 0x000fc40000000000 */
[--C-:B------:R-:W-:Y:S01]  /*7dd0*/  @!P2 IMAD.IADD R3, R3, 0x1, -R21.reuse ;  /* 0x000000010303a824 */ /* 0x100fe200078e0a15 */
[----:B------:R-:W-:Y:S01]  /*7de0*/  IABS R13, R8 ;  /* 0x00000008000d7213 */ /* 0x000fe20000000000 */
[----:B------:R0:W-:Y:S01]  /*7df0*/  STL [R1+0x2a0], R11 ;  /* 0x0002a00b01007387 */ /* 0x0001e20000100800 */
[----:B------:R-:W-:Y:S01]  /*7e00*/  IABS R14, R9 ;  /* 0x00000009000e7213 */ /* 0x000fe20000000000 */
[----:B------:R-:W-:Y:S01]  /*7e10*/  @!P4 IMAD.IADD R4, R4, 0x1, -R21 ;  /* 0x000000010404c824 */ /* 0x000fe200078e0a15 */
[----:B------:R-:W-:Y:S01]  /*7e20*/  ISETP.GE.AND P2, PT, R7, RZ, PT ;  /* 0x000000ff0700720c */ /* 0x000fe20003f46270 */
[----:B------:R-:W-:Y:S01]  /*7e30*/  IMAD.HI.U32 R15, R0, R13, RZ ;  /* 0x0000000d000f7227 */ /* 0x000fe200078e00ff */
[----:B------:R-:W-:-:S03]  /*7e40*/  ISETP.GT.U32.AND P4, PT, R21, R3, PT ;  /* 0x000000031500720c */ /* 0x000fc60003f84070 */
[----:B------:R-:W-:Y:S02]  /*7e50*/  IMAD.MOV.U32 R7, RZ, RZ, R14 ;  /* 0x000000ffff077224 */ /* 0x000fe400078e000e */
        /* <DEDUP_REMOVED lines=9> */
[----:B------:R-:W-:Y:S01]  /*7ef0*/  VIADD R12, R22, 0xdc ;  /* 0x000000dc160c7836 */ /* 0x000fe20000000000 */
[----:B------:R-:W-:Y:S01]  /*7f00*/  STL [R1+0x29c], R11 ;  /* 0x00029c0b01007387 */ /* 0x000fe20000100800 */
[----:B------:R-:W-:Y:S01]  /*7f10*/  @!P5 IMAD.IADD R4, R4, 0x1, -R21 ;  /* 0x000000010404d824 */ /* 0x000fe200078e0a15 */
[C---:B------:R-:W-:Y:S01]  /*7f20*/  ISETP.GT.U32.AND P5, PT, R21.reuse, R7, PT ;  /* 0x000000071500720c */ /* 0x040fe20003fa4070 */
[----:B------:R-:W-:Y:S01]  /*7f30*/  IMAD R6, R21, R6, R13 ;  /* 0x0000000615067224 */ /* 0x000fe200078e020d */
[----:B------:R-:W-:Y:S01]  /*7f40*/  IABS R14, R12 ;  /* 0x0000000c000e7213 */ /* 0x000fe20000000000 */
[----:B------:R-:W-:-:S02]  /*7f50*/  @!P4 IMAD.IADD R3, R3, 0x1, -R21 ;  /* 0x000000010303c824 */ /* 0x000fc400078e0a15 */
[----:B------:R-:W-:Y:S01]  /*7f60*/  VIADD R13, R22, 0xda ;  /* 0x000000da160d7836 */ /* 0x000fe20000000000 */
[----:B------:R-:W-:Y:S01]  /*7f70*/  ISETP.GT.U32.AND P4, PT, R21, R6, PT ;  /* 0x000000061500720c */ /* 0x000fe20003f84070 */
[----:B------:R-:W-:-:S03]  /*7f80*/  IMAD.HI.U32 R18, R0, R14, RZ ;  /* 0x0000000e00127227 */ /* 0x000fc600078e00ff */
[----:B------:R-:W-:Y:S01]  /*7f90*/  IABS R16, R13 ;  /* 0x0000000d00107213 */ /* 0x000fe20000000000 */
[--C-:B------:R-:W-:Y:S01]  /*7fa0*/  @!P1 IMAD.IADD R5, R5, 0x1, -R21.reuse ;  /* 0x0000000105059824 */ /* 0x100fe200078e0a15 */
[----:B------:R-:W-:Y:S01]  /*7fb0*/  ISETP.GE.AND P1, PT, R17, RZ, PT ;  /* 0x000000ff1100720c */ /* 0x000fe20003f26270 */
[----:B------:R-:W-:Y:S02]  /*7fc0*/  IMAD.MOV R17, RZ, RZ, -R18 ;  /* 0x000000ffff117224 */ /* 0x000fe400078e0a12 */
[----:B------:R-:W-:Y:S02]  /*7fd0*/  @!P5 IMAD.IADD R7, R7, 0x1, -R21 ;  /* 0x000000010707d824 */ /* 0x000fe400078e0a15 */
[----:B------:R-:W-:Y:S02]  /*7fe0*/  @!P6 IMAD.MOV R2, RZ, RZ, -R2 ;  /* 0x000000ffff02e224 */ /* 0x000fe400078e0a02 */
[C---:B------:R-:W-:Y:S01]  /*7ff0*/  IMAD R14, R21.reuse, R17, R14 ;  /* 0x00000011150e7224 */ /* 0x040fe200078e020e */
[----:B------:R-:W-:Y:S01]  /*8000*/  ISETP.GT.U32.AND P5, PT, R21, R7, PT ;  /* 0x000000071500720c */ /* 0x000fe20003fa4070 */
[----:B------:R-:W-:Y:S01]  /*8010*/  VIADD R15, R22, 0xd8 ;  /* 0x000000d8160f7836 */ /* 0x000fe20000000000 */
[----:B------:R0:W-:Y:S01]  /*8020*/  STL [R1+0x298], R2 ;  /* 0x0002980201007387 */ /* 0x0001e20000100800 */
[----:B------:R-:W-:-:S03]  /*8030*/  IMAD.HI.U32 R19, R0, R16, RZ ;  /* 0x0000001000137227 */ /* 0x000fc600078e00ff */
[----:B------:R-:W-:Y:S01]  /*8040*/  IABS R18, R15 ;  /* 0x0000000f00127213 */ /* 0x000fe20000000000 */
[----:B------:R-:W-:Y:S01]  /*8050*/  @!P3 IMAD.MOV R3, RZ, RZ, -R3 ;  /* 0x000000ffff03b224 */ /* 0x000fe200078e0a03 */
[C---:B------:R-:W-:Y:S01]  /*8060*/  ISETP.GT.U32.AND P3, PT, R21.reuse, R14, PT ;  /* 0x0000000e1500720c */ /* 0x040fe20003f64070 */
[----:B------:R-:W-:Y:S01]  /*8070*/  @!P4 IMAD.IADD R6, R6, 0x1, -R21 ;  /* 0x000000010606c824 */ /* 0x000fe200078e0a15 */
[----:B------:R-:W-:Y:S01]  /*8080*/  ISETP.GE.AND P4, PT, R8, RZ, PT ;  /* 0x000000ff0800720c */ /* 0x000fe20003f86270 */
[----:B------:R-:W-:Y:S01]  /*8090*/  @!P2 IMAD.MOV R4, RZ, RZ, -R4 ;  /* 0x000000ffff04a224 */ /* 0x000fe200078e0a04 */
[----:B------:R1:W-:Y:S01]  /*80a0*/  STL [R1+0x294], R3 ;  /* 0x0002940301007387 */ /* 0x0003e20000100800 */
[----:B0-----:R-:W-:Y:S01]  /*80b0*/  IMAD.MOV.U32 R2, RZ, RZ, R5 ;  /* 0x000000ffff027224 */ /* 0x001fe200078e0005 */
[----:B------:R-:W-:Y:S01]  /*80c0*/  ISETP.GT.U32.AND P6, PT, R21, R6, PT ;  /* 0x000000061500720c */ /* 0x000fe20003fc4070 */
[----:B------:R-:W-:Y:S01]  /*80d0*/  IMAD.MOV R19, RZ, RZ, -R19 ;  /* 0x000000ffff137224 */ /* 0x000fe200078e0a13 */
[----:B------:R-:W-:Y:S01]  /*80e0*/  STL [R1+0x290], R4 ;  /* 0x0002900401007387 */ /* 0x000fe20000100800 */
[----:B------:R-:W-:Y:S01]  /*80f0*/  @!P1 IMAD.MOV R2, RZ, RZ, -R2 ;  /* 0x000000ffff029224 */ /* 0x000fe200078e0a02 */
[----:B------:R-:W-:Y:S01]  /*8100*/  ISETP.GE.AND P2, PT, R9, RZ, PT ;  /* 0x000000ff0900720c */ /* 0x000fe20003f46270 */
[----:B------:R-:W-:Y:S01]  /*8110*/  IMAD R16, R21, R19, R16 ;  /* 0x0000001315107224 */ /* 0x000fe200078e0210 */
[----:B------:R-:W-:Y:S01]  /*8120*/  ISETP.GE.AND P1, PT, R12, RZ, PT ;  /* 0x000000ff0c00720c */ /* 0x000fe20003f26270 */
[--C-:B------:R-:W-:Y:S01]  /*8130*/  @!P5 IMAD.IADD R7, R7, 0x1, -R21.reuse ;  /* 0x000000010707d824 */ /* 0x100fe200078e0a15 */
[----:B------:R0:W-:Y:S01]  /*8140*/  STL [R1+0x28c], R2 ;  /* 0x00028c0201007387 */ /* 0x0001e20000100800 */
[----:B-1----:R-:W-:Y:S01]  /*8150*/  VIADD R3, R22, 0xd6 ;  /* 0x000000d616037836 */ /* 0x002fe20000000000 */
[----:B------:R-:W-:Y:S01]  /*8160*/  ISETP.GT.U32.AND P5, PT, R21, R16, PT ;  /* 0x000000101500720c */ /* 0x000fe20003fa4070 */
[----:B------:R-:W-:-:S02]  /*8170*/  @!P3 IMAD.IADD R14, R14, 0x1, -R21 ;  /* 0x000000010e0eb824 */ /* 0x000fc400078e0a15 */
[----:B------:R-:W-:Y:S02]  /*8180*/  IMAD.MOV.U32 R5, RZ, RZ, R7 ;  /* 0x000000ffff057224 */ /* 0x000fe400078e0007 */
[----:B------:R-:W-:Y:S01]  /*8190*/  @!P6 IMAD.IADD R6, R6, 0x1, -R21 ;  /* 0x000000010606e824 */ /* 0x000fe200078e0a15 */
[----:B------:R-:W-:Y:S01]  /*81a0*/  ISETP.GT.U32.AND P3, PT, R21, R14, PT ;  /* 0x0000000e1500720c */ /* 0x000fe20003f64070 */
[----:B------:R-:W-:Y:S01]  /*81b0*/  @!P2 IMAD.MOV R5, RZ, RZ, -R5 ;  /* 0x000000ffff05a224 */ /* 0x000fe200078e0a05 */
[----:B------:R-:W-:Y:S01]  /*81c0*/  ISETP.GE.AND P6, PT, R13, RZ, PT ;  /* 0x000000ff0d00720c */ /* 0x000fe20003fc6270 */
[----:B0-----:R-:W-:-:S04]  /*81d0*/  IMAD.HI.U32 R2, R0, R18, RZ ;  /* 0x0000001200027227 */ /* 0x001fc800078e00ff */
[----:B------:R-:W-:Y:S01]  /*81e0*/  IMAD.MOV R4, RZ, RZ, -R2 ;  /* 0x000000ffff047224 */ /* 0x000fe200078e0a02 */
[----:B------:R-:W-:Y:S01]  /*81f0*/  IABS R2, R3 ;  /* 0x0000000300027213 */ /* 0x000fe20000000000 */
[----:B------:R-:W-:Y:S02]  /*8200*/  IMAD.MOV.U32 R8, RZ, RZ, R6 ;  /* 0x000000ffff087224 */ /* 0x000fe400078e0006 */
[C---:B------:R-:W-:Y:S02]  /*8210*/  IMAD R18, R21.reuse, R4, R18 ;  /* 0x0000000415127224 */ /* 0x040fe400078e0212 */
[----:B------:R-:W-:Y:S02]  /*8220*/  IMAD.MOV.U32 R6, RZ, RZ, R2 ;  /* 0x000000ffff067224 */ /* 0x000fe400078e0002 */
[----:B------:R-:W-:Y:S01]  /*8230*/  @!P5 IMAD.IADD R16, R16, 0x1, -R21 ;  /* 0x000000011010d824 */ /* 0x000fe200078e0a15 */
[----:B------:R-:W-:Y:S01]  /*8240*/  ISETP.GT.U32.AND P2, PT, R21, R18, PT ;  /* 0x000000121500720c */ /* 0x000fe20003f44070 */
[----:B------:R-:W-:-:S03]  /*8250*/  IMAD.HI.U32 R7, R0, R6, RZ ;  /* 0x0000000600077227 */ /* 0x000fc600078e00ff */
[----:B------:R-:W-:Y:S01]  /*8260*/  ISETP.GT.U32.AND P5, PT, R21, R16, PT ;  /* 0x000000101500720c */ /* 0x000fe20003fa4070 */
[----:B------:R-:W-:Y:S01]  /*8270*/  @!P4 IMAD.MOV R8, RZ, RZ, -R8 ;  /* 0x000000ffff08c224 */ /* 0x000fe200078e0a08 */
[----:B------:R-:W-:Y:S01]  /*8280*/  ISETP.GE.AND P4, PT, R15, RZ, PT ;  /* 0x000000ff0f00720c */ /* 0x000fe20003f86270 */
[----:B------:R-:W-:Y:S02]  /*8290*/  VIADD R4, R22, 0xd4 ;  /* 0x000000d416047836 */ /* 0x000fe40000000000 */
[----:B------:R-:W-:Y:S01]  /*82a0*/  IMAD.MOV R7, RZ, RZ, -R7 ;  /* 0x000000ffff077224 */ /* 0x000fe200078e0a07 */
[----:B------:R-:W-:Y:S01]  /*82b0*/  STL [R1+0x288], R8 ;  /* 0x0002880801007387 */ /* 0x000fe20000100800 */
[----:B------:R-:W-:Y:S01]  /*82c0*/  @!P3 IMAD.IADD R14, R14, 0x1, -R21 ;  /* 0x000000010e0eb824 */ /* 0x000fe200078e0a15 */
[----:B------:R-:W-:Y:S01]  /*82d0*/  ISETP.GE.AND P3, PT, R3, RZ, PT ;  /* 0x000000ff0300720c */ /* 0x000fe20003f66270 */
[----:B------:R-:W-:Y:S01]  /*82e0*/  VIADD R2, R22, 0xd2 ;  /* 0x000000d216027836 */ /* 0x000fe20000000000 */
[----:B------:R0:W-:Y:S01]  /*82f0*/  STL [R1+0x284], R5 ;  /* 0x0002840501007387 */ /* 0x0001e20000100800 */
[----:B------:R-:W-:-:S02]  /*8300*/  IMAD R7, R21, R7, R6 ;  /* 0x0000000715077224 */ /* 0x000fc400078e0206 */
[--C-:B------:R-:W-:Y:S01]  /*8310*/  @!P2 IMAD.IADD R18, R18, 0x1, -R21.reuse ;  /* 0x000000011212a824 */ /* 0x100fe200078e0a15 */
[----:B------:R-:W-:Y:S01]  /*8320*/  IABS R3, R2 ;  /* 0x0000000200037213 */ /* 0x000fe20000000000 */
[----:B------:R-:W-:Y:S02]  /*8330*/  IMAD.MOV.U32 R11, RZ, RZ, R14 ;  /* 0x000000ffff0b7224 */ /* 0x000fe400078e000e */
[----:B------:R-:W-:Y:S01]  /*8340*/  @!P5 IMAD.IADD R16, R16, 0x1, -R21 ;  /* 0x000000011010d824 */ /* 0x000fe200078e0a15 */
[C---:B------:R-:W-:Y:S01]  /*8350*/  ISETP.GT.U32.AND P2, PT, R21.reuse, R18, PT ;  /* 0x000000121500720c */ /* 0x040fe20003f44070 */
[----:B------:R-:W-:Y:S01]  /*8360*/  @!P1 IMAD.MOV R11, RZ, RZ, -R11 ;  /* 0x000000ffff0b9224 */ /* 0x000fe200078e0a0b */
[----:B0-----:R-:W-:Y:S01]  /*8370*/  IABS R5, R4 ;  /* 0x0000000400057213 */ /* 0x001fe20000000000 */
[----:B------:R-:W-:Y:S01]  /*8380*/  IMAD.MOV.U32 R6, RZ, RZ, R3 ;  /* 0x000000ffff067224 */ /* 0x000fe200078e0003 */
[----:B------:R-:W-:Y:S01]  /*8390*/  ISETP.GT.U32.AND P1, PT, R21, R7, PT ;  /* 0x000000071500720c */ /* 0x000fe20003f24070 */
[----:B------:R-:W-:Y:S01]  /*83a0*/  VIADD R13, R22, 0xd0 ;  /* 0x000000d0160d7836 */ /* 0x000fe20000000000 */
[----:B------:R0:W-:Y:S01]  /*83b0*/  STL [R1+0x280], R11 ;  /* 0x0002800b01007387 */ /* 0x0001e20000100800 */
[----:B------:R-:W-:Y:S01]  /*83c0*/  IMAD.HI.U32 R8, R0, R5, RZ ;  /* 0x0000000500087227 */ /* 0x000fe200078e00ff */
[----:B------:R-:W-:-:S02]  /*83d0*/  ISETP.GE.AND P5, PT, R4, RZ, PT ;  /* 0x000000ff0400720c */ /* 0x000fc40003fa6270 */
[----:B------:R-:W-:Y:S01]  /*83e0*/  IABS R3, R13 ;  /* 0x0000000d00037213 */ /* 0x000fe20000000000 */
[----:B------:R-:W-:Y:S02]  /*83f0*/  IMAD.MOV R8, RZ, RZ, -R8 ;  /* 0x000000ffff087224 */ /* 0x000fe400078e0a08 */
[----:B------:R-:W-:-:S04]  /*8400*/  IMAD.HI.U32 R9, R0, R6, RZ ;  /* 0x0000000600097227 */ /* 0x000fc800078e00ff */
[----:B0-----:R-:W-:Y:S02]  /*8410*/  IMAD.MOV.U32 R11, RZ, RZ, R16 ;  /* 0x000000ffff0b7224 */ /* 0x001fe400078e0010 */
[C---:B------:R-:W-:Y:S02]  /*8420*/  IMAD R5, R21.reuse, R8, R5 ;  /* 0x0000000815057224 */ /* 0x040fe400078e0205 */
[----:B------:R-:W-:Y:S01]  /*8430*/  @!P6 IMAD.MOV R11, RZ, RZ, -R11 ;  /* 0x000000ffff0be224 */ /* 0x000fe200078e0a0b */
[----:B------:R-:W-:Y:S01]  /*8440*/  ISETP.GE.AND P6, PT, R2, RZ, PT ;  /* 0x000000ff0200720c */ /* 0x000fe20003fc6270 */
[----:B------:R-:W-:Y:S02]  /*8450*/  IMAD.MOV R9, RZ, RZ, -R9 ;  /* 0x000000ffff097224 */ /* 0x000fe400078e0a09 */
[--C-:B------:R-:W-:Y:S01]  /*8460*/  @!P2 IMAD.IADD R18, R18, 0x1, -R21.reuse ;  /* 0x000000011212a824 */ /* 0x100fe200078e0a15 */
[----:B------:R-:W-:Y:S01]  /*8470*/  ISETP.GT.U32.AND P2, PT, R21, R5, PT ;  /* 0x000000051500720c */ /* 0x000fe20003f44070 */
[----:B------:R-:W-:Y:S01]  /*8480*/  @!P1 IMAD.IADD R7, R7, 0x1, -R21 ;  /* 0x0000000107079824 */ /* 0x000fe200078e0a15 */
[----:B------:R0:W-:Y:S01]  /*8490*/  STL [R1+0x27c], R11 ;  /* 0x00027c0b01007387 */ /* 0x0001e20000100800 */
[----:B------:R-:W-:-:S02]  /*84a0*/  IMAD R6, R21, R9, R6 ;  /* 0x0000000915067224 */ /* 0x000fc400078e0206 */
[----:B------:R-:W-:Y:S01]  /*84b0*/  IMAD.HI.U32 R2, R0, R3, RZ ;  /* 0x0000000300027227 */ /* 0x000fe200078e00ff */
[----:B------:R-:W-:-:S03]  /*84c0*/  ISETP.GT.U32.AND P1, PT, R21, R7, PT ;  /* 0x000000071500720c */ /* 0x000fc60003f24070 */
[----:B------:R-:W-:Y:S02]  /*84d0*/  IMAD.MOV R2, RZ, RZ, -R2 ;  /* 0x000000ffff027224 */ /* 0x000fe400078e0a02 */
[----:B------:R-:W-:Y:S02]  /*84e0*/  VIADD R8, R22, 0xce ;  /* 0x000000ce16087836 */ /* 0x000fe40000000000 */
[----:B0-----:R-:W-:Y:S02]  /*84f0*/  IMAD.MOV.U32 R11, RZ, RZ, R18 ;  /* 0x000000ffff0b7224 */ /* 0x001fe400078e0012 */
[C---:B------:R-:W-:Y:S01]  /*8500*/  IMAD R2, R21.reuse, R2, R3 ;  /* 0x0000000215027224 */ /* 0x040fe200078e0203 */
[----:B------:R-:W-:Y:S01]  /*8510*/  IABS R12, R8 ;  /* 0x00000008000c7213 */ /* 0x000fe20000000000 */
[----:B------:R-:W-:Y:S01]  /*8520*/  @!P4 IMAD.MOV R11, RZ, RZ, -R11 ;  /* 0x000000ffff0bc224 */ /* 0x000fe200078e0a0b */
[----:B------:R-:W-:Y:S01]  /*8530*/  ISETP.GT.U32.AND P4, PT, R21, R6, PT ;  /* 0x000000061500720c */ /* 0x000fe20003f84070 */
[----:B------:R-:W-:-:S02]  /*8540*/  @!P2 IMAD.IADD R5, R5, 0x1, -R21 ;  /* 0x000000010505a824 */ /* 0x000fc400078e0a15 */
[----:B------:R-:W-:Y:S01]  /*8550*/  VIADD R4, R22, 0xcc ;  /* 0x000000cc16047836 */ /* 0x000fe20000000000 */
[----:B------:R0:W-:Y:S01]  /*8560*/  STL [R1+0x278], R11 ;  /* 0x0002780b01007387 */ /* 0x0001e20000100800 */
[----:B------:R-:W-:Y:S01]  /*8570*/  @!P1 IMAD.IADD R7, R7, 0x1, -R21 ;  /* 0x0000000107079824 */ /* 0x000fe200078e0a15 */
[C---:B------:R-:W-:Y:S01]  /*8580*/  ISETP.GT.U32.AND P2, PT, R21.reuse, R5, PT ;  /* 0x000000051500720c */ /* 0x040fe20003f44070 */
[----:B------:R-:W-:Y:S01]  /*8590*/  IMAD.HI.U32 R15, R0, R12, RZ ;  /* 0x0000000c000f7227 */ /* 0x000fe200078e00ff */
[----:B------:R-:W-:Y:S02]  /*85a0*/  ISETP.GT.U32.AND P1, PT, R21, R2, PT ;  /* 0x000000021500720c */ /* 0x000fe40003f24070 */
[----:B------:R-:W-:Y:S01]  /*85b0*/  IABS R14, R4 ;  /* 0x00000004000e7213 */ /* 0x000fe20000000000 */
[----:B------:R-:W-:Y:S02]  /*85c0*/  IMAD.MOV R15, RZ, RZ, -R15 ;  /* 0x000000ffff0f7224 */ /* 0x000fe400078e0a0f */
[----:B------:R-:W-:-:S02]  /*85d0*/  @!P4 IMAD.IADD R6, R6, 0x1, -R21 ;  /* 0x000000010606c824 */ /* 0x000fc400078e0a15 */
[----:B0-----:R-:W-:Y:S02]  /*85e0*/  IMAD.MOV.U32 R11, RZ, RZ, R7 ;  /* 0x000000ffff0b7224 */ /* 0x001fe400078e0007 */
[----:B------:R-:W-:Y:S01]  /*85f0*/  IMAD.HI.U32 R7, R0, R14, RZ ;  /* 0x0000000e00077227 */ /* 0x000fe200078e00ff */
[----:B------:R-:W-:-:S03]  /*8600*/  ISETP.GT.U32.AND P4, PT, R21, R6, PT ;  /* 0x000000061500720c */ /* 0x000fc60003f84070 */
[----:B------:R-:W-:Y:S02]  /*8610*/  IMAD.MOV R7, RZ, RZ, -R7 ;  /* 0x000000ffff077224 */ /* 0x000fe400078e0a07 */
[--C-:B------:R-:W-:Y:S01]  /*8620*/  @!P2 IMAD.IADD R5, R5, 0x1, -R21.reuse ;  /* 0x000000010505a824 */ /* 0x100fe200078e0a15 */
[----:B------:R-:W-:Y:S01]  /*8630*/  ISETP.GE.AND P2, PT, R8, RZ, PT ;  /* 0x000000ff0800720c */ /* 0x000fe20003f46270 */
[----:B------:R-:W-:Y:S02]  /*8640*/  @!P1 IMAD.IADD R2, R2, 0x1, -R21 ;  /* 0x0000000102029824 */ /* 0x000fe400078e0a15 */
[C---:B------:R-:W-:Y:S02]  /*8650*/  IMAD R12, R21.reuse, R15, R12 ;  /* 0x0000000f150c7224 */ /* 0x040fe400078e020c */
[C---:B------:R-:W-:Y:S01]  /*8660*/  IMAD R14, R21.reuse, R7, R14 ;  /* 0x00000007150e7224 */ /* 0x040fe200078e020e */
[----:B------:R-:W-:Y:S01]  /*8670*/  ISETP.GT.U32.AND P1, PT, R21, R2, PT ;  /* 0x000000021500720c */ /* 0x000fe20003f24070 */
[----:B------:R-:W-:-:S02]  /*8680*/  IMAD.MOV.U32 R17, RZ, RZ, R5 ;  /* 0x000000ffff117224 */ /* 0x000fc400078e0005 */
[----:B------:R-:W-:Y:S01]  /*8690*/  @!P4 IMAD.IADD R6, R6, 0x1, -R21 ;  /* 0x000000010606c824 */ /* 0x000fe200078e0a15 */
[C---:B------:R-:W-:Y:S01]  /*86a0*/  ISETP.GT.U32.AND P4, PT, R21.reuse, R12, PT ;  /* 0x0000000c1500720c */ /* 0x040fe20003f84070 */
[----:B------:R-:W-:Y:S01]  /*86b0*/  @!P5 IMAD.MOV R17, RZ, RZ, -R17 ;  /* 0x000000ffff11d224 */ /* 0x000fe200078e0a11 */
[----:B------:R-:W-:Y:S01]  /*86c0*/  ISETP.GT.U32.AND P5, PT, R21, R14, PT ;  /* 0x0000000e1500720c */ /* 0x000fe20003fa4070 */
[C---:B------:R-:W-:Y:S02]  /*86d0*/  VIADD R3, R22.reuse, 0xca ;  /* 0x000000ca16037836 */ /* 0x040fe40000000000 */
[----:B------:R-:W-:Y:S01]  /*86e0*/  @!P3 IMAD.MOV R11, RZ, RZ, -R11 ;  /* 0x000000ffff0bb224 */ /* 0x000fe200078e0a0b */
[----:B------:R-:W-:Y:S01]  /*86f0*/  ISETP.GE.AND P3, PT, R13, RZ, PT ;  /* 0x000000ff0d00720c */ /* 0x000fe20003f66270 */
[C---:B------:R-:W-:Y:S01]  /*8700*/  VIADD R16, R22.reuse, 0xc8 ;  /* 0x000000c816107836 */ /* 0x040fe20000000000 */
[----:B------:R-:W-:Y:S01]  /*8710*/  IABS R9, R3 ;  /* 0x0000000300097213 */ /* 0x000fe20000000000 */
[----:B------:R-:W-:Y:S01]  /*8720*/  VIADD R8, R22, 0xc6 ;  /* 0x000000c616087836 */ /* 0x000fe20000000000 */
[----:B------:R0:W-:Y:S01]  /*8730*/  STL [R1+0x274], R11 ;  /* 0x0002740b01007387 */ /* 0x0001e20000100800 */
[--C-:B------:R-:W-:Y:S01]  /*8740*/  @!P1 IMAD.IADD R2, R2, 0x1, -R21.reuse ;  /* 0x0000000102029824 */ /* 0x100fe200078e0a15 */
[----:B------:R-:W-:Y:S01]  /*8750*/  IABS R7, R16 ;  /* 0x0000001000077213 */ /* 0x000fe20000000000 */
[----:B------:R-:W-:Y:S01]  /*8760*/  IMAD.HI.U32 R13, R0, R9, RZ ;  /* 0x00000009000d7227 */ /* 0x000fe200078e00ff */
[----:B------:R-:W-:Y:S01]  /*8770*/  IABS R5, R8 ;  /* 0x0000000800057213 */ /* 0x000fe20000000000 */
[----:B------:R-:W-:Y:S02]  /*8780*/  STL [R1+0x270], R17 ;  /* 0x0002701101007387 */ /* 0x000fe40000100800 */
[--C-:B------:R-:W-:Y:S01]  /*8790*/  @!P4 IMAD.IADD R12, R12, 0x1, -R21.reuse ;  /* 0x000000010c0cc824 */ /* 0x100fe200078e0a15 */
[----:B------:R-:W-:Y:S01]  /*87a0*/  ISETP.GE.AND P4, PT, R3, RZ, PT ;  /* 0x000000ff0300720c */ /* 0x000fe20003f86270 */
[----:B------:R-:W-:-:S02]  /*87b0*/  @!P5 IMAD.IADD R14, R14, 0x1, -R21 ;  /* 0x000000010e0ed824 */ /* 0x000fc400078e0a15 */
[----:B0-----:R-:W-:Y:S01]  /*87c0*/  IMAD.MOV.U32 R11, RZ, RZ, R6 ;  /* 0x000000ffff0b7224 */ /* 0x001fe200078e0006 */
[C---:B------:R-:W-:Y:S01]  /*87d0*/  ISETP.GT.U32.AND P5, PT, R21.reuse, R12, PT ;  /* 0x0000000c1500720c */ /* 0x040fe20003fa4070 */
[----:B------:R-:W-:Y:S02]  /*87e0*/  IMAD.MOV.U32 R6, RZ, RZ, R2 ;  /* 0x000000ffff067224 */ /* 0x000fe400078e0002 */
[----:B------:R-:W-:Y:S02]  /*87f0*/  IMAD.MOV R13, RZ, RZ, -R13 ;  /* 0x000000ffff0d7224 */ /* 0x000fe400078e0a0d */
[----:B------:R-:W-:Y:S01]  /*8800*/  @!P6 IMAD.MOV R11, RZ, RZ, -R11 ;  /* 0x000000ffff0be224 */ /* 0x000fe200078e0a0b */
[----:B------:R-:W-:Y:S01]  /*8810*/  ISETP.GE.AND P6, PT, R4, RZ, PT ;  /* 0x000000ff0400720c */ /* 0x000fe20003fc6270 */
[----:B------:R-:W-:Y:S01]  /*8820*/  @!P3 IMAD.MOV R6, RZ, RZ, -R6 ;  /* 0x000000ffff06b224 */ /* 0x000fe200078e0a06 */
[C---:B------:R-:W-:Y:S01]  /*8830*/  ISETP.GT.U32.AND P3, PT, R21.reuse, R14, PT ;  /* 0x0000000e1500720c */ /* 0x040fe20003f64070 */
[C---:B------:R-:W-:Y:S01]  /*8840*/  IMAD.HI.U32 R4, R0.reuse, R7, RZ ;  /* 0x0000000700047227 */ /* 0x040fe200078e00ff */
[----:B------:R0:W-:Y:S03]  /*8850*/  STL [R1+0x26c], R11 ;  /* 0x00026c0b01007387 */ /* 0x0001e60000100800 */
[----:B------:R-:W-:Y:S01]  /*8860*/  IMAD.HI.U32 R2, R0, R5, RZ ;  /* 0x0000000500027227 */ /* 0x000fe200078e00ff */
[----:B------:R1:W-:Y:S03]  /*8870*/  STL [R1+0x268], R6 ;  /* 0x0002680601007387 */ /* 0x0003e60000100800 */
[----:B------:R-:W-:-:S02]  /*8880*/  IMAD R9, R21, R13, R9 ;  /* 0x0000000d15097224 */ /* 0x000fc400078e0209 */
[----:B------:R-:W-:Y:S02]  /*8890*/  IMAD.MOV R4, RZ, RZ, -R4 ;  /* 0x000000ffff047224 */ /* 0x000fe400078e0a04 */
[----:B------:R-:W-:Y:S01]  /*88a0*/  IMAD.MOV R2, RZ, RZ, -R2 ;  /* 0x000000ffff027224 */ /* 0x000fe200078e0a02 */
[C---:B------:R-:W-:Y:S01]  /*88b0*/  ISETP.GT.U32.AND P1, PT, R21.reuse, R9, PT ;  /* 0x000000091500720c */ /* 0x040fe20003f24070 */
[C---:B------:R-:W-:Y:S02]  /*88c0*/  IMAD R7, R21.reuse, R4, R7 ;  /* 0x0000000415077224 */ /* 0x040fe400078e0207 */
[C---:B------:R-:W-:Y:S02]  /*88d0*/  IMAD R2, R21.reuse, R2, R5 ;  /* 0x0000000215027224 */ /* 0x040fe400078e0205 */
[--C-:B------:R-:W-:Y:S01]  /*88e0*/  @!P5 IMAD.IADD R12, R12, 0x1, -R21.reuse ;  /* 0x000000010c0cd824 */ /* 0x100fe200078e0a15 */
[C---:B------:R-:W-:Y:S01]  /*88f0*/  ISETP.GT.U32.AND P5, PT, R21.reuse, R7, PT ;  /* 0x000000071500720c */ /* 0x040fe20003fa4070 */
[----:B------:R-:W-:Y:S01]  /*8900*/  @!P3 IMAD.IADD R14, R14, 0x1, -R21 ;  /* 0x000000010e0eb824 */ /* 0x000fe200078e0a15 */
[----:B------:R-:W-:Y:S01]  /*8910*/  ISETP.GT.U32.AND P3, PT, R21, R2, PT ;  /* 0x000000021500720c */ /* 0x000fe20003f64070 */
[----:B------:R-:W-:-:S02]  /*8920*/  VIADD R4, R22, 0xc2 ;  /* 0x000000c216047836 */ /* 0x000fc40000000000 */
[----:B0-----:R-:W-:Y:S02]  /*8930*/  IMAD.MOV.U32 R11, RZ, RZ, R12 ;  /* 0x000000ffff0b7224 */ /* 0x001fe400078e000c */
[----:B------:R-:W-:Y:S01]  /*8940*/  @!P1 IMAD.IADD R9, R9, 0x1, -R21 ;  /* 0x0000000109099824 */ /* 0x000fe200078e0a15 */
[----:B------:R-:W-:Y:S01]  /*8950*/  IABS R15, R4 ;  /* 0x00000004000f7213 */ /* 0x000fe20000000000 */
[----:B------:R-:W-:Y:S01]  /*8960*/  @!P2 IMAD.MOV R11, RZ, RZ, -R11 ;  /* 0x000000ffff0ba224 */ /* 0x000fe200078e0a0b */
[----:B------:R-:W-:Y:S01]  /*8970*/  ISETP.GE.AND P2, PT, R8, RZ, PT ;  /* 0x000000ff0800720c */ /* 0x000fe20003f46270 */
[----:B------:R-:W-:Y:S01]  /*8980*/  VIADD R3, R22, 0xc4 ;  /* 0x000000c416037836 */ /* 0x000fe20000000000 */
[----:B------:R-:W-:Y:S01]  /*8990*/  ISETP.GT.U32.AND P1, PT, R21, R9, PT ;  /* 0x000000091500720c */ /* 0x000fe20003f24070 */
[--C-:B------:R-:W-:Y:S01]  /*89a0*/  @!P5 IMAD.IADD R7, R7, 0x1, -R21.reuse ;  /* 0x000000010707d824 */ /* 0x100fe200078e0a15 */
[----:B------:R0:W-:Y:S01]  /*89b0*/  STL [R1+0x264], R11 ;  /* 0x0002640b01007387 */ /* 0x0001e20000100800 */
[----:B------:R-:W-:Y:S01]  /*89c0*/  @!P3 IMAD.IADD R2, R2, 0x1, -R21 ;  /* 0x000000010202b824 */ /* 0x000fe200078e0a15 */
[----:B-1----:R-:W-:Y:S01]  /*89d0*/  IABS R6, R3 ;  /* 0x0000000300067213 */ /* 0x002fe20000000000 */
[----:B------:R-:W-:Y:S01]  /*89e0*/  IMAD.MOV.U32 R12, RZ, RZ, R15 ;  /* 0x000000ffff0c7224 */ /* 0x000fe200078e000f */
[C---:B------:R-:W-:Y:S01]  /*89f0*/  ISETP.GT.U32.AND P5, PT, R21.reuse, R7, PT ;  /* 0x000000071500720c */ /* 0x040fe20003fa4070 */
[----:B------:R-:W-:Y:S01]  /*8a00*/  VIADD R13, R22, 0xc0 ;  /* 0x000000c0160d7836 */ /* 0x000fe20000000000 */
[----:B------:R-:W-:Y:S01]  /*8a10*/  ISETP.GT.U32.AND P3, PT, R21, R2, PT ;  /* 0x000000021500720c */ /* 0x000fe20003f64070 */
[----:B------:R-:W-:-:S04]  /*8a20*/  IMAD.HI.U32 R8, R0, R12, RZ ;  /* 0x0000000c00087227 */ /* 0x000fc800078e00ff */
[----:B------:R-:W-:Y:S02]  /*8a30*/  IMAD.MOV R8, RZ, RZ, -R8 ;  /* 0x000000ffff087224 */ /* 0x000fe400078e0a08 */
[----:B------:R-:W-:Y:S01]  /*8a40*/  @!P1 IMAD.IADD R9, R9, 0x1, -R21 ;  /* 0x0000000109099824 */ /* 0x000fe200078e0a15 */
[----:B------:R-:W-:Y:S01]  /*8a50*/  ISETP.GE.AND P1, PT, R16, RZ, PT ;  /* 0x000000ff1000720c */ /* 0x000fe20003f26270 */
[----:B0-----:R-:W-:Y:S01]  /*8a60*/  IMAD.MOV.U32 R11, RZ, RZ, R14 ;  /* 0x000000ffff0b7224 */ /* 0x001fe200078e000e */
[----:B------:R-:W-:Y:S01]  /*8a70*/  IABS R16, R13 ;  /* 0x0000000d00107213 */ /* 0x000fe20000000000 */
[----:B------:R-:W-:Y:S02]  /*8a80*/  IMAD R12, R21, R8, R12 ;  /* 0x00000008150c7224 */ /* 0x000fe400078e020c */
[----:B------:R-:W-:-:S04]  /*8a90*/  IMAD.HI.U32 R5, R0, R6, RZ ;  /* 0x0000000600057227 */ /* 0x000fc800078e00ff */
[----:B------:R-:W-:Y:S02]  /*8aa0*/  @!P6 IMAD.MOV R11, RZ, RZ, -R11 ;  /* 0x000000ffff0be224 */ /* 0x000fe400078e0a0b */
[--C-:B------:R-:W-:Y:S01]  /*8ab0*/  @!P5 IMAD.IADD R7, R7, 0x1, -R21.reuse ;  /* 0x000000010707d824 */ /* 0x100fe200078e0a15 */
[----:B------:R-:W-:Y:S01]  /*8ac0*/  ISETP.GE.AND P5, PT, R4, RZ, PT ;  /* 0x000000ff0400720c */ /* 0x000fe20003fa6270 */
[----:B------:R-:W-:Y:S01]  /*8ad0*/  @!P3 IMAD.IADD R2, R2, 0x1, -R21 ;  /* 0x000000010202b824 */ /* 0x000fe200078e0a15 */
[----:B------:R-:W-:Y:S01]  /*8ae0*/  ISETP.GT.U32.AND P3, PT, R21, R12, PT ;  /* 0x0000000c1500720c */ /* 0x000fe20003f64070 */
[----:B------:R-:W-:Y:S01]  /*8af0*/  IMAD.MOV R5, RZ, RZ, -R5 ;  /* 0x000000ffff057224 */ /* 0x000fe200078e0a05 */
[----:B------:R0:W-:Y:S01]  /*8b00*/  STL [R1+0x1f0], R11 ;  /* 0x0001f00b01007387 */ /* 0x0001e20000100800 */
[----:B------:R-:W-:Y:S01]  /*8b10*/  @!P4 IMAD.MOV R9, RZ, RZ, -R9 ;  /* 0x000000ffff09c224 */ /* 0x000fe200078e0a09 */
[----:B------:R-:W-:Y:S01]  /*8b20*/  ISETP.GE.AND P4, PT, R3, RZ, PT ;  /* 0x000000ff0300720c */ /* 0x000fe20003f86270 */
[----:B------:R-:W-:-:S02]  /*8b30*/  IMAD R6, R21, R5, R6 ;  /* 0x0000000515067224 */ /* 0x000fc400078e0206 */
[----:B------:R-:W-:Y:S01]  /*8b40*/  VIADD R4, R22, 0xbe ;  /* 0x000000be16047836 */ /* 0x000fe20000000000 */
[----:B------:R1:W-:Y:S01]  /*8b50*/  STL [R1+0x1f4], R9 ;  /* 0x0001f40901007387 */ /* 0x0003e20000100800 */
[----:B------:R-:W-:Y:S01]  /*8b60*/  IMAD.HI.U32 R5, R0, R16, RZ ;  /* 0x0000001000057227 */ /* 0x000fe200078e00ff */
[----:B------:R-:W-:-:S03]  /*8b70*/  ISETP.GT.U32.AND P6, PT, R21, R6, PT ;  /* 0x000000061500720c */ /* 0x000fc60003fc4070 */
[----:B0-----:R-:W-:Y:S02]  /*8b80*/  IMAD.MOV.U32 R11, RZ, RZ, R7 ;  /* 0x000000ffff0b7224 */ /* 0x001fe400078e0007 */
[----:B------:R-:W-:Y:S01]  /*8b90*/  @!P3 IMAD.IADD R12, R12, 0x1, -R21 ;  /* 0x000000010c0cb824 */ /* 0x000fe200078e0a15 */
[----:B------:R-:W-:Y:S01]  /*8ba0*/  ISETP.GE.AND P3, PT, R13, RZ, PT ;  /* 0x000000ff0d00720c */ /* 0x000fe20003f66270 */
[----:B------:R-:W-:Y:S01]  /*8bb0*/  @!P1 IMAD.MOV R11, RZ, RZ, -R11 ;  /* 0x000000ffff0b9224 */ /* 0x000fe200078e0a0b */
[----:B-1----:R-:W-:Y:S01]  /*8bc0*/  IABS R9, R4 ;  /* 0x0000000400097213 */ /* 0x002fe20000000000 */
[----:B------:R-:W-:Y:S02]  /*8bd0*/  IMAD.MOV R5, RZ, RZ, -R5 ;  /* 0x000000ffff057224 */ /* 0x000fe400078e0a05 */
[----:B------:R-:W-:Y:S01]  /*8be0*/  VIADD R3, R22, 0xba ;  /* 0x000000ba16037836 */ /* 0x000fe20000000000 */
[----:B------:R0:W-:Y:S01]  /*8bf0*/  STL [R1+0x248], R11 ;  /* 0x0002480b01007387 */ /* 0x0001e20000100800 */
[----:B------:R-:W-:-:S03]  /*8c00*/  IMAD.HI.U32 R8, R0, R9, RZ ;  /* 0x0000000900087227 */ /* 0x000fc600078e00ff */
[----:B------:R-:W-:Y:S01]  /*8c10*/  IABS R13, R3 ;  /* 0x00000003000d7213 */ /* 0x000fe20000000000 */
[C---:B------:R-:W-:Y:S02]  /*8c20*/  IMAD R16, R21.reuse, R5, R16 ;  /* 0x0000000515107224 */ /* 0x040fe400078e0210 */
[----:B------:R-:W-:Y:S02]  /*8c30*/  @!P6 IMAD.IADD R6, R6, 0x1, -R21 ;  /* 0x000000010606e824 */ /* 0x000fe400078e0a15 */
[----:B------:R-:W-:Y:S01]  /*8c40*/  IMAD.MOV R8, RZ, RZ, -R8 ;  /* 0x000000ffff087224 */ /* 0x000fe200078e0a08 */
[C---:B------:R-:W-:Y:S01]  /*8c50*/  ISETP.GT.U32.AND P1, PT, R21.reuse, R16, PT ;  /* 0x000000101500720c */ /* 0x040fe20003f24070 */
[----:B0-----:R-:W-:Y:S01]  /*8c60*/  IMAD.MOV.U32 R11, RZ, RZ, R2 ;  /* 0x000000ffff0b7224 */ /* 0x001fe200078e0002 */
[C---:B------:R-:W-:Y:S01]  /*8c70*/  ISETP.GT.U32.AND P6, PT, R21.reuse, R6, PT ;  /* 0x000000061500720c */ /* 0x040fe20003fc4070 */
[C---:B------:R-:W-:Y:S02]  /*8c80*/  VIADD R5, R22.reuse, 0xbc ;  /* 0x000000bc16057836 */ /* 0x040fe40000000000 */
[----:B------:R-:W-:Y:S01]  /*8c90*/  @!P2 IMAD.MOV R11, RZ, RZ, -R11 ;  /* 0x000000ffff0ba224 */ /* 0x000fe200078e0a0b */
[C---:B------:R-:W-:Y:S01]  /*8ca0*/  ISETP.GT.U32.AND P2, PT, R21.reuse, R12, PT ;  /* 0x0000000c1500720c */ /* 0x040fe20003f44070 */
[----:B------:R-:W-:Y:S01]  /*8cb0*/  IMAD R9, R21, R8, R9 ;  /* 0x0000000815097224 */ /* 0x000fe200078e0209 */
[----:B------:R-:W-:Y:S01]  /*8cc0*/  IABS R7, R5 ;  /* 0x0000000500077213 */ /* 0x000fe20000000000 */
[C---:B------:R-:W-:Y:S01]  /*8cd0*/  VIADD R8, R22.reuse, 0xb8 ;  /* 0x000000b816087836 */ /* 0x040fe20000000000 */
[----:B------:R-:W-:Y:S01]  /*8ce0*/  STL [R1+0x25c], R11 ;  /* 0x00025c0b01007387 */ /* 0x000fe20000100800 */
[----:B------:R-:W-:-:S02]  /*8cf0*/  VIADD R15, R22, 0xb4 ;  /* 0x000000b4160f7836 */ /* 0x000fc40000000000 */
[----:B------:R-:W-:-:S04]  /*8d00*/  IMAD.HI.U32 R2, R0, R7, RZ ;  /* 0x0000000700027227 */ /* 0x000fc800078e00ff */
[--C-:B------:R-:W-:Y:S02]  /*8d10*/  @!P1 IMAD.IADD R16, R16, 0x1, -R21.reuse ;  /* 0x0000000110109824 */ /* 0x100fe400078e0a15 */
[--C-:B------:R-:W-:Y:S01]  /*8d20*/  @!P2 IMAD.IADD R12, R12, 0x1, -R21.reuse ;  /* 0x000000010c0ca824 */ /* 0x100fe200078e0a15 */
[C---:B------:R-:W-:Y:S01]  /*8d30*/  ISETP.GT.U32.AND P2, PT, R21.reuse, R9, PT ;  /* 0x000000091500720c */ /* 0x040fe20003f44070 */
[----:B------:R-:W-:Y:S01]  /*8d40*/  IMAD.MOV R2, RZ, RZ, -R2 ;  /* 0x000000ffff027224 */ /* 0x000fe200078e0a02 */
[C---:B------:R-:W-:Y:S01]  /*8d50*/  ISETP.GT.U32.AND P1, PT, R21.reuse, R16, PT ;  /* 0x000000101500720c */ /* 0x040fe20003f24070 */
[----:B------:R-:W-:Y:S01]  /*8d60*/  @!P6 IMAD.IADD R6, R6, 0x1, -R21 ;  /* 0x000000010606e824 */ /* 0x000fe200078e0a15 */
[----:B------:R-:W-:Y:S01]  /*8d70*/  ISETP.GE.AND P6, PT, R4, RZ, PT ;  /* 0x000000ff0400720c */ /* 0x000fe20003fc6270 */
[----:B------:R-:W-:Y:S02]  /*8d80*/  IMAD R7, R21, R2, R7 ;  /* 0x0000000215077224 */ /* 0x000fe400078e0207 */
[----:B------:R-:W-:Y:S01]  /*8d90*/  IMAD.MOV.U32 R14, RZ, RZ, R6 ;  /* 0x000000ffff0e7224 */ /* 0x000fe200078e0006 */
[----:B------:R-:W-:Y:S01]  /*8da0*/  IABS R6, R8 ;  /* 0x0000000800067213 */ /* 0x000fe20000000000 */
[----:B------:R-:W-:-:S02]  /*8db0*/  IMAD.MOV.U32 R4, RZ, RZ, R13 ;  /* 0x000000ffff047224 */ /* 0x000fc400078e000d */
[----:B------:R-:W-:Y:S01]  /*8dc0*/  @!P4 IMAD.MOV R14, RZ, RZ, -R14 ;  /* 0x000000ffff0ec224 */ /* 0x000fe200078e0a0e */
[----:B------:R-:W-:Y:S01]  /*8dd0*/  ISETP.GT.U32.AND P4, PT, R21, R7, PT ;  /* 0x000000071500720c */ /* 0x000fe20003f84070 */
[--C-:B------:R-:W-:Y:S02]  /*8de0*/  @!P2 IMAD.IADD R9, R9, 0x1, -R21.reuse ;  /* 0x000000010909a824 */ /* 0x100fe400078e0a15 */
[----:B------:R-:W-:Y:S01]  /*8df0*/  IMAD.HI.U32 R2, R0, R4, RZ ;  /* 0x0000000400027227 */ /* 0x000fe200078e00ff */
[----:B------:R0:W-:Y:S02]  /*8e00*/  STL [R1+0x1fc], R14 ;  /* 0x0001fc0e01007387 */ /* 0x0001e40000100800 */
[----:B------:R-:W-:Y:S01]  /*8e10*/  ISETP.GT.U32.AND P2, PT, R21, R9, PT ;  /* 0x000000091500720c */ /* 0x000fe20003f44070 */
[----:B------:R-:W-:Y:S02]  /*8e20*/  IMAD.MOV R2, RZ, RZ, -R2 ;  /* 0x000000ffff027224 */ /* 0x000fe400078e0a02 */
[----:B------:R-:W-:Y:S01]  /*8e30*/  @!P1 IMAD.IADD R16, R16, 0x1, -R21 ;  /* 0x0000000110109824 */ /* 0x000fe200078e0a15 */
[----:B------:R-:W-:Y:S01]  /*8e40*/  ISETP.GE.AND P1, PT, R3, RZ, PT ;  /* 0x000000ff0300720c */ /* 0x000fe20003f26270 */
[----:B------:R-:W-:-:S02]  /*8e50*/  IMAD.MOV.U32 R3, RZ, RZ, R6 ;  /* 0x000000ffff037224 */ /* 0x000fc400078e0006 */
[----:B------:R-:W-:Y:S02]  /*8e60*/  IMAD R4, R21, R2, R4 ;  /* 0x0000000215047224 */ /* 0x000fe400078e0204 */
[----:B0-----:R-:W-:Y:S02]  /*8e70*/  VIADD R14, R22, 0xb6 ;  /* 0x000000b6160e7836 */ /* 0x001fe40000000000 */
[--C-:B------:R-:W-:Y:S02]  /*8e80*/  @!P4 IMAD.IADD R7, R7, 0x1, -R21.reuse ;  /* 0x000000010707c824 */ /* 0x100fe400078e0a15 */
[----:B------:R-:W-:Y:S01]  /*8e90*/  @!P2 IMAD.IADD R9, R9, 0x1, -R21 ;  /* 0x000000010909a824 */ /* 0x000fe200078e0a15 */
[----:B------:R-:W-:Y:S01]  /*8ea0*/  IABS R6, R14 ;  /* 0x0000000e00067213 */ /* 0x000fe20000000000 */
[----:B------:R-:W-:Y:S01]  /*8eb0*/  IMAD.MOV.U32 R11, RZ, RZ, R12 ;  /* 0x000000ffff0b7224 */ /* 0x000fe200078e000c */
[C---:B------:R-:W-:Y:S01]  /*8ec0*/  ISETP.GT.U32.AND P2, PT, R21.reuse, R4, PT ;  /* 0x000000041500720c */ /* 0x040fe20003f44070 */
[----:B------:R-:W-:Y:S01]  /*8ed0*/  IMAD.HI.U32 R2, R0, R3, RZ ;  /* 0x0000000300027227 */ /* 0x000fe200078e00ff */
[----:B------:R-:W-:-:S03]  /*8ee0*/  ISETP.GT.U32.AND P4, PT, R21, R7, PT ;  /* 0x000000071500720c */ /* 0x000fc60003f84070 */
[----:B------:R-:W-:-:S04]  /*8ef0*/  IMAD.HI.U32 R18, R0, R6, RZ ;  /* 0x0000000600127227 */ /* 0x000fc800078e00ff */
[----:B------:R-:W-:Y:S02]  /*8f00*/  IMAD.MOV R18, RZ, RZ, -R18 ;  /* 0x000000ffff127224 */ /* 0x000fe400078e0a12 */
[----:B------:R-:W-:Y:S01]  /*8f10*/  @!P5 IMAD.MOV R11, RZ, RZ, -R11 ;  /* 0x000000ffff0bd224 */ /* 0x000fe200078e0a0b */
[----:B------:R-:W-:Y:S01]  /*8f20*/  ISETP.GE.AND P5, PT, R5, RZ, PT ;  /* 0x000000ff0500720c */ /* 0x000fe20003fa6270 */
[----:B------:R-:W-:Y:S01]  /*8f30*/  IMAD.MOV R2, RZ, RZ, -R2 ;  /* 0x000000ffff027224 */ /* 0x000fe200078e0a02 */
[----:B------:R-:W-:Y:S01]  /*8f40*/  IABS R5, R15 ;  /* 0x0000000f00057213 */ /* 0x000fe20000000000 */
[C---:B------:R-:W-:Y:S01]  /*8f50*/  IMAD R6, R21.reuse, R18, R6 ;  /* 0x0000001215067224 */ /* 0x040fe200078e0206 */
[----:B------:R0:W-:Y:S01]  /*8f60*/  STL [R1+0x234], R11 ;  /* 0x0002340b01007387 */ /* 0x0001e20000100800 */
[C---:B------:R-:W-:Y:S02]  /*8f70*/  IMAD R3, R21.reuse, R2, R3 ;  /* 0x0000000215037224 */ /* 0x040fe400078e0203 */
[----:B------:R-:W-:Y:S01]  /*8f80*/  @!P2 IMAD.IADD R4, R4, 0x1, -R21 ;  /* 0x000000010404a824 */ /* 0x000fe200078e0a15 */
[----:B------:R-:W-:Y:S01]  /*8f90*/  ISETP.GT.U32.AND P2, PT, R21, R6, PT ;  /* 0x000000061500720c */ /* 0x000fe20003f44070 */
[----:B------:R-:W-:-:S02]  /*8fa0*/  VIADD R13, R22, 0xb0 ;  /* 0x000000b0160d7836 */ /* 0x000fc40000000000 */
[----:B------:R-:W-:-:S03]  /*8fb0*/  IMAD.HI.U32 R17, R0, R5, RZ ;  /* 0x0000000500117227 */ /* 0x000fc600078e00ff */
[----:B------:R-:W-:Y:S01]  /*8fc0*/  IABS R2, R13 ;  /* 0x0000000d00027213 */ /* 0x000fe20000000000 */
[----:B------:R-:W-:Y:S01]  /*8fd0*/  @!P4 IMAD.IADD R7, R7, 0x1, -R21 ;  /* 0x000000010707c824 */ /* 0x000fe200078e0a15 */
[C---:B------:R-:W-:Y:S01]  /*8fe0*/  ISETP.GT.U32.AND P4, PT, R21.reuse, R3, PT ;  /* 0x000000031500720c */ /* 0x040fe20003f84070 */
[----:B------:R-:W-:Y:S02]  /*8ff0*/  IMAD.MOV R17, RZ, RZ, -R17 ;  /* 0x000000ffff117224 */ /* 0x000fe400078e0a11 */
[C---:B------:R-:W-:Y:S02]  /*9000*/  VIADD R12, R22.reuse, 0xb2 ;  /* 0x000000b2160c7836 */ /* 0x040fe40000000000 */
[----:B------:R-:W-:Y:S02]  /*9010*/  IMAD R5, R21, R17, R5 ;  /* 0x0000001115057224 */ /* 0x000fe400078e0205 */
[----:B------:R-:W-:Y:S01]  /*9020*/  VIADD R17, R22, 0xae ;  /* 0x000000ae16117836 */ /* 0x000fe20000000000 */
[----:B------:R-:W-:Y:S01]  /*9030*/  IABS R20, R12 ;  /* 0x0000000c00147213 */ /* 0x000fe20000000000 */
[----:B------:R-:W-:-:S03]  /*9040*/  IMAD.HI.U32 R23, R0, R2, RZ ;  /* 0x0000000200177227 */ /* 0x000fc600078e00ff */
[----:B------:R-:W-:Y:S01]  /*9050*/  IABS R19, R17 ;  /* 0x0000001100137213 */ /* 0x000fe20000000000 */
[----:B------:R-:W-:Y:S01]  /*9060*/  @!P2 IMAD.IADD R6, R6, 0x1, -R21 ;  /* 0x000000010606a824 */ /* 0x000fe200078e0a15 */
[----:B------:R-:W-:Y:S01]  /*9070*/  ISETP.GT.U32.AND P2, PT, R21, R4, PT ;  /* 0x000000041500720c */ /* 0x000fe20003f44070 */
[----:B------:R-:W-:Y:S02]  /*9080*/  IMAD.MOV R23, RZ, RZ, -R23 ;  /* 0x000000ffff177224 */ /* 0x000fe400078e0a17 */
[----:B------:R-:W-:Y:S01]  /*9090*/  @!P4 IMAD.IADD R3, R3, 0x1, -R21 ;  /* 0x000000010303c824 */ /* 0x000fe200078e0a15 */
[C---:B------:R-:W-:Y:S01]  /*90a0*/  ISETP.GT.U32.AND P4, PT, R21.reuse, R5, PT ;  /* 0x000000051500720c */ /* 0x040fe20003f84070 */
[----:B0-----:R-:W-:Y:S02]  /*90b0*/  IMAD.MOV.U32 R11, RZ, RZ, R16 ;  /* 0x000000ffff0b7224 */ /* 0x001fe400078e0010 */
[----:B------:R-:W-:Y:S01]  /*90c0*/  @!P6 IMAD.MOV R9, RZ, RZ, -R9 ;  /* 0x000000ffff09e224 */ /* 0x000fe200078e0a09 */
[C---:B------:R-:W-:Y:S01]  /*90d0*/  ISETP.GT.U32.AND P6, PT, R21.reuse, R6, PT ;  /* 0x000000061500720c */ /* 0x040fe20003fc4070 */
[----:B------:R-:W-:-:S02]  /*90e0*/  IMAD R2, R21, R23, R2 ;  /* 0x0000001715027224 */ /* 0x000fc400078e0202 */
[----:B------:R-:W-:-:S04]  /*90f0*/  IMAD.HI.U32 R24, R0, R20, RZ ;  /* 0x0000001400187227 */ /* 0x000fc800078e00ff */
[----:B------:R-:W-:-:S04]  /*9100*/  IMAD.HI.U32 R23, R0, R19, RZ ;  /* 0x0000001300177227 */ /* 0x000fc800078e00ff */
[----:B------:R-:W-:Y:S01]  /*9110*/  @!P3 IMAD.MOV R11, RZ, RZ, -R11 ;  /* 0x000000ffff0bb224 */ /* 0x000fe200078e0a0b */
[C---:B------:R-:W-:Y:S01]  /*9120*/  ISETP.GT.U32.AND P3, PT, R21.reuse, R3, PT ;  /* 0x000000031500720c */ /* 0x040fe20003f64070 */
[----:B------:R-:W-:Y:S02]  /*9130*/  IMAD.MOV R24, RZ, RZ, -R24 ;  /* 0x000000ffff187224 */ /* 0x000fe400078e0a18 */
[----:B------:R-:W-:Y:S01]  /*9140*/  IMAD.MOV R23, RZ, RZ, -R23 ;  /* 0x000000ffff177224 */ /* 0x000fe200078e0a17 */
[----:B------:R0:W-:Y:S01]  /*9150*/  STL [R1+0x1ec], R11 ;  /* 0x0001ec0b01007387 */ /* 0x0001e20000100800 */
[C---:B------:R-:W-:Y:S02]  /*9160*/  IMAD R20, R21.reuse, R24, R20 ;  /* 0x0000001815147224 */ /* 0x040fe400078e0214 */
[C---:B------:R-:W-:Y:S01]  /*9170*/  IMAD R19, R21.reuse, R23, R19 ;  /* 0x0000001715137224 */ /* 0x040fe200078e0213 */
[----:B------:R1:W-:Y:S01]  /*9180*/  STL [R1+0x1e8], R9 ;  /* 0x0001e80901007387 */ /* 0x0003e20000100800 */
[----:B------:R-:W-:Y:S01]  /*9190*/  @!P5 IMAD.MOV R7, RZ, RZ, -R7 ;  /* 0x000000ffff07d224 */ /* 0x000fe200078e0a07 */
[C---:B------:R-:W-:Y:S01]  /*91a0*/  ISETP.GT.U32.AND P5, PT, R21.reuse, R20, PT ;  /* 0x000000141500720c */ /* 0x040fe20003fa4070 */
[--C-:B------:R-:W-:Y:S01]  /*91b0*/  @!P6 IMAD.IADD R6, R6, 0x1, -R21.reuse ;  /* 0x000000010606e824 */ /* 0x100fe200078e0a15 */
[----:B------:R-:W-:Y:S01]  /*91c0*/  ISETP.GT.U32.AND P6, PT, R21, R19, PT ;  /* 0x000000131500720c */ /* 0x000fe20003fc4070 */
[--C-:B------:R-:W-:Y:S01]  /*91d0*/  @!P4 IMAD.IADD R5, R5, 0x1, -R21.reuse ;  /* 0x000000010505c824 */ /* 0x100fe200078e0a15 */
[----:B------:R2:W-:Y:S01]  /*91e0*/  STL [R1+0x1e4], R7 ;  /* 0x0001e40701007387 */ /* 0x0005e20000100800 */
[----:B------:R-:W-:Y:S01]  /*91f0*/  @!P3 IMAD.IADD R3, R3, 0x1, -R21 ;  /* 0x000000010303b824 */ /* 0x000fe200078e0a15 */
[----:B------:R-:W-:Y:S01]  /*9200*/  ISETP.GE.AND P3, PT, R8, RZ, PT ;  /* 0x000000ff0800720c */ /* 0x000fe20003f66270 */
[C---:B------:R-:W-:Y:S01]  /*9210*/  VIADD R18, R22.reuse, 0xac ;  /* 0x000000ac16127836 */ /* 0x040fe20000000000 */
[----:B------:R-:W-:Y:S01]  /*9220*/  ISETP.GT.U32.AND P4, PT, R21, R5, PT ;  /* 0x000000051500720c */ /* 0x000fe20003f84070 */
[----:B------:R-:W-:-:S02]  /*9230*/  VIADD R23, R22, 0xaa ;  /* 0x000000aa16177836 */ /* 0x000fc40000000000 */
[----:B0-----:R-:W-:Y:S01]  /*9240*/  IMAD.MOV.U32 R11, RZ, RZ, R3 ;  /* 0x000000ffff0b7224 */ /* 0x001fe200078e0003 */
[----:B------:R-:W-:Y:S01]  /*9250*/  IABS R16, R18 ;  /* 0x0000001200107213 */ /* 0x000fe20000000000 */
[--C-:B------:R-:W-:Y:S01]  /*9260*/  @!P5 IMAD.IADD R20, R20, 0x1, -R21.reuse ;  /* 0x000000011414d824 */ /* 0x100fe200078e0a15 */
[----:B-1----:R-:W-:Y:S01]  /*9270*/  IABS R9, R23 ;  /* 0x0000001700097213 */ /* 0x002fe20000000000 */
[--C-:B------:R-:W-:Y:S01]  /*9280*/  @!P6 IMAD.IADD R19, R19, 0x1, -R21.reuse ;  /* 0x000000011313e824 */ /* 0x100fe200078e0a15 */
[----:B------:R-:W-:Y:S01]  /*9290*/  ISETP.GE.AND P5, PT, R15, RZ, PT ;  /* 0x000000ff0f00720c */ /* 0x000fe20003fa6270 */
[----:B------:R-:W-:Y:S01]  /*92a0*/  @!P2 IMAD.IADD R4, R4, 0x1, -R21 ;  /* 0x000000010404a824 */ /* 0x000fe200078e0a15 */
[----:B------:R-:W-:Y:S01]  /*92b0*/  ISETP.GT.U32.AND P2, PT, R21, R2, PT ;  /* 0x000000021500720c */ /* 0x000fe20003f44070 */
[----:B--2---:R-:W-:-:S04]  /*92c0*/  IMAD.HI.U32 R7, R0, R16, RZ ;  /* 0x0000001000077227 */ /* 0x004fc800078e00ff */
[----:B------:R-:W-:Y:S01]  /*92d0*/  @!P3 IMAD.MOV R11, RZ, RZ, -R11 ;  /* 0x000000ffff0bb224 */ /* 0x000fe200078e0a0b */
[----:B------:R-:W-:Y:S01]  /*92e0*/  ISETP.GT.U32.AND P3, PT, R21, R19, PT ;  /* 0x000000131500720c */ /* 0x000fe20003f64070 */
[----:B------:R-:W-:Y:S02]  /*92f0*/  IMAD.MOV.U32 R24, RZ, RZ, R4 ;  /* 0x000000ffff187224 */ /* 0x000fe400078e0004 */
[----:B------:R-:W-:Y:S01]  /*9300*/  @!P4 IMAD.IADD R5, R5, 0x1, -R21 ;  /* 0x000000010505c824 */ /* 0x000fe200078e0a15 */
[----:B------:R-:W-:Y:S01]  /*9310*/  ISETP.GE.AND P4, PT, R14, RZ, PT ;  /* 0x000000ff0e00720c */ /* 0x000fe20003f86270 */
[----:B------:R-:W-:Y:S02]  /*9320*/  IMAD.MOV R7, RZ, RZ, -R7 ;  /* 0x000000ffff077224 */ /* 0x000fe400078e0a07 */
[----:B------:R-:W-:-:S04]  /*9330*/  IMAD.HI.U32 R4, R0, R9, RZ ;  /* 0x0000000900047227 */ /* 0x000fc800078e00ff */
[C---:B------:R-:W-:Y:S02]  /*9340*/  IMAD R7, R21.reuse, R7, R16 ;  /* 0x0000000715077224 */ /* 0x040fe400078e0210 */
[----:B------:R-:W-:Y:S01]  /*9350*/  @!P1 IMAD.MOV R24, RZ, RZ, -R24 ;  /* 0x000000ffff189224 */ /* 0x000fe200078e0a18 */
[C---:B------:R-:W-:Y:S01]  /*9360*/  ISETP.GT.U32.AND P1, PT, R21.reuse, R20, PT ;  /* 0x000000141500720c */ /* 0x040fe20003f24070 */
[----:B------:R-:W-:Y:S02]  /*9370*/  IMAD.MOV.U32 R3, RZ, RZ, R5 ;  /* 0x000000ffff037224 */ /* 0x000fe400078e0005 */
[----:B------:R-:W-:Y:S01]  /*9380*/  IMAD.MOV R4, RZ, RZ, -R4 ;  /* 0x000000ffff047224 */ /* 0x000fe200078e0a04 */
[----:B------:R-:W-:Y:S01]  /*9390*/  STL [R1+0x1e0], R24 ;  /* 0x0001e01801007387 */ /* 0x000fe20000100800 */
[----:B------:R-:W-:Y:S01]  /*93a0*/  @!P5 IMAD.MOV R3, RZ, RZ, -R3 ;  /* 0x000000ffff03d224 */ /* 0x000fe200078e0a03 */
[C---:B------:R-:W-:Y:S01]  /*93b0*/  ISETP.GT.U32.AND P5, PT, R21.reuse, R7, PT ;  /* 0x000000071500720c */ /* 0x040fe20003fa4070 */
[----:B------:R-:W-:Y:S01]  /*93c0*/  IMAD R9, R21, R4, R9 ;  /* 0x0000000415097224 */ /* 0x000fe200078e0209 */
[----:B------:R-:W-:Y:S01]  /*93d0*/  STL [R1+0x1dc], R11 ;  /* 0x0001dc0b01007387 */ /* 0x000fe20000100800 */
[--C-:B------:R-:W-:Y:S01]  /*93e0*/  @!P2 IMAD.IADD R2, R2, 0x1, -R21.reuse ;  /* 0x000000010202a824 */ /* 0x100fe200078e0a15 */
[----:B------:R-:W-:Y:S01]  /*93f0*/  ISETP.GE.AND P2, PT, R12, RZ, PT ;  /* 0x000000ff0c00720c */ /* 0x000fe20003f46270 */
[--C-:B------:R-:W-:Y:S01]  /*9400*/  @!P3 IMAD.IADD R19, R19, 0x1, -R21.reuse ;  /* 0x000000011313b824 */ /* 0x100fe200078e0a15 */
[C---:B------:R-:W-:Y:S01]  /*9410*/  ISETP.GT.U32.AND P3, PT, R21.reuse, R9, PT ;  /* 0x000000091500720c */ /* 0x040fe20003f64070 */
[----:B------:R-:W-:Y:S01]  /*9420*/  VIADD R8, R22, 0xa8 ;  /* 0x000000a816087836 */ /* 0x000fe20000000000 */
[----:B------:R-:W-:Y:S01]  /*9430*/  ISETP.GT.U32.AND P6, PT, R21, R2, PT ;  /* 0x000000021500720c */ /* 0x000fe20003fc4070 */
[--C-:B------:R-:W-:Y:S01]  /*9440*/  @!P1 IMAD.IADD R20, R20, 0x1, -R21.reuse ;  /* 0x0000000114149824 */ /* 0x100fe200078e0a15 */
[----:B------:R-:W-:Y:S01]  /*9450*/  ISETP.GE.AND P1, PT, R17, RZ, PT ;  /* 0x000000ff1100720c */ /* 0x000fe20003f26270 */
[----:B------:R-:W-:Y:S01]  /*9460*/  @!P4 IMAD.MOV R6, RZ, RZ, -R6 ;  /* 0x000000ffff06c224 */ /* 0x000fe200078e0a06 */
[----:B------:R-:W-:Y:S01]  /*9470*/  ISETP.GE.AND P4, PT, R13, RZ, PT ;  /* 0x000000ff0d00720c */ /* 0x000fe20003f86270 */
[----:B------:R-:W-:Y:S01]  /*9480*/  IMAD.MOV.U32 R5, RZ, RZ, R20 ;  /* 0x000000ffff057224 */ /* 0x000fe200078e0014 */
[----:B------:R-:W-:Y:S01]  /*9490*/  IABS R13, R8 ;  /* 0x00000008000d7213 */ /* 0x000fe20000000000 */
[----:B------:R-:W-:Y:S01]  /*94a0*/  VIADD R16, R22, 0xa6 ;  /* 0x000000a616107836 */ /* 0x000fe20000000000 */
[----:B------:R-:W-:Y:S01]  /*94b0*/  STL [R1+0x1d0], R6 ;  /* 0x0001d00601007387 */ /* 0x000fe20000100800 */
[----:B------:R-:W-:-:S02]  /*94c0*/  @!P5 IMAD.IADD R7, R7, 0x1, -R21 ;  /* 0x000000010707d824 */ /* 0x000fc400078e0a15 */
[----:B------:R-:W-:Y:S01]  /*94d0*/  @!P2 IMAD.MOV R5, RZ, RZ, -R5 ;  /* 0x000000ffff05a224 */ /* 0x000fe200078e0a05 */
[----:B------:R0:W-:Y:S01]  /*94e0*/  STL [R1+0x1cc], R3 ;  /* 0x0001cc0301007387 */ /* 0x0001e20000100800 */
[--C-:B------:R-:W-:Y:S01]  /*94f0*/  @!P3 IMAD.IADD R9, R9, 0x1, -R21.reuse ;  /* 0x000000010909b824 */ /* 0x100fe200078e0a15 */
[----:B------:R-:W-:Y:S01]  /*9500*/  IABS R12, R16 ;  /* 0x00000010000c7213 */ /* 0x000fe20000000000 */
[C---:B------:R-:W-:Y:S01]  /*9510*/  VIADD R14, R22.reuse, 0xa4 ;  /* 0x000000a4160e7836 */ /* 0x040fe20000000000 */
[C---:B------:R-:W-:Y:S01]  /*9520*/  ISETP.GT.U32.AND P5, PT, R21.reuse, R7, PT ;  /* 0x000000071500720c */ /* 0x040fe20003fa4070 */
[----:B------:R1:W-:Y:S01]  /*9530*/  STL [R1+0x1bc], R5 ;  /* 0x0001bc0501007387 */ /* 0x0003e20000100800 */
[----:B------:R-:W-:Y:S01]  /*9540*/  ISETP.GT.U32.AND P3, PT, R21, R9, PT ;  /* 0x000000091500720c */ /* 0x000fe20003f64070 */
[----:B------:R-:W-:Y:S01]  /*9550*/  VIADD R15, R22, 0xa2 ;  /* 0x000000a2160f7836 */ /* 0x000fe20000000000 */
[----:B------:R-:W-:Y:S01]  /*9560*/  IABS R17, R14 ;  /* 0x0000000e00117213 */ /* 0x000fe20000000000 */
[----:B------:R-:W-:Y:S01]  /*9570*/  @!P6 IMAD.IADD R2, R2, 0x1, -R21 ;  /* 0x000000010202e824 */ /* 0x000fe200078e0a15 */
[----:B------:R-:W-:Y:S01]  /*9580*/  ISETP.GE.AND P2, PT, R23, RZ, PT ;  /* 0x000000ff1700720c */ /* 0x000fe20003f46270 */
[----:B0-----:R-:W-:Y:S01]  /*9590*/  IMAD.HI.U32 R3, R0, R13, RZ ;  /* 0x0000000d00037227 */ /* 0x001fe200078e00ff */
[----:B------:R-:W-:-:S03]  /*95a0*/  ISETP.GE.AND P6, PT, R18, RZ, PT ;  /* 0x000000ff1200720c */ /* 0x000fc60003fc6270 */
[----:B------:R-:W-:Y:S02]  /*95b0*/  IMAD.MOV R3, RZ, RZ, -R3 ;  /* 0x000000ffff037224 */ /* 0x000fe400078e0a03 */
[----:B-1----:R-:W-:-:S04]  /*95c0*/  IMAD.HI.U32 R5, R0, R12, RZ ;  /* 0x0000000c00057227 */ /* 0x002fc800078e00ff */
[----:B------:R-:W-:Y:S01]  /*95d0*/  IMAD R13, R21, R3, R13 ;  /* 0x00000003150d7224 */ /* 0x000fe200078e020d */
[----:B------:R-:W-:Y:S01]  /*95e0*/  IABS R3, R15 ;  /* 0x0000000f00037213 */ /* 0x000fe20000000000 */
[----:B------:R-:W-:Y:S02]  /*95f0*/  IMAD.MOV R5, RZ, RZ, -R5 ;  /* 0x000000ffff057224 */ /* 0x000fe400078e0a05 */
[--C-:B------:R-:W-:Y:S01]  /*9600*/  @!P5 IMAD.IADD R7, R7, 0x1, -R21.reuse ;  /* 0x000000010707d824 */ /* 0x100fe200078e0a15 */
[C---:B------:R-:W-:Y:S01]  /*9610*/  ISETP.GT.U32.AND P5, PT, R21.reuse, R13, PT ;  /* 0x0000000d1500720c */ /* 0x040fe20003fa4070 */
[----:B------:R-:W-:Y:S02]  /*9620*/  IMAD R12, R21, R5, R12 ;  /* 0x00000005150c7224 */ /* 0x000fe400078e020c */
[----:B------:R-:W-:Y:S02]  /*9630*/  @!P3 IMAD.IADD R9, R9, 0x1, -R21 ;  /* 0x000000010909b824 */ /* 0x000fe400078e0a15 */
[----:B------:R-:W-:Y:S01]  /*9640*/  VIADD R4, R22, 0xa0 ;  /* 0x000000a016047836 */ /* 0x000fe20000000000 */
[----:B------:R-:W-:Y:S01]  /*9650*/  ISETP.GT.U32.AND P3, PT, R21, R12, PT ;  /* 0x0000000c1500720c */ /* 0x000fe20003f64070 */
[----:B------:R-:W-:-:S03]  /*9660*/  IMAD.HI.U32 R23, R0, R17, RZ ;  /* 0x0000001100177227 */ /* 0x000fc600078e00ff */
[----:B------:R-:W-:Y:S01]  /*9670*/  IABS R6, R4 ;  /* 0x0000000400067213 */ /* 0x000fe20000000000 */
[----:B------:R-:W-:Y:S02]  /*9680*/  IMAD.MOV.U32 R24, RZ, RZ, R2 ;  /* 0x000000ffff187224 */ /* 0x000fe400078e0002 */
[----:B------:R-:W-:Y:S02]  /*9690*/  IMAD.MOV.U32 R11, RZ, RZ, R19 ;  /* 0x000000ffff0b7224 */ /* 0x000fe400078e0013 */
[----:B------:R-:W-:Y:S01]  /*96a0*/  @!P5 IMAD.IADD R13, R13, 0x1, -R21 ;  /* 0x000000010d0dd824 */ /* 0x000fe200078e0a15 */
[----:B------:R-:W-:Y:S01]  /*96b0*/  ISETP.GE.AND P5, PT, R8, RZ, PT ;  /* 0x000000ff0800720c */ /* 0x000fe20003fa6270 */
[----:B------:R-:W-:-:S04]  /*96c0*/  IMAD.HI.U32 R20, R0, R3, RZ ;  /* 0x0000000300147227 */ /* 0x000fc800078e00ff */
[----:B------:R-:W-:Y:S02]  /*96d0*/  IMAD.MOV R23, RZ, RZ, -R23 ;  /* 0x000000ffff177224 */ /* 0x000fe400078e0a17 */
[----:B------:R-:W-:Y:S02]  /*96e0*/  @!P4 IMAD.MOV R24, RZ, RZ, -R24 ;  /* 0x000000ffff18c224 */ /* 0x000fe400078e0a18 */
[----:B------:R-:W-:Y:S02]  /*96f0*/  @!P1 IMAD.MOV R11, RZ, RZ, -R11 ;  /* 0x000000ffff0b9224 */ /* 0x000fe400078e0a0b */
[----:B------:R-:W-:Y:S01]  /*9700*/  @!P3 IMAD.IADD R12, R12, 0x1, -R21 ;  /* 0x000000010c0cb824 */ /* 0x000fe200078e0a15 */
[C---:B------:R-:W-:Y:S01]  /*9710*/  ISETP.GT.U32.AND P3, PT, R21.reuse, R13, PT ;  /* 0x0000000d1500720c */ /* 0x040fe20003f64070 */
[----:B------:R-:W-:Y:S01]  /*9720*/  IMAD.HI.U32 R18, R0, R6, RZ ;  /* 0x0000000600127227 */ /* 0x000fe200078e00ff */
[----:B------:R-:W-:Y:S02]  /*9730*/  STL [R1+0xa0], R24 ;  /* 0x0000a01801007387 */ /* 0x000fe40000100800 */
[C---:B------:R-:W-:Y:S01]  /*9740*/  ISETP.GT.U32.AND P4, PT, R21.reuse, R12, PT ;  /* 0x0000000c1500720c */ /* 0x040fe20003f84070 */
[----:B------:R-:W-:Y:S01]  /*9750*/  IMAD.MOV R20, RZ, RZ, -R20 ;  /* 0x000000ffff147224 */ /* 0x000fe200078e0a14 */
[----:B------:R0:W-:Y:S01]  /*9760*/  STL [R1+0x9c], R11 ;  /* 0x00009c0b01007387 */ /* 0x0001e20000100800 */
[----:B------:R-:W-:-:S02]  /*9770*/  IMAD R8, R21, R23, R17 ;  /* 0x0000001715087224 */ /* 0x000fc400078e0211 */
[----:B------:R-:W-:Y:S02]  /*9780*/  VIADD R5, R22, 0x9e ;  /* 0x0000009e16057836 */ /* 0x000fe40000000000 */
[----:B------:R-:W-:Y:S01]  /*9790*/  IMAD.MOV R18, RZ, RZ, -R18 ;  /* 0x000000ffff127224 */ /* 0x000fe200078e0a12 */
[C---:B------:R-:W-:Y:S01]  /*97a0*/  ISETP.GT.U32.AND P1, PT, R21.reuse, R8, PT ;  /* 0x000000081500720c */ /* 0x040fe20003f24070 */
[C---:B------:R-:W-:Y:S01]  /*97b0*/  IMAD R3, R21.reuse, R20, R3 ;  /* 0x0000001415037224 */ /* 0x040fe200078e0203 */
[----:B------:R-:W-:Y:S01]  /*97c0*/  IABS R17, R5 ;  /* 0x0000000500117213 */ /* 0x000fe20000000000 */
[C---:B------:R-:W-:Y:S02]  /*97d0*/  IMAD R6, R21.reuse, R18, R6 ;  /* 0x0000001215067224 */ /* 0x040fe400078e0206 */
[----:B0-----:R-:W-:Y:S02]  /*97e0*/  IMAD.MOV.U32 R11, RZ, RZ, R7 ;  /* 0x000000ffff0b7224 */ /* 0x001fe400078e0007 */
[----:B------:R-:W-:Y:S01]  /*97f0*/  @!P2 IMAD.MOV R9, RZ, RZ, -R9 ;  /* 0x000000ffff09a224 */ /* 0x000fe200078e0a09 */
[----:B------:R-:W-:Y:S01]  /*9800*/  ISETP.GE.AND P2, PT, R16, RZ, PT ;  /* 0x000000ff1000720c */ /* 0x000fe20003f46270 */
[----:B------:R-:W-:Y:S01]  /*9810*/  @!P6 IMAD.MOV R11, RZ, RZ, -R11 ;  /* 0x000000ffff0be224 */ /* 0x000fe200078e0a0b */
[----:B------:R-:W-:Y:S01]  /*9820*/  ISETP.GT.U32.AND P6, PT, R21, R3, PT ;  /* 0x000000031500720c */ /* 0x000fe20003fc4070 */
[----:B------:R-:W-:-:S02]  /*9830*/  IMAD.MOV.U32 R2, RZ, RZ, R17 ;  /* 0x000000ffff027224 */ /* 0x000fc400078e0011 */
[--C-:B------:R-:W-:Y:S01]  /*9840*/  @!P3 IMAD.IADD R13, R13, 0x1, -R21.reuse ;  /* 0x000000010d0db824 */ /* 0x100fe200078e0a15 */
[----:B------:R-:W-:Y:S01]  /*9850*/  STL [R1+0x54], R11 ;  /* 0x0000540b01007387 */ /* 0x000fe20000100800 */
[----:B------:R-:W-:Y:S01]  /*9860*/  ISETP.GT.U32.AND P3, PT, R21, R6, PT ;  /* 0x000000061500720c */ /* 0x000fe20003f64070 */
[----:B------:R-:W-:Y:S02]  /*9870*/  IMAD.HI.U32 R7, R0, R2, RZ ;  /* 0x0000000200077227 */ /* 0x000fe400078e00ff */
[----:B------:R0:W-:Y:S02]  /*9880*/  STL [R1+0x4c], R9 ;  /* 0x00004c0901007387 */ /* 0x0001e40000100800 */
[----:B------:R-:W-:Y:S01]  /*9890*/  @!P1 IMAD.IADD R8, R8, 0x1, -R21 ;  /* 0x0000000108089824 */ /* 0x000fe200078e0a15 */
[----:B------:R-:W-:Y:S01]  /*98a0*/  ISETP.GE.AND P1, PT, R15, RZ, PT ;  /* 0x000000ff0f00720c */ /* 0x000fe20003f26270 */
[----:B------:R-:W-:Y:S02]  /*98b0*/  IMAD.MOV R7, RZ, RZ, -R7 ;  /* 0x000000ffff077224 */ /* 0x000fe400078e0a07 */
[--C-:B------:R-:W-:Y:S01]  /*98c0*/  @!P4 IMAD.IADD R12, R12, 0x1, -R21.reuse ;  /* 0x000000010c0cc824 */ /* 0x100fe200078e0a15 */
[----:B------:R-:W-:Y:S01]  /*98d0*/  ISETP.GE.AND P4, PT, R14, RZ, PT ;  /* 0x000000ff0e00720c */ /* 0x000fe20003f86270 */
[----:B------:R-:W-:Y:S01]  /*98e0*/  @!P6 IMAD.IADD R3, R3, 0x1, -R21 ;  /* 0x000000010303e824 */ /* 0x000fe200078e0a15 */
[----:B------:R-:W-:Y:S01]  /*98f0*/  ISETP.GT.U32.AND P6, PT, R21, R8, PT ;  /* 0x000000081500720c */ /* 0x000fe20003fc4070 */
[----:B0-----:R-:W-:-:S02]  /*9900*/  VIADD R9, R22, 0x9c ;  /* 0x0000009c16097836 */ /* 0x001fc40000000000 */
[C---:B------:R-:W-:Y:S02]  /*9910*/  IMAD R14, R21.reuse, R7, R2 ;  /* 0x00000007150e7224 */ /* 0x040fe400078e0202 */
[----:B------:R-:W-:Y:S01]  /*9920*/  IMAD.MOV.U32 R11, RZ, RZ, R13 ;  /* 0x000000ffff0b7224 */ /* 0x000fe200078e000d */
[----:B------:R-:W-:Y:S01]  /*9930*/  IABS R16, R9 ;  /* 0x0000000900107213 */ /* 0x000fe20000000000 */
[----:B------:R-:W-:Y:S01]  /*9940*/  @!P3 IMAD.IADD R6, R6, 0x1, -R21 ;  /* 0x000000010606b824 */ /* 0x000fe200078e0a15 */
[C---:B------:R-:W-:Y:S01]  /*9950*/  ISETP.GT.U32.AND P3, PT, R21.reuse, R3, PT ;  /* 0x000000031500720c */ /* 0x040fe20003f64070 */
[----:B------:R-:W-:Y:S02]  /*9960*/  @!P5 IMAD.MOV R11, RZ, RZ, -R11 ;  /* 0x000000ffff0bd224 */ /* 0x000fe400078e0a0b */
[----:B------:R-:W-:Y:S01]  /*9970*/  IMAD.MOV.U32 R7, RZ, RZ, R16 ;  /* 0x000000ffff077224 */ /* 0x000fe200078e0010 */
[C---:B------:R-:W-:Y:S01]  /*9980*/  ISETP.GT.U32.AND P5, PT, R21.reuse, R6, PT ;  /* 0x000000061500720c */ /* 0x040fe20003fa4070 */
[----:B------:R-:W-:Y:S01]  /*9990*/  @!P6 IMAD.IADD R8, R8, 0x1, -R21 ;  /* 0x000000010808e824 */ /* 0x000fe200078e0a15 */
[----:B------:R0:W-:Y:S01]  /*99a0*/  STL [R1+0x12c], R11 ;  /* 0x00012c0b01007387 */ /* 0x0001e20000100800 */
[----:B------:R-:W-:Y:S01]  /*99b0*/  IMAD.HI.U32 R13, R0, R7, RZ ;  /* 0x00000007000d7227 */ /* 0x000fe200078e00ff */
[----:B------:R-:W-:-:S03]  /*99c0*/  ISETP.GT.U32.AND P6, PT, R21, R14, PT ;  /* 0x0000000e1500720c */ /* 0x000fc60003fc4070 */
[----:B------:R-:W-:Y:S02]  /*99d0*/  IMAD.MOV R13, RZ, RZ, -R13 ;  /* 0x000000ffff0d7224 */ /* 0x000fe400078e0a0d */
[----:B------:R-:W-:Y:S02]  /*99e0*/  @!P3 IMAD.IADD R3, R3, 0x1, -R21 ;  /* 0x000000010303b824 */ /* 0x000fe400078e0a15 */
[----:B------:R-:W-:Y:S02]  /*99f0*/  VIADD R2, R22, 0x9a ;  /* 0x0000009a16027836 */ /* 0x000fe40000000000 */
[----:B0-----:R-:W-:Y:S02]  /*9a00*/  IMAD.MOV.U32 R11, RZ, RZ, R12 ;  /* 0x000000ffff0b7224 */ /* 0x001fe400078e000c */
[C---:B------:R-:W-:Y:S01]  /*9a10*/  IMAD R12, R21.reuse, R13, R7 ;  /* 0x0000000d150c7224 */ /* 0x040fe200078e0207 */
[----:B------:R-:W-:Y:S01]  /*9a20*/  IABS R15, R2 ;  /* 0x00000002000f7213 */ /* 0x000fe20000000000 */
[----:B------:R-:W-:Y:S01]  /*9a30*/  @!P2 IMAD.MOV R11, RZ, RZ, -R11 ;  /* 0x000000ffff0ba224 */ /* 0x000fe200078e0a0b */
[----:B------:R-:W-:Y:S01]  /*9a40*/  ISETP.GE.AND P2, PT, R4, RZ, PT ;  /* 0x000000ff0400720c */ /* 0x000fe20003f46270 */
[----:B------:R-:W-:Y:S01]  /*9a50*/  VIADD R4, R22, 0x98 ;  /* 0x0000009816047836 */ /* 0x000fe20000000000 */
[----:B------:R-:W-:Y:S01]  /*9a60*/  ISETP.GT.U32.AND P3, PT, R21, R12, PT ;  /* 0x0000000c1500720c */ /* 0x000fe20003f64070 */
[----:B------:R-:W-:Y:S01]  /*9a70*/  @!P6 IMAD.IADD R14, R14, 0x1, -R21 ;  /* 0x000000010e0ee824 */ /* 0x000fe200078e0a15 */
[----:B------:R0:W-:Y:S01]  /*9a80*/  STL [R1+0x130], R11 ;  /* 0x0001300b01007387 */ /* 0x0001e20000100800 */
[----:B------:R-:W-:Y:S01]  /*9a90*/  IMAD.HI.U32 R16, R0, R15, RZ ;  /* 0x0000000f00107227 */ /* 0x000fe200078e00ff */
[----:B------:R-:W-:-:S02]  /*9aa0*/  IABS R7, R4 ;  /* 0x0000000400077213 */ /* 0x000fc40000000000 */
[----:B------:R-:W-:Y:S01]  /*9ab0*/  ISETP.GE.AND P6, PT, R9, RZ, PT ;  /* 0x000000ff0900720c */ /* 0x000fe20003fc6270 */
[----:B------:R-:W-:Y:S02]  /*9ac0*/  VIADD R13, R22, 0x96 ;  /* 0x00000096160d7836 */ /* 0x000fe40000000000 */
[----:B------:R-:W-:Y:S02]  /*9ad0*/  IMAD.MOV R16, RZ, RZ, -R16 ;  /* 0x000000ffff107224 */ /* 0x000fe400078e0a10 */
[--C-:B------:R-:W-:Y:S01]  /*9ae0*/  @!P5 IMAD.IADD R6, R6, 0x1, -R21.reuse ;  /* 0x000000010606d824 */ /* 0x100fe200078e0a15 */
[----:B------:R-:W-:Y:S01]  /*9af0*/  ISETP.GE.AND P5, PT, R5, RZ, PT ;  /* 0x000000ff0500720c */ /* 0x000fe20003fa6270 */
[----:B0-----:R-:W-:Y:S01]  /*9b00*/  IMAD.MOV.U32 R11, RZ, RZ, R8 ;  /* 0x000000ffff0b7224 */ /* 0x001fe200078e0008 */
[----:B------:R-:W-:Y:S01]  /*9b10*/  IABS R5, R13 ;  /* 0x0000000d00057213 */ /* 0x000fe20000000000 */
[----:B------:R-:W-:Y:S01]  /*9b20*/  @!P3 IMAD.IADD R12, R12, 0x1, -R21 ;  /* 0x000000010c0cb824 */ /* 0x000fe200078e0a15 */
[----:B------:R-:W-:Y:S01]  /*9b30*/  ISETP.GT.U32.AND P3, PT, R21, R14, PT ;  /* 0x0000000e1500720c */ /* 0x000fe20003f64070 */
[----:B------:R-:W-:-:S02]  /*9b40*/  @!P4 IMAD.MOV R11, RZ, RZ, -R11 ;  /* 0x000000ffff0bc224 */ /* 0x000fc400078e0a0b */
[----:B------:R-:W-:Y:S01]  /*9b50*/  IMAD.HI.U32 R8, R0, R7, RZ ;  /* 0x0000000700087227 */ /* 0x000fe200078e00ff */
[C---:B------:R-:W-:Y:S02]  /*9b60*/  ISETP.GT.U32.AND P4, PT, R21.reuse, R12, PT ;  /* 0x0000000c1500720c */ /* 0x040fe40003f84070 */
[----:B------:R0:W-:Y:S01]  /*9b70*/  STL [R1+0x138], R11 ;  /* 0x0001380b01007387 */ /* 0x0001e20000100800 */
[C---:B------:R-:W-:Y:S02]  /*9b80*/  IMAD R9, R21.reuse, R16, R15 ;  /* 0x0000001015097224 */ /* 0x040fe400078e020f */
[----:B------:R-:W-:Y:S02]  /*9b90*/  @!P2 IMAD.MOV R6, RZ, RZ, -R6 ;  /* 0x000000ffff06a224 */ /* 0x000fe400078e0a06 */
[----:B------:R-:W-:Y:S01]  /*9ba0*/  VIADD R23, R22, 0x88 ;  /* 0x0000008816177836 */ /* 0x000fe20000000000 */
[----:B------:R-:W-:Y:S01]  /*9bb0*/  ISETP.GT.U32.AND P2, PT, R21, R9, PT ;  /* 0x000000091500720c */ /* 0x000fe20003f44070 */
[----:B------:R-:W-:-:S02]  /*9bc0*/  @!P3 IMAD.IADD R14, R14, 0x1, -R21 ;  /* 0x000000010e0eb824 */ /* 0x000fc400078e0a15 */
[----:B0-----:R-:W-:Y:S01]  /*9bd0*/  IMAD.MOV.U32 R11, RZ, RZ, R3 ;  /* 0x000000ffff0b7224 */ /* 0x001fe200078e0003 */
[----:B------:R-:W-:Y:S01]  /*9be0*/  IABS R18, R23 ;  /* 0x0000001700127213 */ /* 0x000fe20000000000 */
[----:B------:R-:W-:Y:S02]  /*9bf0*/  IMAD.MOV R3, RZ, RZ, -R8 ;  /* 0x000000ffff037224 */ /* 0x000fe400078e0a08 */
[----:B------:R-:W-:Y:S01]  /*9c00*/  @!P1 IMAD.MOV R11, RZ, RZ, -R11 ;  /* 0x000000ffff0b9224 */ /* 0x000fe200078e0a0b */
[----:B------:R-:W-:Y:S01]  /*9c10*/  ISETP.GE.AND P1, PT, R2, RZ, PT ;  /* 0x000000ff0200720c */ /* 0x000fe20003f26270 */
[C---:B------:R-:W-:Y:S02]  /*9c20*/  IMAD R7, R21.reuse, R3, R7 ;  /* 0x0000000315077224 */ /* 0x040fe400078e0207 */
[----:B------:R-:W-:Y:S01]  /*9c30*/  IMAD.HI.U32 R2, R0, R5, RZ ;  /* 0x0000000500027227 */ /* 0x000fe200078e00ff */
[----:B------:R0:W-:Y:S02]  /*9c40*/  STL [R1+0x13c], R11 ;  /* 0x00013c0b01007387 */ /* 0x0001e40000100800 */
[----:B------:R-:W-:Y:S01]  /*9c50*/  ISETP.GT.U32.AND P3, PT, R21, R7, PT ;  /* 0x000000071500720c */ /* 0x000fe20003f64070 */
[----:B------:R-:W-:Y:S01]  /*9c60*/  IMAD.MOV R2, RZ, RZ, -R2 ;  /* 0x000000ffff027224 */ /* 0x000fe200078e0a02 */
[----:B------:R1:W-:Y:S01]  /*9c70*/  STL [R1+0x140], R6 ;  /* 0x0001400601007387 */ /* 0x0003e20000100800 */
[----:B------:R-:W-:-:S02]  /*9c80*/  VIADD R3, R22, 0x94 ;  /* 0x0000009416037836 */ /* 0x000fc40000000000 */
[----:B------:R-:W-:Y:S02]  /*9c90*/  IMAD R5, R21, R2, R5 ;  /* 0x0000000215057224 */ /* 0x000fe400078e0205 */
[--C-:B------:R-:W-:Y:S01]  /*9ca0*/  @!P2 IMAD.IADD R9, R9, 0x1, -R21.reuse ;  /* 0x000000010909a824 */ /* 0x100fe200078e0a15 */
[----:B------:R-:W-:Y:S01]  /*9cb0*/  IABS R8, R3 ;  /* 0x0000000300087213 */ /* 0x000fe20000000000 */
[--C-:B------:R-:W-:Y:S01]  /*9cc0*/  @!P4 IMAD.IADD R12, R12, 0x1, -R21.reuse ;  /* 0x000000010c0cc824 */ /* 0x100fe200078e0a15 */
[----:B------:R-:W-:Y:S01]  /*9cd0*/  ISETP.GT.U32.AND P2, PT, R21, R5, PT ;  /* 0x000000051500720c */ /* 0x000fe20003f44070 */
[----:B0-----:R-:W-:Y:S01]  /*9ce0*/  IMAD.MOV.U32 R11, RZ, RZ, R14 ;  /* 0x000000ffff0b7224 */ /* 0x001fe200078e000e */
[----:B------:R-:W-:Y:S01]  /*9cf0*/  ISETP.GE.AND P4, PT, R4, RZ, PT ;  /* 0x000000ff0400720c */ /* 0x000fe20003f86270 */
[----:B------:R-:W-:Y:S02]  /*9d00*/  VIADD R4, R22, 0x92 ;  /* 0x0000009216047836 */ /* 0x000fe40000000000 */
[----:B------:R-:W-:Y:S01]  /*9d10*/  @!P3 IMAD.IADD R7, R7, 0x1, -R21 ;  /* 0x000000010707b824 */ /* 0x000fe200078e0a15 */
[C---:B------:R-:W-:Y:S01]  /*9d20*/  ISETP.GT.U32.AND P3, PT, R21.reuse, R9, PT ;  /* 0x000000091500720c */ /* 0x040fe20003f64070 */
[----:B------:R-:W-:Y:S01]  /*9d30*/  @!P5 IMAD.MOV R11, RZ, RZ, -R11 ;  /* 0x000000ffff0bd224 */ /* 0x000fe200078e0a0b */
[----:B------:R-:W-:Y:S01]  /*9d40*/  IABS R2, R4 ;  /* 0x0000000400027213 */ /* 0x000fe20000000000 */
[----:B------:R-:W-:Y:S01]  /*9d50*/  IMAD.HI.U32 R14, R0, R8, RZ ;  /* 0x00000008000e7227 */ /* 0x000fe200078e00ff */
[----:B------:R-:W-:-:S02]  /*9d60*/  ISETP.GT.U32.AND P5, PT, R21, R7, PT ;  /* 0x000000071500720c */ /* 0x000fc40003fa4070 */
[----:B------:R0:W-:Y:S01]  /*9d70*/  STL [R1+0x144], R11 ;  /* 0x0001440b01007387 */ /* 0x0001e20000100800 */
[----:B------:R-:W-:Y:S02]  /*9d80*/  IMAD.MOV R14, RZ, RZ, -R14 ;  /* 0x000000ffff0e7224 */ /* 0x000fe400078e0a0e */
[--C-:B------:R-:W-:Y:S02]  /*9d90*/  @!P2 IMAD.IADD R5, R5, 0x1, -R21.reuse ;  /* 0x000000010505a824 */ /* 0x100fe400078e0a15 */
[----:B-1----:R-:W-:Y:S02]  /*9da0*/  VIADD R6, R22, 0x90 ;  /* 0x0000009016067836 */ /* 0x002fe40000000000 */
[C---:B------:R-:W-:Y:S01]  /*9db0*/  IMAD R8, R21.reuse, R14, R8 ;  /* 0x0000000e15087224 */ /* 0x040fe200078e0208 */
[----:B------:R-:W-:Y:S01]  /*9dc0*/  ISETP.GT.U32.AND P2, PT, R21, R5, PT ;  /* 0x000000051500720c */ /* 0x000fe20003f44070 */
[----:B------:R-:W-:Y:S02]  /*9dd0*/  @!P3 IMAD.IADD R9, R9, 0x1, -R21 ;  /* 0x000000010909b824 */ /* 0x000fe400078e0a15 */
[----:B0-----:R-:W-:Y:S01]  /*9de0*/  IMAD.MOV.U32 R11, RZ, RZ, R12 ;  /* 0x000000ffff0b7224 */ /* 0x001fe200078e000c */
[----:B------:R-:W-:Y:S01]  /*9df0*/  ISETP.GT.U32.AND P3, PT, R21, R8, PT ;  /* 0x000000081500720c */ /* 0x000fe20003f64070 */
[----:B------:R-:W-:-:S04]  /*9e00*/  IMAD.HI.U32 R12, R0, R2, RZ ;  /* 0x00000002000c7227 */ /* 0x000fc800078e00ff */
[----:B------:R-:W-:Y:S02]  /*9e10*/  IMAD.MOV R12, RZ, RZ, -R12 ;  /* 0x000000ffff0c7224 */ /* 0x000fe400078e0a0c */
[----:B------:R-:W-:Y:S01]  /*9e20*/  @!P6 IMAD.MOV R11, RZ, RZ, -R11 ;  /* 0x000000ffff0be224 */ /* 0x000fe200078e0a0b */
[----:B------:R-:W-:Y:S01]  /*9e30*/  ISETP.GE.AND P6, PT, R13, RZ, PT ;  /* 0x000000ff0d00720c */ /* 0x000fe20003fc6270 */
[----:B------:R-:W-:Y:S01]  /*9e40*/  IMAD R2, R21, R12, R2 ;  /* 0x0000000c15027224 */ /* 0x000fe200078e0202 */
[----:B------:R-:W-:Y:S01]  /*9e50*/  IABS R13, R6 ;  /* 0x00000006000d7213 */ /* 0x000fe20000000000 */
[----:B------:R-:W-:Y:S01]  /*9e60*/  @!P5 IMAD.IADD R7, R7, 0x1, -R21 ;  /* 0x000000010707d824 */ /* 0x000fe200078e0a15 */
[----:B------:R0:W-:Y:S01]  /*9e70*/  STL [R1+0x14c], R11 ;  /* 0x00014c0b01007387 */ /* 0x0001e20000100800 */
[----:B------:R-:W-:Y:S01]  /*9e80*/  IMAD.MOV.U32 R15, RZ, RZ, R9 ;  /* 0x000000ffff0f7224 */ /* 0x000fe200078e0009 */
[----:B------:R-:W-:Y:S01]  /*9e90*/  ISETP.GT.U32.AND P5, PT, R21, R2, PT ;  /* 0x000000021500720c */ /* 0x000fe20003fa4070 */
[----:B------:R-:W-:-:S04]  /*9ea0*/  IMAD.HI.U32 R9, R0, R13, RZ ;  /* 0x0000000d00097227 */ /* 0x000fc800078e00ff */
[----:B------:R-:W-:Y:S01]  /*9eb0*/  @!P1 IMAD.MOV R15, RZ, RZ, -R15 ;  /* 0x000000ffff0f9224 */ /* 0x000fe200078e0a0f */
[----:B------:R-:W-:Y:S01]  /*9ec0*/  ISETP.GE.AND P1, PT, R3, RZ, PT ;  /* 0x000000ff0300720c */ /* 0x000fe20003f26270 */
[----:B------:R-:W-:Y:S02]  /*9ed0*/  IMAD.MOV R9, RZ, RZ, -R9 ;  /* 0x000000ffff097224 */ /* 0x000fe400078e0a09 */
[----:B0-----:R-:W-:Y:S01]  /*9ee0*/  IMAD.MOV.U32 R11, RZ, RZ, R7 ;  /* 0x000000ffff0b7224 */ /* 0x001fe200078e0007 */
[----:B------:R-:W-:Y:S01]  /*9ef0*/  STL [R1+0x194], R15 ;  /* 0x0001940f01007387 */ /* 0x000fe20000100800 */
[----:B------:R-:W-:Y:S01]  /*9f00*/  @!P2 IMAD.IADD R5, R5, 0x1, -R21 ;  /* 0x000000010505a824 */ /* 0x000fe200078e0a15 */
[----:B------:R-:W-:Y:S01]  /*9f10*/  ISETP.GE.AND P2, PT, R6, RZ, PT ;  /* 0x000000ff0600720c */ /* 0x000fe20003f46270 */
[----:B------:R-:W-:Y:S01]  /*9f20*/  @!P4 IMAD.MOV R11, RZ, RZ, -R11 ;  /* 0x000000ffff0bc224 */ /* 0x000fe200078e0a0b */
[----:B------:R-:W-:Y:S01]  /*9f30*/  ISETP.GE.AND P4, PT, R4, RZ, PT ;  /* 0x000000ff0400720c */ /* 0x000fe20003f86270 */
[----:B------:R-:W-:-:S02]  /*9f40*/  @!P3 IMAD.IADD R8, R8, 0x1, -R21 ;  /* 0x000000010808b824 */ /* 0x000fc400078e0a15 */
[C---:B------:R-:W-:Y:S01]  /*9f50*/  IMAD R13, R21.reuse, R9, R13 ;  /* 0x00000009150d7224 */ /* 0x040fe200078e020d */
[----:B------:R0:W-:Y:S01]  /*9f60*/  STL [R1+0x1b4], R11 ;  /* 0x0001b40b01007387 */ /* 0x0001e20000100800 */
[----:B------:R-:W-:Y:S01]  /*9f70*/  @!P5 IMAD.IADD R2, R2, 0x1, -R21 ;  /* 0x000000010202d824 */ /* 0x000fe200078e0a15 */
[C---:B------:R-:W-:Y:S01]  /*9f80*/  ISETP.GT.U32.AND P3, PT, R21.reuse, R8, PT ;  /* 0x000000081500720c */ /* 0x040fe20003f64070 */
[C---:B------:R-:W-:Y:S02]  /*9f90*/  VIADD R4, R22.reuse, 0x8e ;  /* 0x0000008e16047836 */ /* 0x040fe40000000000 */
[C---:B------:R-:W-:Y:S01]  /*9fa0*/  VIADD R7, R22.reuse, 0x8c ;  /* 0x0000008c16077836 */ /* 0x040fe20000000000 */
[----:B------:R-:W-:Y:S01]  /*9fb0*/  ISETP.GT.U32.AND P5, PT, R21, R2, PT ;  /* 0x000000021500720c */ /* 0x000fe20003fa4070 */
[----:B------:R-:W-:Y:S01]  /*9fc0*/  VIADD R3, R22, 0x8a ;  /* 0x0000008a16037836 */ /* 0x000fe20000000000 */
[----:B------:R-:W-:Y:S01]  /*9fd0*/  IABS R6, R4 ;  /* 0x0000000400067213 */ /* 0x000fe20000000000 */
[----:B------:R-:W-:Y:S01]  /*9fe0*/  IMAD.HI.U32 R14, R0, R18, RZ ;  /* 0x00000012000e7227 */ /* 0x000fe200078e00ff */
[----:B------:R-:W-:-:S02]  /*9ff0*/  IABS R20, R7 ;  /* 0x0000000700147213 */ /* 0x000fc40000000000 */
[----:B------:R-:W-:Y:S01]  /*a000*/  IABS R19, R3 ;  /* 0x0000000300137213 */ /* 0x000fe20000000000 */
[----:B0-----:R-:W-:Y:S02]  /*a010*/  IMAD.MOV.U32 R11, RZ, RZ, R5 ;  /* 0x000000ffff0b7224 */ /* 0x001fe400078e0005 */
[----:B------:R-:W-:Y:S01]  /*a020*/  @!P3 IMAD.IADD R8, R8, 0x1, -R21 ;  /* 0x000000010808b824 */ /* 0x000fe200078e0a15 */
[----:B------:R-:W-:Y:S01]  /*a030*/  ISETP.GE.AND P3, PT, R4, RZ, PT ;  /* 0x000000ff0400720c */ /* 0x000fe20003f66270 */
[----:B------:R-:W-:Y:S01]  /*a040*/  @!P6 IMAD.MOV R11, RZ, RZ, -R11 ;  /* 0x000000ffff0be224 */ /* 0x000fe200078e0a0b */
[----:B------:R-:W-:Y:S01]  /*a050*/  ISETP.GT.U32.AND P6, PT, R21, R13, PT ;  /* 0x0000000d1500720c */ /* 0x000fe20003fc4070 */
[----:B------:R-:W-:-:S03]  /*a060*/  IMAD.HI.U32 R9, R0, R6, RZ ;  /* 0x0000000600097227 */ /* 0x000fc600078e00ff */
[----:B------:R0:W-:Y:S01]  /*a070*/  STL [R1+0x1b8], R11 ;  /* 0x0001b80b01007387 */ /* 0x0001e20000100800 */
[----:B------:R-:W-:Y:S01]  /*a080*/  @!P5 IMAD.IADD R2, R2, 0x1, -R21 ;  /* 0x000000010202d824 */ /* 0x000fe200078e0a15 */
[----:B------:R-:W-:Y:S01]  /*a090*/  ISETP.GE.AND P5, PT, R7, RZ, PT ;  /* 0x000000ff0700720c */ /* 0x000fe20003fa6270 */
[----:B------:R-:W-:-:S04]  /*a0a0*/  IMAD.HI.U32 R5, R0, R20, RZ ;  /* 0x0000001400057227 */ /* 0x000fc800078e00ff */
[----:B------:R-:W-:Y:S02]  /*a0b0*/  IMAD.MOV R7, RZ, RZ, -R9 ;  /* 0x000000ffff077224 */ /* 0x000fe400078e0a09 */
[----:B------:R-:W-:Y:S02]  /*a0c0*/  @!P6 IMAD.IADD R13, R13, 0x1, -R21 ;  /* 0x000000010d0de824 */ /* 0x000fe400078e0a15 */
[----:B0-----:R-:W-:Y:S02]  /*a0d0*/  IMAD.MOV.U32 R11, RZ, RZ, R8 ;  /* 0x000000ffff0b7224 */ /* 0x001fe400078e0008 */
[----:B------:R-:W-:Y:S01]  /*a0e0*/  IMAD.MOV R5, RZ, RZ, -R5 ;  /* 0x000000ffff057224 */ /* 0x000fe200078e0a05 */
[----:B------:R-:W-:Y:S01]  /*a0f0*/  ISETP.GT.U32.AND P6, PT, R21, R13, PT ;  /* 0x0000000d1500720c */ /* 0x000fe20003fc4070 */
[----:B------:R-:W-:Y:S01]  /*a100*/  @!P1 IMAD.MOV R11, RZ, RZ, -R11 ;  /* 0x000000ffff0b9224 */ /* 0x000fe200078e0a0b */
[----:B------:R-:W-:Y:S01]  /*a110*/  ISETP.GE.AND P1, PT, R3, RZ, PT ;  /* 0x000000ff0300720c */ /* 0x000fe20003f26270 */
[----:B------:R-:W-:-:S02]  /*a120*/  IMAD R3, R21, R7, R6 ;  /* 0x0000000715037224 */ /* 0x000fc400078e0206 */
[----:B------:R-:W-:Y:S01]  /*a130*/  IMAD.MOV.U32 R8, RZ, RZ, R2 ;  /* 0x000000ffff087224 */ /* 0x000fe200078e0002 */
[----:B------:R0:W-:Y:S01]  /*a140*/  STL [R1+0x1ac], R11 ;  /* 0x0001ac0b01007387 */ /* 0x0001e20000100800 */
[C---:B------:R-:W-:Y:S02]  /*a150*/  IMAD R20, R21.reuse, R5, R20 ;  /* 0x0000000515147224 */ /* 0x040fe400078e0214 */
[----:B------:R-:W-:Y:S01]  /*a160*/  @!P4 IMAD.MOV R8, RZ, RZ, -R8 ;  /* 0x000000ffff08c224 */ /* 0x000fe200078e0a08 */
[----:B------:R-:W-:Y:S01]  /*a170*/  ISETP.GT.U32.AND P4, PT, R21, R3, PT ;  /* 0x000000031500720c */ /* 0x000fe20003f84070 */
[----:B------:R-:W-:-:S03]  /*a180*/  IMAD.HI.U32 R4, R0, R19, RZ ;  /* 0x0000001300047227 */ /* 0x000fc600078e00ff */
[----:B------:R1:W-:Y:S01]  /*a190*/  STL [R1+0x1b0], R8 ;  /* 0x0001b00801007387 */ /* 0x0003e20000100800 */
[--C-:B------:R-:W-:Y:S01]  /*a1a0*/  @!P6 IMAD.IADD R13, R13, 0x1, -R21.reuse ;  /* 0x000000010d0de824 */ /* 0x100fe200078e0a15 */
[----:B------:R-:W-:Y:S01]  /*a1b0*/  ISETP.GT.U32.AND P6, PT, R21, R20, PT ;  /* 0x000000141500720c */ /* 0x000fe20003fc4070 */
[----:B------:R-:W-:Y:S02]  /*a1c0*/  IMAD.MOV R4, RZ, RZ, -R4 ;  /* 0x000000ffff047224 */ /* 0x000fe400078e0a04 */
[C---:B------:R-:W-:Y:S02]  /*a1d0*/  VIADD R2, R22.reuse, 0x84 ;  /* 0x0000008416027836 */ /* 0x040fe40000000000 */
[----:B------:R-:W-:Y:S02]  /*a1e0*/  VIADD R5, R22, 0x86 ;  /* 0x0000008616057836 */ /* 0x000fe40000000000 */
[----:B------:R-:W-:Y:S01]  /*a1f0*/  @!P4 IMAD.IADD R3, R3, 0x1, -R21 ;  /* 0x000000010303c824 */ /* 0x000fe200078e0a15 */
[----:B------:R-:W-:Y:S01]  /*a200*/  IABS R16, R2 ;  /* 0x0000000200107213 */ /* 0x000fe20000000000 */
[C---:B------:R-:W-:Y:S01]  /*a210*/  IMAD R19, R21.reuse, R4, R19 ;  /* 0x0000000415137224 */ /* 0x040fe200078e0213 */
[----:B------:R-:W-:Y:S01]  /*a220*/  IABS R17, R5 ;  /* 0x0000000500117213 */ /* 0x000fe20000000000 */
[----:B0-----:R-:W-:Y:S01]  /*a230*/  IMAD.MOV.U32 R11, RZ, RZ, R13 ;  /* 0x000000ffff0b7224 */ /* 0x001fe200078e000d */
[----:B------:R-:W-:Y:S01]  /*a240*/  ISETP.GT.U32.AND P4, PT, R21, R3, PT ;  /* 0x000000031500720c */ /* 0x000fe20003f84070 */
[----:B------:R-:W-:-:S02]  /*a250*/  @!P6 IMAD.IADD R20, R20, 0x1, -R21 ;  /* 0x000000011414e824 */ /* 0x000fc400078e0a15 */
[----:B------:R-:W-:Y:S01]  /*a260*/  @!P2 IMAD.MOV R11, RZ, RZ, -R11 ;  /* 0x000000ffff0ba224 */ /* 0x000fe200078e0a0b */
[C---:B------:R-:W-:Y:S01]  /*a270*/  ISETP.GT.U32.AND P2, PT, R21.reuse, R19, PT ;  /* 0x000000131500720c */ /* 0x040fe20003f44070 */
[C---:B------:R-:W-:Y:S01]  /*a280*/  IMAD.HI.U32 R4, R0.reuse, R16, RZ ;  /* 0x0000001000047227 */ /* 0x040fe200078e00ff */
[----:B------:R-:W-:Y:S02]  /*a290*/  ISETP.GT.U32.AND P6, PT, R21, R20, PT ;  /* 0x000000141500720c */ /* 0x000fe40003fc4070 */
[----:B------:R0:W-:Y:S01]  /*a2a0*/  STL [R1+0x148], R11 ;  /* 0x0001480b01007387 */ /* 0x0001e20000100800 */
[----:B------:R-:W-:-:S04]  /*a2b0*/  IMAD.HI.U32 R6, R0, R17, RZ ;  /* 0x0000001100067227 */ /* 0x000fc800078e00ff */
[----:B------:R-:W-:Y:S02]  /*a2c0*/  IMAD.MOV R14, RZ, RZ, -R14 ;  /* 0x000000ffff0e7224 */ /* 0x000fe400078e0a0e */
[----:B------:R-:W-:Y:S02]  /*a2d0*/  IMAD.MOV R13, RZ, RZ, -R4 ;  /* 0x000000ffff0d7224 */ /* 0x000fe400078e0a04 */
[----:B------:R-:W-:Y:S02]  /*a2e0*/  IMAD.MOV R6, RZ, RZ, -R6 ;  /* 0x000000ffff067224 */ /* 0x000fe400078e0a06 */
[C---:B------:R-:W-:Y:S02]  /*a2f0*/  IMAD R18, R21.reuse, R14, R18 ;  /* 0x0000000e15127224 */ /* 0x040fe400078e0212 */
[----:B------:R-:W-:Y:S02]  /*a300*/  VIADD R9, R22, 0x82 ;  /* 0x0000008216097836 */ /* 0x000fe40000000000 */
[----:B------:R-:W-:-:S02]  /*a310*/  IMAD R16, R21, R13, R16 ;  /* 0x0000000d15107224 */ /* 0x000fc400078e0210 */
[----:B------:R-:W-:Y:S01]  /*a320*/  IMAD R17, R21, R6, R17 ;  /* 0x0000000615117224 */ /* 0x000fe200078e0211 */
[----:B-1----:R-:W-:Y:S01]  /*a330*/  IABS R8, R9 ;  /* 0x0000000900087213 */ /* 0x002fe20000000000 */
[--C-:B------:R-:W-:Y:S01]  /*a340*/  @!P4 IMAD.IADD R3, R3, 0x1, -R21.reuse ;  /* 0x000000010303c824 */ /* 0x100fe200078e0a15 */
[----:B------:R-:W-:Y:S01]  /*a350*/  ISETP.GT.U32.AND P4, PT, R21, R18, PT ;  /* 0x000000121500720c */ /* 0x000fe20003f84070 */
[--C-:B------:R-:W-:Y:S01]  /*a360*/  @!P2 IMAD.IADD R19, R19, 0x1, -R21.reuse ;  /* 0x000000011313a824 */ /* 0x100fe200078e0a15 */
[C---:B------:R-:W-:Y:S01]  /*a370*/  ISETP.GT.U32.AND P2, PT, R21.reuse, R16, PT ;  /* 0x000000101500720c */ /* 0x040fe20003f44070 */
[----:B------:R-:W-:Y:S01]  /*a380*/  @!P6 IMAD.IADD R20, R20, 0x1, -R21 ;  /* 0x000000011414e824 */ /* 0x000fe200078e0a15 */
[----:B------:R-:W-:Y:S01]  /*a390*/  ISETP.GT.U32.AND P6, PT, R21, R17, PT ;  /* 0x000000111500720c */ /* 0x000fe20003fc4070 */
[----:B------:R-:W-:-:S04]  /*a3a0*/  IMAD.HI.U32 R6, R0, R8, RZ ;  /* 0x0000000800067227 */ /* 0x000fc800078e00ff */
[C---:B------:R-:W-:Y:S02]  /*a3b0*/  VIADD R12, R22.reuse, 0x80 ;  /* 0x00000080160c7836 */ /* 0x040fe40000000000 */
[----:B------:R-:W-:Y:S02]  /*a3c0*/  IMAD.MOV R6, RZ, RZ, -R6 ;  /* 0x000000ffff067224 */ /* 0x000fe400078e0a06 */
[----:B------:R-:W-:Y:S01]  /*a3d0*/  VIADD R13, R22, 0x7e ;  /* 0x0000007e160d7836 */ /* 0x000fe20000000000 */
[----:B------:R-:W-:Y:S01]  /*a3e0*/  IABS R7, R12 ;  /* 0x0000000c00077213 */ /* 0x000fe20000000000 */
[--C-:B------:R-:W-:Y:S01]  /*a3f0*/  @!P4 IMAD.IADD R18, R18, 0x1, -R21.reuse ;  /* 0x000000011212c824 */ /* 0x100fe200078e0a15 */
[C---:B------:R-:W-:Y:S01]  /*a400*/  ISETP.GT.U32.AND P4, PT, R21.reuse, R19, PT ;  /* 0x000000131500720c */ /* 0x040fe20003f84070 */
[----:B------:R-:W-:Y:S01]  /*a410*/  IMAD R8, R21, R6, R8 ;  /* 0x0000000615087224 */ /* 0x000fe200078e0208 */
[----:B------:R-:W-:Y:S01]  /*a420*/  IABS R6, R13 ;  /* 0x0000000d00067213 */ /* 0x000fe20000000000 */
[----:B------:R-:W-:-:S02]  /*a430*/  @!P2 IMAD.IADD R16, R16, 0x1, -R21 ;  /* 0x000000011010a824 */ /* 0x000fc400078e0a15 */
[----:B0-----:R-:W-:Y:S02]  /*a440*/  IMAD.MOV.U32 R11, RZ, RZ, R3 ;  /* 0x000000ffff0b7224 */ /* 0x001fe400078e0003 */
[----:B------:R-:W-:Y:S01]  /*a450*/  @!P6 IMAD.IADD R17, R17, 0x1, -R21 ;  /* 0x000000011111e824 */ /* 0x000fe200078e0a15 */
[C---:B------:R-:W-:Y:S01]  /*a460*/  ISETP.GT.U32.AND P6, PT, R21.reuse, R18, PT ;  /* 0x000000121500720c */ /* 0x040fe20003fc4070 */
[----:B------:R-:W-:Y:S01]  /*a470*/  IMAD.HI.U32 R4, R0, R7, RZ ;  /* 0x0000000700047227 */ /* 0x000fe200078e00ff */
[----:B------:R-:W-:-:S03]  /*a480*/  ISETP.GT.U32.AND P2, PT, R21, R16, PT ;  /* 0x000000101500720c */ /* 0x000fc60003f44070 */
[----:B------:R-:W-:Y:S01]  /*a490*/  @!P3 IMAD.MOV R11, RZ, RZ, -R11 ;  /* 0x000000ffff0bb224 */ /* 0x000fe200078e0a0b */
[----:B------:R-:W-:Y:S01]  /*a4a0*/  ISETP.GT.U32.AND P3, PT, R21, R17, PT ;  /* 0x000000111500720c */ /* 0x000fe20003f64070 */
[----:B------:R-:W-:-:S03]  /*a4b0*/  IMAD.HI.U32 R24, R0, R6, RZ ;  /* 0x0000000600187227 */ /* 0x000fc600078e00ff */
[----:B------:R0:W-:Y:S01]  /*a4c0*/  STL [R1+0x134], R11 ;  /* 0x0001340b01007387 */ /* 0x0001e20000100800 */
[----:B------:R-:W-:Y:S02]  /*a4d0*/  IMAD.MOV R4, RZ, RZ, -R4 ;  /* 0x000000ffff047224 */ /* 0x000fe400078e0a04 */
[----:B------:R-:W-:Y:S02]  /*a4e0*/  IMAD.MOV R24, RZ, RZ, -R24 ;  /* 0x000000ffff187224 */ /* 0x000fe400078e0a18 */
[----:B------:R-:W-:Y:S02]  /*a4f0*/  IMAD R7, R21, R4, R7 ;  /* 0x0000000415077224 */ /* 0x000fe400078e0207 */
[--C-:B------:R-:W-:Y:S01]  /*a500*/  @!P4 IMAD.IADD R19, R19, 0x1, -R21.reuse ;  /* 0x000000011313c824 */ /* 0x100fe200078e0a15 */
[C---:B------:R-:W-:Y:S01]  /*a510*/  ISETP.GT.U32.AND P4, PT, R21.reuse, R8, PT ;  /* 0x000000081500720c */ /* 0x040fe20003f84070 */
[C---:B------:R-:W-:Y:S02]  /*a520*/  IMAD R6, R21.reuse, R24, R6 ;  /* 0x0000001815067224 */ /* 0x040fe400078e0206 */
[----:B------:R-:W-:Y:S01]  /*a530*/  @!P6 IMAD.IADD R18, R18, 0x1, -R21 ;  /* 0x000000011212e824 */ /* 0x000fe200078e0a15 */
[----:B------:R-:W-:Y:S01]  /*a540*/  ISETP.GT.U32.AND P6, PT, R21, R7, PT ;  /* 0x000000071500720c */ /* 0x000fe20003fc4070 */
[----:B------:R-:W-:-:S02]  /*a550*/  VIADD R14, R22, 0x7c ;  /* 0x0000007c160e7836 */ /* 0x000fc40000000000 */
[--C-:B------:R-:W-:Y:S01]  /*a560*/  @!P2 IMAD.IADD R16, R16, 0x1, -R21.reuse ;  /* 0x000000011010a824 */ /* 0x100fe200078e0a15 */
[----:B------:R-:W-:Y:S01]  /*a570*/  ISETP.GT.U32.AND P2, PT, R21, R6, PT ;  /* 0x000000061500720c */ /* 0x000fe20003f44070 */
[----:B------:R-:W-:Y:S01]  /*a580*/  @!P3 IMAD.IADD R17, R17, 0x1, -R21 ;  /* 0x000000011111b824 */ /* 0x000fe200078e0a15 */
[----:B------:R-:W-:Y:S01]  /*a590*/  ISETP.GE.AND P3, PT, R23, RZ, PT ;  /* 0x000000ff1700720c */ /* 0x000fe20003f66270 */
[----:B0-----:R-:W-:Y:S01]  /*a5a0*/  IMAD.MOV.U32 R11, RZ, RZ, R20 ;  /* 0x000000ffff0b7224 */ /* 0x001fe200078e0014 */
[----:B------:R-:W-:Y:S01]  /*a5b0*/  IABS R4, R14 ;  /* 0x0000000e00047213 */ /* 0x000fe20000000000 */
[----:B------:R-:W-:Y:S02]  /*a5c0*/  VIADD R15, R22, 0x7a ;  /* 0x0000007a160f7836 */ /* 0x000fe40000000000 */
[----:B------:R-:W-:Y:S02]  /*a5d0*/  @!P5 IMAD.MOV R11, RZ, RZ, -R11 ;  /* 0x000000ffff0bd224 */ /* 0x000fe400078e0a0b */
[----:B------:R-:W-:Y:S01]  /*a5e0*/  @!P4 IMAD.IADD R8, R8, 0x1, -R21 ;  /* 0x000000010808c824 */ /* 0x000fe200078e0a15 */
[----:B------:R-:W-:Y:S01]  /*a5f0*/  IABS R3, R15 ;  /* 0x0000000f00037213 */ /* 0x000fe20000000000 */
[----:B------:R-:W-:Y:S01]  /*a600*/  IMAD.HI.U32 R24, R0, R4, RZ ;  /* 0x0000000400187227 */ /* 0x000fe200078e00ff */
[----:B------:R-:W-:Y:S01]  /*a610*/  ISETP.GE.AND P4, PT, R5, RZ, PT ;  /* 0x000000ff0500720c */ /* 0x000fe20003f86270 */
[----:B------:R0:W-:Y:S02]  /*a620*/  STL [R1+0x48], R11 ;  /* 0x0000480b01007387 */ /* 0x0001e40000100800 */
[----:B------:R-:W-:-:S02]  /*a630*/  IMAD.MOV.U32 R25, RZ, RZ, R19 ;  /* 0x000000ffff197224 */ /* 0x000fc400078e0013 */
[----:B------:R-:W-:Y:S01]  /*a640*/  @!P6 IMAD.IADD R7, R7, 0x1, -R21 ;  /* 0x000000010707e824 */ /* 0x000fe200078e0a15 */
[----:B------:R-:W-:Y:S01]  /*a650*/  ISETP.GE.AND P6, PT, R2, RZ, PT ;  /* 0x000000ff0200720c */ /* 0x000fe20003fc6270 */
[----:B------:R-:W-:-:S04]  /*a660*/  IMAD.HI.U32 R23, R0, R3, RZ ;  /* 0x0000000300177227 */ /* 0x000fc800078e00ff */
[----:B0-----:R-:W-:Y:S02]  /*a670*/  IMAD.MOV.U32 R11, RZ, RZ, R18 ;  /* 0x000000ffff0b7224 */ /* 0x001fe400078e0012 */
[----:B------:R-:W-:Y:S02]  /*a680*/  IMAD.MOV R24, RZ, RZ, -R24 ;  /* 0x000000ffff187224 */ /* 0x000fe400078e0a18 */
[----:B------:R-:W-:Y:S01]  /*a690*/  @!P2 IMAD.IADD R6, R6, 0x1, -R21 ;  /* 0x000000010606a824 */ /* 0x000fe200078e0a15 */
[C---:B------:R-:W-:Y:S01]  /*a6a0*/  ISETP.GT.U32.AND P2, PT, R21.reuse, R8, PT ;  /* 0x000000081500720c */ /* 0x040fe20003f44070 */
[----:B------:R-:W-:Y:S01]  /*a6b0*/  @!P1 IMAD.MOV R25, RZ, RZ, -R25 ;  /* 0x000000ffff199224 */ /* 0x000fe200078e0a19 */
[C---:B------:R-:W-:Y:S01]  /*a6c0*/  ISETP.GT.U32.AND P1, PT, R21.reuse, R7, PT ;  /* 0x000000071500720c */ /* 0x040fe20003f24070 */
[----:B------:R-:W-:Y:S01]  /*a6d0*/  @!P3 IMAD.MOV R11, RZ, RZ, -R11 ;  /* 0x000000ffff0bb224 */ /* 0x000fe200078e0a0b */
[C---:B------:R-:W-:Y:S01]  /*a6e0*/  ISETP.GT.U32.AND P3, PT, R21.reuse, R6, PT ;  /* 0x000000061500720c */ /* 0x040fe20003f64070 */
[----:B------:R-:W-:Y:S01]  /*a6f0*/  IMAD.MOV R23, RZ, RZ, -R23 ;  /* 0x000000ffff177224 */ /* 0x000fe200078e0a17 */
[----:B------:R-:W-:Y:S01]  /*a700*/  STL [R1+0x40], R25 ;  /* 0x0000401901007387 */ /* 0x000fe20000100800 */
[----:B------:R-:W-:-:S02]  /*a710*/  IMAD R4, R21, R24, R4 ;  /* 0x0000001815047224 */ /* 0x000fc400078e0204 */
[----:B------:R-:W-:Y:S01]  /*a720*/  VIADD R5, R22, 0x78 ;  /* 0x0000007816057836 */ /* 0x000fe20000000000 */
[----:B------:R0:W-:Y:S01]  /*a730*/  STL [R1+0xa4], R11 ;  /* 0x0000a40b01007387 */ /* 0x0001e20000100800 */
[C---:B------:R-:W-:Y:S01]  /*a740*/  IMAD R3, R21.reuse, R23, R3 ;  /* 0x0000001715037224 */ /* 0x040fe200078e0203 */
[----:B------:R-:W-:Y:S01]  /*a750*/  ISETP.GT.U32.AND P5, PT, R21, R4, PT ;  /* 0x000000041500720c */ /* 0x000fe20003fa4070 */
[----:B------:R-:W-:Y:S01]  /*a760*/  @!P4 IMAD.MOV R17, RZ, RZ, -R17 ;  /* 0x000000ffff11c224 */ /* 0x000fe200078e0a11 */
[----:B------:R-:W-:Y:S01]  /*a770*/  ISETP.GE.AND P4, PT, R9, RZ, PT ;  /* 0x000000ff0900720c */ /* 0x000fe20003f86270 */
[--C-:B------:R-:W-:Y:S01]  /*a780*/  @!P2 IMAD.IADD R8, R8, 0x1, -R21.reuse ;  /* 0x000000010808a824 */ /* 0x100fe200078e0a15 */
[----:B------:R-:W-:Y:S01]  /*a790*/  IABS R2, R5 ;  /* 0x0000000500027213 */ /* 0x000fe20000000000 */
[----:B------:R-:W-:Y:S01]  /*a7a0*/  @!P1 IMAD.IADD R7, R7, 0x1, -R21 ;  /* 0x0000000107079824 */ /* 0x000fe200078e0a15 */
[----:B------:R-:W-:Y:S01]  /*a7b0*/  STL [R1+0xc0], R17 ;  /* 0x0000c01101007387 */ /* 0x000fe20000100800 */
[----:B------:R-:W-:Y:S01]  /*a7c0*/  ISETP.GE.AND P1, PT, R13, RZ, PT ;  /* 0x000000ff0d00720c */ /* 0x000fe20003f26270 */
[----:B0-----:R-:W-:Y:S01]  /*a7d0*/  IMAD.MOV.U32 R11, RZ, RZ, R16 ;  /* 0x000000ffff0b7224 */ /* 0x001fe200078e0010 */
[----:B------:R-:W-:Y:S01]  /*a7e0*/  ISETP.GE.AND P2, PT, R12, RZ, PT ;  /* 0x000000ff0c00720c */ /* 0x000fe20003f46270 */
[----:B------:R-:W-:-:S04]  /*a7f0*/  IMAD.HI.U32 R9, R0, R2, RZ ;  /* 0x0000000200097227 */ /* 0x000fc800078e00ff */
[----:B------:R-:W-:Y:S01]  /*a800*/  @!P6 IMAD.MOV R11, RZ, RZ, -R11 ;  /* 0x000000ffff0be224 */ /* 0x000fe200078e0a0b */
[C---:B------:R-:W-:Y:S01]  /*a810*/  ISETP.GT.U32.AND P6, PT, R21.reuse, R3, PT ;  /* 0x000000031500720c */ /* 0x040fe20003fc4070 */
[----:B------:R-:W-:Y:S02]  /*a820*/  IMAD.MOV R9, RZ, RZ, -R9 ;  /* 0x000000ffff097224 */ /* 0x000fe400078e0a09 */
[--C-:B------:R-:W-:Y:S01]  /*a830*/  @!P5 IMAD.IADD R4, R4, 0x1, -R21.reuse ;  /* 0x000000010404d824 */ /* 0x100fe200078e0a15 */
[----:B------:R0:W-:Y:S01]  /*a840*/  STL [R1+0xe4], R11 ;  /* 0x0000e40b01007387 */ /* 0x0001e20000100800 */
[----:B------:R-:W-:Y:S01]  /*a850*/  @!P3 IMAD.IADD R6, R6, 0x1, -R21 ;  /* 0x000000010606b824 */ /* 0x000fe200078e0a15 */
[----:B------:R-:W-:Y:S01]  /*a860*/  ISETP.GE.AND P3, PT, R14, RZ, PT ;  /* 0x000000ff0e00720c */ /* 0x000fe20003f66270 */
[----:B------:R-:W-:Y:S01]  /*a870*/  IMAD R2, R21, R9, R2 ;  /* 0x0000000915027224 */ /* 0x000fe200078e0202 */
[----:B------:R-:W-:Y:S01]  /*a880*/  ISETP.GE.AND P5, PT, R15, RZ, PT ;  /* 0x000000ff0f00720c */ /* 0x000fe20003fa6270 */
[----:B------:R-:W-:-:S02]  /*a890*/  VIADD R9, R22, 0x76 ;  /* 0x0000007616097836 */ /* 0x000fc40000000000 */
[----:B------:R-:W-:Y:S01]  /*a8a0*/  @!P1 IMAD.MOV R6, RZ, RZ, -R6 ;  /* 0x000000ffff069224 */ /* 0x000fe200078e0a06 */
[----:B------:R-:W-:Y:S01]  /*a8b0*/  ISETP.GT.U32.AND P1, PT, R21, R2, PT ;  /* 0x000000021500720c */ /* 0x000fe20003f24070 */
[----:B------:R-:W-:Y:S01]  /*a8c0*/  @!P6 IMAD.IADD R3, R3, 0x1, -R21 ;  /* 0x000000010303e824 */ /* 0x000fe200078e0a15 */
[C---:B------:R-:W-:Y:S01]  /*a8d0*/  ISETP.GT.U32.AND P6, PT, R21.reuse, R4, PT ;  /* 0x000000041500720c */ /* 0x040fe20003fc4070 */
[----:B0-----:R-:W-:Y:S02]  /*a8e0*/  IMAD.MOV.U32 R11, RZ, RZ, R8 ;  /* 0x000000ffff0b7224 */ /* 0x001fe400078e0008 */
[C---:B------:R-:W-:Y:S02]  /*a8f0*/  VIADD R8, R22.reuse, 0x74 ;  /* 0x0000007416087836 */ /* 0x040fe40000000000 */
[----:B------:R-:W-:Y:S01]  /*a900*/  @!P4 IMAD.MOV R11, RZ, RZ, -R11 ;  /* 0x000000ffff0bc224 */ /* 0x000fe200078e0a0b */
[----:B------:R-:W-:Y:S01]  /*a910*/  ISETP.GT.U32.AND P4, PT, R21, R3, PT ;  /* 0x000000031500720c */ /* 0x000fe20003f84070 */
[C---:B------:R-:W-:Y:S01]  /*a920*/  VIADD R18, R22.reuse, 0x54 ;  /* 0x0000005416127836 */ /* 0x040fe20000000000 */
[----:B------:R-:W-:Y:S01]  /*a930*/  IABS R15, R8 ;  /* 0x00000008000f7213 */ /* 0x000fe20000000000 */
[----:B------:R-:W-:Y:S01]  /*a940*/  VIADD R19, R22, 0x56 ;  /* 0x0000005616137836 */ /* 0x000fe20000000000 */
[----:B------:R0:W-:Y:S01]  /*a950*/  STL [R1+0xec], R11 ;  /* 0x0000ec0b01007387 */ /* 0x0001e20000100800 */
[----:B------:R-:W-:-:S02]  /*a960*/  @!P1 IMAD.IADD R2, R2, 0x1, -R21 ;  /* 0x0000000102029824 */ /* 0x000fc400078e0a15 */
[----:B------:R-:W-:Y:S01]  /*a970*/  @!P6 IMAD.IADD R4, R4, 0x1, -R21 ;  /* 0x000000010404e824 */ /* 0x000fe200078e0a15 */
[----:B------:R-:W-:-:S05]  /*a980*/  ISETP.GE.AND P6, PT, R9, RZ, PT ;  /* 0x000000ff0900720c */ /* 0x000fca0003fc6270 */
[----:B------:R-:W-:Y:S01]  /*a990*/  @!P4 IMAD.IADD R3, R3, 0x1, -R21 ;  /* 0x000000010303c824 */ /* 0x000fe200078e0a15 */
[----:B------:R-:W-:Y:S01]  /*a9a0*/  ISETP.GE.AND P4, PT, R8, RZ, PT ;  /* 0x000000ff0800720c */ /* 0x000fe20003f86270 */
[----:B0-----:R-:W-:Y:S01]  /*a9b0*/  IMAD.MOV.U32 R11, RZ, RZ, R7 ;  /* 0x000000ffff0b7224 */ /* 0x001fe200078e0007 */
[----:B------:R-:W-:Y:S01]  /*a9c0*/  IABS R7, R9 ;  /* 0x0000000900077213 */ /* 0x000fe20000000000 */
[----:B------:R-:W-:-:S04]  /*a9d0*/  IMAD.HI.U32 R9, R0, R15, RZ ;  /* 0x0000000f00097227 */ /* 0x000fc800078e00ff */
[----:B------:R-:W-:Y:S01]  /*a9e0*/  @!P2 IMAD.MOV R11, RZ, RZ, -R11 ;  /* 0x000000ffff0ba224 */ /* 0x000fe200078e0a0b */
[----:B------:R-:W-:Y:S01]  /*a9f0*/  ISETP.GE.AND P2, PT, R5, RZ, PT ;  /* 0x000000ff0500720c */ /* 0x000fe20003f46270 */
[C---:B------:R-:W-:Y:S02]  /*aa00*/  VIADD R5, R22.reuse, 0x72 ;  /* 0x0000007216057836 */ /* 0x040fe40000000000 */
[----:B------:R-:W-:Y:S01]  /*aa10*/  IMAD.MOV R9, RZ, RZ, -R9 ;  /* 0x000000ffff097224 */ /* 0x000fe200078e0a09 */
[----:B------:R0:W-:Y:S01]  /*aa20*/  STL [R1+0x114], R11 ;  /* 0x0001140b01007387 */ /* 0x0001e20000100800 */
[C---:B------:R-:W-:Y:S01]  /*aa30*/  VIADD R8, R22.reuse, 0x70 ;  /* 0x0000007016087836 */ /* 0x040fe20000000000 */
[----:B------:R-:W-:Y:S01]  /*aa40*/  IABS R14, R5 ;  /* 0x00000005000e7213 */ /* 0x000fe20000000000 */
[----:B------:R-:W-:Y:S01]  /*aa50*/  IMAD R15, R21, R9, R15 ;  /* 0x00000009150f7224 */ /* 0x000fe200078e020f */
[----:B------:R1:W-:Y:S01]  /*aa60*/  STL [R1+0x11c], R6 ;  /* 0x00011c0601007387 */ /* 0x0003e20000100800 */
[----:B------:R-:W-:Y:S01]  /*aa70*/  ISETP.GE.AND P1, PT, R5, RZ, PT ;  /* 0x000000ff0500720c */ /* 0x000fe20003f26270 */
[----:B------:R-:W-:Y:S01]  /*aa80*/  VIADD R5, R22, 0x6e ;  /* 0x0000006e16057836 */ /* 0x000fe20000000000 */
[----:B------:R-:W-:Y:S01]  /*aa90*/  IABS R13, R8 ;  /* 0x00000008000d7213 */ /* 0x000fe20000000000 */
[----:B0-----:R-:W-:-:S03]  /*aaa0*/  IMAD.MOV.U32 R11, RZ, RZ, R4 ;  /* 0x000000ffff0b7224 */ /* 0x001fc600078e0004 */
[----:B------:R-:W-:Y:S01]  /*aab0*/  IABS R12, R5 ;  /* 0x00000005000c7213 */ /* 0x000fe20000000000 */
[----:B------:R-:W-:Y:S02]  /*aac0*/  IMAD.MOV.U32 R4, RZ, RZ, R3 ;  /* 0x000000ffff047224 */ /* 0x000fe400078e0003 */
[----:B-1----:R-:W-:-:S04]  /*aad0*/  IMAD.HI.U32 R6, R0, R7, RZ ;  /* 0x0000000700067227 */ /* 0x002fc800078e00ff */
[----:B------:R-:W-:Y:S02]  /*aae0*/  IMAD.MOV R6, RZ, RZ, -R6 ;  /* 0x000000ffff067224 */ /* 0x000fe400078e0a06 */
[----:B------:R-:W-:Y:S01]  /*aaf0*/  @!P3 IMAD.MOV R11, RZ, RZ, -R11 ;  /* 0x000000ffff0bb224 */ /* 0x000fe200078e0a0b */
[C---:B------:R-:W-:Y:S01]  /*ab00*/  ISETP.GT.U32.AND P3, PT, R21.reuse, R2, PT ;  /* 0x000000021500720c */ /* 0x040fe20003f64070 */
[C---:B------:R-:W-:Y:S02]  /*ab10*/  IMAD R7, R21.reuse, R6, R7 ;  /* 0x0000000615077224 */ /* 0x040fe400078e0207 */
[----:B------:R-:W-:Y:S01]  /*ab20*/  @!P5 IMAD.MOV R4, RZ, RZ, -R4 ;  /* 0x000000ffff04d224 */ /* 0x000fe200078e0a04 */
[----:B------:R-:W-:Y:S01]  /*ab30*/  STL [R1+0x124], R11 ;  /* 0x0001240b01007387 */ /* 0x000fe20000100800 */
[----:B------:R-:W-:Y:S01]  /*ab40*/  IMAD.HI.U32 R3, R0, R14, RZ ;  /* 0x0000000e00037227 */ /* 0x000fe200078e00ff */
[----:B------:R-:W-:Y:S02]  /*ab50*/  ISETP.GT.U32.AND P5, PT, R21, R7, PT ;  /* 0x000000071500720c */ /* 0x000fe40003fa4070 */
[----:B------:R0:W-:Y:S01]  /*ab60*/  STL [R1+0x128], R4 ;  /* 0x0001280401007387 */ /* 0x0001e20000100800 */
[----:B------:R-:W-:-:S02]  /*ab70*/  IMAD.MOV R3, RZ, RZ, -R3 ;  /* 0x000000ffff037224 */ /* 0x000fc400078e0a03 */
[----:B------:R-:W-:Y:S02]  /*ab80*/  VIADD R6, R22, 0x6c ;  /* 0x0000006c16067836 */ /* 0x000fe40000000000 */
[----:B------:R-:W-:Y:S01]  /*ab90*/  @!P3 IMAD.IADD R2, R2, 0x1, -R21 ;  /* 0x000000010202b824 */ /* 0x000fe200078e0a15 */
[C---:B------:R-:W-:Y:S01]  /*aba0*/  ISETP.GT.U32.AND P3, PT, R21.reuse, R15, PT ;  /* 0x0000000f1500720c */ /* 0x040fe20003f64070 */
[----:B------:R-:W-:Y:S02]  /*abb0*/  IMAD R14, R21, R3, R14 ;  /* 0x00000003150e7224 */ /* 0x000fe400078e020e */
[----:B------:R-:W-:Y:S01]  /*abc0*/  IMAD.HI.U32 R3, R0, R13, RZ ;  /* 0x0000000d00037227 */ /* 0x000fe200078e00ff */
[----:B0-----:R-:W-:-:S03]  /*abd0*/  IABS R4, R6 ;  /* 0x0000000600047213 */ /* 0x001fc60000000000 */
[----:B------:R-:W-:Y:S02]  /*abe0*/  @!P5 IMAD.IADD R7, R7, 0x1, -R21 ;  /* 0x000000010707d824 */ /* 0x000fe400078e0a15 */
[----:B------:R-:W-:Y:S02]  /*abf0*/  IMAD.MOV R3, RZ, RZ, -R3 ;  /* 0x000000ffff037224 */ /* 0x000fe400078e0a03 */
[----:B------:R-:W-:Y:S01]  /*ac00*/  IMAD.MOV.U32 R9, RZ, RZ, R2 ;  /* 0x000000ffff097224 */ /* 0x000fe200078e0002 */
[----:B------:R-:W-:Y:S01]  /*ac10*/  ISETP.GT.U32.AND P5, PT, R21, R7, PT ;  /* 0x000000071500720c */ /* 0x000fe20003fa4070 */
[----:B------:R-:W-:Y:S02]  /*ac20*/  @!P3 IMAD.IADD R15, R15, 0x1, -R21 ;  /* 0x000000010f0fb824 */ /* 0x000fe400078e0a15 */
[C---:B------:R-:W-:Y:S02]  /*ac30*/  IMAD R13, R21.reuse, R3, R13 ;  /* 0x00000003150d7224 */ /* 0x040fe400078e020d */
[----:B------:R-:W-:Y:S01]  /*ac40*/  IMAD.HI.U32 R2, R0, R12, RZ ;  /* 0x0000000c00027227 */ /* 0x000fe200078e00ff */
[----:B------:R-:W-:-:S03]  /*ac50*/  ISETP.GT.U32.AND P3, PT, R21, R15, PT ;  /* 0x0000000f1500720c */ /* 0x000fc60003f64070 */
[----:B------:R-:W-:Y:S01]  /*ac60*/  @!P2 IMAD.MOV R9, RZ, RZ, -R9 ;  /* 0x000000ffff09a224 */ /* 0x000fe200078e0a09 */
[----:B------:R-:W-:Y:S01]  /*ac70*/  ISETP.GT.U32.AND P2, PT, R21, R14, PT ;  /* 0x0000000e1500720c */ /* 0x000fe20003f44070 */
[----:B------:R-:W-:Y:S02]  /*ac80*/  IMAD.MOV R2, RZ, RZ, -R2 ;  /* 0x000000ffff027224 */ /* 0x000fe400078e0a02 */
[----:B------:R-:W-:Y:S01]  /*ac90*/  @!P5 IMAD.IADD R7, R7, 0x1, -R21 ;  /* 0x000000010707d824 */ /* 0x000fe200078e0a15 */
[C---:B------:R-:W-:Y:S01]  /*aca0*/  ISETP.GT.U32.AND P5, PT, R21.reuse, R13, PT ;  /* 0x0000000d1500720c */ /* 0x040fe20003fa4070 */
[----:B------:R-:W-:Y:S01]  /*acb0*/  IMAD R12, R21, R2, R12 ;  /* 0x00000002150c7224 */ /* 0x000fe200078e020c */
[----:B------:R0:W-:Y:S01]  /*acc0*/  STL [R1+0x120], R9 ;  /* 0x0001200901007387 */ /* 0x0001e20000100800 */
[----:B------:R-:W-:-:S04]  /*acd0*/  IMAD.HI.U32 R16, R0, R4, RZ ;  /* 0x0000000400107227 */ /* 0x000fc800078e00ff */
[--C-:B------:R-:W-:Y:S01]  /*ace0*/  @!P3 IMAD.IADD R15, R15, 0x1, -R21.reuse ;  /* 0x000000010f0fb824 */ /* 0x100fe200078e0a15 */
[----:B------:R-:W-:Y:S01]  /*acf0*/  ISETP.GT.U32.AND P3, PT, R21, R12, PT ;  /* 0x0000000c1500720c */ /* 0x000fe20003f64070 */
[----:B------:R-:W-:Y:S02]  /*ad00*/  IMAD.MOV R16, RZ, RZ, -R16 ;  /* 0x000000ffff107224 */ /* 0x000fe400078e0a10 */
[----:B------:R-:W-:Y:S02]  /*ad10*/  @!P2 IMAD.IADD R14, R14, 0x1, -R21 ;  /* 0x000000010e0ea824 */ /* 0x000fe400078e0a15 */
[----:B------:R-:W-:Y:S02]  /*ad20*/  IMAD.MOV.U32 R11, RZ, RZ, R15 ;  /* 0x000000ffff0b7224 */ /* 0x000fe400078e000f */
[----:B------:R-:W-:Y:S01]  /*ad30*/  @!P5 IMAD.IADD R13, R13, 0x1, -R21 ;  /* 0x000000010d0dd824 */ /* 0x000fe200078e0a15 */
[----:B------:R-:W-:Y:S01]  /*ad40*/  ISETP.GT.U32.AND P2, PT, R21, R14, PT ;  /* 0x0000000e1500720c */ /* 0x000fe20003f44070 */
[----:B------:R-:W-:Y:S01]  /*ad50*/  VIADD R2, R22, 0x68 ;  /* 0x0000006816027836 */ /* 0x000fe20000000000 */
[----:B------:R-:W-:Y:S01]  /*ad60*/  ISETP.GE.AND P5, PT, R8, RZ, PT ;  /* 0x000000ff0800720c */ /* 0x000fe20003fa6270 */
[----:B0-----:R-:W-:-:S02]  /*ad70*/  VIADD R9, R22, 0x6a ;  /* 0x0000006a16097836 */ /* 0x001fc40000000000 */
[C---:B------:R-:W-:Y:S01]  /*ad80*/  IMAD R4, R21.reuse, R16, R4 ;  /* 0x0000001015047224 */ /* 0x040fe200078e0204 */
[----:B------:R-:W-:Y:S01]  /*ad90*/  IABS R16, R2 ;  /* 0x0000000200107213 */ /* 0x000fe20000000000 */
[----:B------:R-:W-:Y:S01]  /*ada0*/  IMAD.MOV.U32 R17, RZ, RZ, R7 ;  /* 0x000000ffff117224 */ /* 0x000fe200078e0007 */
[----:B------:R-:W-:Y:S01]  /*adb0*/  IABS R3, R9 ;  /* 0x0000000900037213 */ /* 0x000fe20000000000 */
[----:B------:R-:W-:Y:S01]  /*adc0*/  @!P4 IMAD.MOV R11, RZ, RZ, -R11 ;  /* 0x000000ffff0bc224 */ /* 0x000fe200078e0a0b */
[C---:B------:R-:W-:Y:S01]  /*add0*/  ISETP.GT.U32.AND P4, PT, R21.reuse, R13, PT ;  /* 0x0000000d1500720c */ /* 0x040fe20003f84070 */
[----:B------:R-:W-:Y:S01]  /*ade0*/  @!P6 IMAD.MOV R17, RZ, RZ, -R17 ;  /* 0x000000ffff11e224 */ /* 0x000fe200078e0a11 */
[C---:B------:R-:W-:Y:S01]  /*adf0*/  ISETP.GT.U32.AND P6, PT, R21.reuse, R4, PT ;  /* 0x000000041500720c */ /* 0x040fe20003fc4070 */
[----:B------:R-:W-:Y:S02]  /*ae00*/  @!P3 IMAD.IADD R12, R12, 0x1, -R21 ;  /* 0x000000010c0cb824 */ /* 0x000fe400078e0a15 */
[----:B------:R-:W-:Y:S01]  /*ae10*/  IMAD.MOV.U32 R7, RZ, RZ, R16 ;  /* 0x000000ffff077224 */ /* 0x000fe200078e0010 */
[----:B------:R0:W-:Y:S01]  /*ae20*/  STL [R1+0x118], R17 ;  /* 0x0001181101007387 */ /* 0x0001e20000100800 */
[----:B------:R-:W-:Y:S01]  /*ae30*/  IMAD.HI.U32 R16, R0, R3, RZ ;  /* 0x0000000300107227 */ /* 0x000fe200078e00ff */
[----:B------:R-:W-:-:S02]  /*ae40*/  ISETP.GT.U32.AND P3, PT, R21, R12, PT ;  /* 0x0000000c1500720c */ /* 0x000fc40003f64070 */
[----:B------:R1:W-:Y:S01]  /*ae50*/  STL [R1+0x110], R11 ;  /* 0x0001100b01007387 */ /* 0x0003e20000100800 */
[----:B------:R-:W-:Y:S02]  /*ae60*/  IMAD.MOV R16, RZ, RZ, -R16 ;  /* 0x000000ffff107224 */ /* 0x000fe400078e0a10 */
[--C-:B------:R-:W-:Y:S01]  /*ae70*/  @!P2 IMAD.IADD R14, R14, 0x1, -R21.reuse ;  /* 0x000000010e0ea824 */ /* 0x100fe200078e0a15 */
[----:B------:R-:W-:Y:S01]  /*ae80*/  ISETP.GE.AND P2, PT, R5, RZ, PT ;  /* 0x000000ff0500720c */ /* 0x000fe20003f46270 */
[----:B------:R-:W-:Y:S02]  /*ae90*/  @!P4 IMAD.IADD R13, R13, 0x1, -R21 ;  /* 0x000000010d0dc824 */ /* 0x000fe400078e0a15 */
[----:B------:R-:W-:-:S04]  /*aea0*/  IMAD.HI.U32 R15, R0, R7, RZ ;  /* 0x00000007000f7227 */ /* 0x000fc800078e00ff */
[----:B------:R-:W-:Y:S02]  /*aeb0*/  @!P6 IMAD.IADD R4, R4, 0x1, -R21 ;  /* 0x000000010404e824 */ /* 0x000fe400078e0a15 */
[C---:B------:R-:W-:Y:S02]  /*aec0*/  IMAD R3, R21.reuse, R16, R3 ;  /* 0x0000001015037224 */ /* 0x040fe400078e0203 */
[----:B0-----:R-:W-:Y:S01]  /*aed0*/  IMAD.MOV.U32 R17, RZ, RZ, R14 ;  /* 0x000000ffff117224 */ /* 0x001fe200078e000e */
[C---:B------:R-:W-:Y:S01]  /*aee0*/  ISETP.GT.U32.AND P6, PT, R21.reuse, R4, PT ;  /* 0x000000041500720c */ /* 0x040fe20003fc4070 */
[----:B-1----:R-:W-:Y:S01]  /*aef0*/  IMAD.MOV.U32 R11, RZ, RZ, R13 ;  /* 0x000000ffff0b7224 */ /* 0x002fe200078e000d */
[----:B------:R-:W-:Y:S01]  /*af00*/  ISETP.GT.U32.AND P4, PT, R21, R3, PT ;  /* 0x000000031500720c */ /* 0x000fe20003f84070 */
[----:B------:R-:W-:Y:S01]  /*af10*/  VIADD R5, R22, 0x66 ;  /* 0x0000006616057836 */ /* 0x000fe20000000000 */
[----:B------:R-:W-:Y:S01]  /*af20*/  IABS R13, R19 ;  /* 0x00000013000d7213 */ /* 0x000fe20000000000 */
[----:B------:R-:W-:-:S02]  /*af30*/  IMAD.MOV R15, RZ, RZ, -R15 ;  /* 0x000000ffff0f7224 */ /* 0x000fc400078e0a0f */
[----:B------:R-:W-:Y:S01]  /*af40*/  @!P1 IMAD.MOV R17, RZ, RZ, -R17 ;  /* 0x000000ffff119224 */ /* 0x000fe200078e0a11 */
[----:B------:R-:W-:Y:S01]  /*af50*/  IABS R8, R5 ;  /* 0x0000000500087213 */ /* 0x000fe20000000000 */
[----:B------:R-:W-:Y:S01]  /*af60*/  @!P5 IMAD.MOV R11, RZ, RZ, -R11 ;  /* 0x000000ffff0bd224 */ /* 0x000fe200078e0a0b */
[----:B------:R-:W-:Y:S01]  /*af70*/  ISETP.GE.AND P5, PT, R9, RZ, PT ;  /* 0x000000ff0900720c */ /* 0x000fe20003fa6270 */
[C---:B------:R-:W-:Y:S01]  /*af80*/  IMAD R7, R21.reuse, R15, R7 ;  /* 0x0000000f15077224 */ /* 0x040fe200078e0207 */
[----:B------:R-:W-:Y:S01]  /*af90*/  STL [R1+0x100], R17 ;  /* 0x0001001101007387 */ /* 0x000fe20000100800 */
[----:B------:R-:W-:Y:S01]  /*afa0*/  @!P3 IMAD.IADD R12, R12, 0x1, -R21 ;  /* 0x000000010c0cb824 */ /* 0x000fe200078e0a15 */
[----:B------:R-:W-:Y:S01]  /*afb0*/  ISETP.GE.AND P3, PT, R6, RZ, PT ;  /* 0x000000ff0600720c */ /* 0x000fe20003f66270 */
[----:B------:R-:W-:Y:S01]  /*afc0*/  IMAD.HI.U32 R14, R0, R8, RZ ;  /* 0x00000008000e7227 */ /* 0x000fe200078e00ff */
[----:B------:R0:W-:Y:S01]  /*afd0*/  STL [R1+0x104], R11 ;  /* 0x0001040b01007387 */ /* 0x0001e20000100800 */
[----:B------:R-:W-:-:S02]  /*afe0*/  ISETP.GT.U32.AND P1, PT, R21, R7, PT ;  /* 0x000000071500720c */ /* 0x000fc40003f24070 */
[----:B------:R-:W-:Y:S02]  /*aff0*/  IMAD.MOV R14, RZ, RZ, -R14 ;  /* 0x000000ffff0e7224 */ /* 0x000fe400078e0a0e */
[--C-:B------:R-:W-:Y:S01]  /*b000*/  @!P6 IMAD.IADD R4, R4, 0x1, -R21.reuse ;  /* 0x000000010404e824 */ /* 0x100fe200078e0a15 */
[----:B------:R-:W-:Y:S01]  /*b010*/  ISETP.GE.AND P6, PT, R2, RZ, PT ;  /* 0x000000ff0200720c */ /* 0x000fe20003fc6270 */
[----:B------:R-:W-:Y:S01]  /*b020*/  @!P4 IMAD.IADD R3, R3, 0x1, -R21 ;  /* 0x000000010303c824 */ /* 0x000fe200078e0a15 */
[----:B------:R-:W-:Y:S01]  /*b030*/  ISETP.GE.AND P4, PT, R5, RZ, PT ;  /* 0x000000ff0500720c */ /* 0x000fe20003f86270 */
[----:B------:R-:W-:Y:S02]  /*b040*/  IMAD R8, R21, R14, R8 ;  /* 0x0000000e15087224 */ /* 0x000fe400078e0208 */
[----:B0-----:R-:W-:Y:S02]  /*b050*/  IMAD.MOV.U32 R11, RZ, RZ, R12 ;  /* 0x000000ffff0b7224 */ /* 0x001fe400078e000c */
[----:B------:R-:W-:-:S02]  /*b060*/  VIADD R9, R22, 0x62 ;  /* 0x0000006216097836 */ /* 0x000fc40000000000 */
[----:B------:R-:W-:Y:S01]  /*b070*/  @!P2 IMAD.MOV R11, RZ, RZ, -R11 ;  /* 0x000000ffff0ba224 */ /* 0x000fe200078e0a0b */
[----:B------:R-:W-:Y:S01]  /*b080*/  ISETP.GT.U32.AND P2, PT, R21, R3, PT ;  /* 0x000000031500720c */ /* 0x000fe20003f44070 */
[----:B------:R-:W-:Y:S01]  /*b090*/  @!P1 IMAD.IADD R7, R7, 0x1, -R21 ;  /* 0x0000000107079824 */ /* 0x000fe200078e0a15 */
[----:B------:R-:W-:Y:S01]  /*b0a0*/  IABS R5, R9 ;  /* 0x0000000900057213 */ /* 0x000fe20000000000 */
[C---:B------:R-:W-:Y:S01]  /*b0b0*/  VIADD R2, R22.reuse, 0x64 ;  /* 0x0000006416027836 */ /* 0x040fe20000000000 */
[----:B------:R0:W-:Y:S01]  /*b0c0*/  STL [R1+0x108], R11 ;  /* 0x0001080b01007387 */ /* 0x0001e20000100800 */
[----:B------:R-:W-:Y:S01]  /*b0d0*/  VIADD R6, R22, 0x60 ;  /* 0x0000006016067836 */ /* 0x000fe20000000000 */
[----:B------:R-:W-:-:S04]  /*b0e0*/  ISETP.GT.U32.AND P1, PT, R21, R7, PT ;  /* 0x000000071500720c */ /* 0x000fc80003f24070 */
[----:B------:R-:W-:-:S03]  /*b0f0*/  IABS R20, R6 ;  /* 0x0000000600147213 */ /* 0x000fc60000000000 */
[----:B------:R-:W-:Y:S01]  /*b100*/  @!P2 IMAD.IADD R3, R3, 0x1, -R21 ;  /* 0x000000010303a824 */ /* 0x000fe200078e0a15 */
[----:B------:R-:W-:Y:S01]  /*b110*/  ISETP.GE.AND P2, PT, R2, RZ, PT ;  /* 0x000000ff0200720c */ /* 0x000fe20003f46270 */
[----:B0-----:R-:W-:Y:S01]  /*b120*/  IMAD.MOV.U32 R11, RZ, RZ, R4 ;  /* 0x000000ffff0b7224 */ /* 0x001fe200078e0004 */
[----:B------:R-:W-:Y:S01]  /*b130*/  IABS R4, R2 ;  /* 0x0000000200047213 */ /* 0x000fe20000000000 */
[----:B------:R-:W-:Y:S02]  /*b140*/  IMAD.MOV.U32 R2, RZ, RZ, R5 ;  /* 0x000000ffff027224 */ /* 0x000fe400078e0005 */
        /* <DEDUP_REMOVED lines=8> */
[----:B------:R-:W-:Y:S01]  /*b1d0*/  @!P3 IMAD.IADD R8, R8, 0x1, -R21 ;  /* 0x000000010808b824 */ /* 0x000fe200078e0a15 */
[----:B------:R-:W-:Y:S01]  /*b1e0*/  ISETP.GE.AND P3, PT, R6, RZ, PT ;  /* 0x000000ff0600720c */ /* 0x000fe20003f66270 */
[----:B0-----:R-:W-:Y:S02]  /*b1f0*/  IMAD.MOV.U32 R11, RZ, RZ, R3 ;  /* 0x000000ffff0b7224 */ /* 0x001fe400078e0003 */
[----:B------:R-:W-:Y:S02]  /*b200*/  IMAD.MOV R6, RZ, RZ, -R9 ;  /* 0x000000ffff067224 */ /* 0x000fe400078e0a09 */
[----:B------:R-:W-:Y:S01]  /*b210*/  @!P5 IMAD.MOV R11, RZ, RZ, -R11 ;  /* 0x000000ffff0bd224 */ /* 0x000fe200078e0a0b */
[C---:B------:R-:W-:Y:S01]  /*b220*/  ISETP.GT.U32.AND P5, PT, R21.reuse, R8, PT ;  /* 0x000000081500720c */ /* 0x040fe20003fa4070 */
[----:B------:R-:W-:-:S02]  /*b230*/  IMAD R4, R21, R5, R4 ;  /* 0x0000000515047224 */ /* 0x000fc400078e0204 */
[C---:B------:R-:W-:Y:S01]  /*b240*/  IMAD R2, R21.reuse, R6, R2 ;  /* 0x0000000615027224 */ /* 0x040fe200078e0202 */
[----:B------:R0:W-:Y:S01]  /*b250*/  STL [R1+0x1a0], R11 ;  /* 0x0001a00b01007387 */ /* 0x0001e20000100800 */
[----:B------:R-:W-:Y:S01]  /*b260*/  @!P6 IMAD.MOV R7, RZ, RZ, -R7 ;  /* 0x000000ffff07e224 */ /* 0x000fe200078e0a07 */
[----:B------:R-:W-:Y:S01]  /*b270*/  ISETP.GT.U32.AND P6, PT, R21, R4, PT ;  /* 0x000000041500720c */ /* 0x000fe20003fc4070 */
[----:B------:R-:W-:-:S03]  /*b280*/  IMAD.HI.U32 R3, R0, R20, RZ ;  /* 0x0000001400037227 */ /* 0x000fc600078e00ff */
[----:B------:R1:W-:Y:S01]  /*b290*/  STL [R1+0x18c], R7 ;  /* 0x00018c0701007387 */ /* 0x0003e20000100800 */
[----:B------:R-:W-:Y:S02]  /*b2a0*/  IMAD.MOV R3, RZ, RZ, -R3 ;  /* 0x000000ffff037224 */ /* 0x000fe400078e0a03 */
[--C-:B------:R-:W-:Y:S01]  /*b2b0*/  @!P5 IMAD.IADD R8, R8, 0x1, -R21.reuse ;  /* 0x000000010808d824 */ /* 0x100fe200078e0a15 */
[C---:B------:R-:W-:Y:S01]  /*b2c0*/  ISETP.GT.U32.AND P5, PT, R21.reuse, R2, PT ;  /* 0x000000021500720c */ /* 0x040fe20003fa4070 */
[----:B------:R-:W-:Y:S02]  /*b2d0*/  VIADD R5, R22, 0x5e ;  /* 0x0000005e16057836 */ /* 0x000fe40000000000 */
[C---:B------:R-:W-:Y:S02]  /*b2e0*/  IMAD R20, R21.reuse, R3, R20 ;  /* 0x0000000315147224 */ /* 0x040fe400078e0214 */
[----:B------:R-:W-:Y:S01]  /*b2f0*/  @!P6 IMAD.IADD R4, R4, 0x1, -R21 ;  /* 0x000000010404e824 */ /* 0x000fe200078e0a15 */
[----:B------:R-:W-:Y:S01]  /*b300*/  IABS R16, R5 ;  /* 0x0000000500107213 */ /* 0x000fe20000000000 */
[----:B------:R-:W-:Y:S01]  /*b310*/  VIADD R3, R22, 0x5c ;  /* 0x0000005c16037836 */ /* 0x000fe20000000000 */
[----:B------:R-:W-:Y:S01]  /*b320*/  ISETP.GT.U32.AND P6, PT, R21, R20, PT ;  /* 0x000000141500720c */ /* 0x000fe20003fc4070 */
[----:B0-----:R-:W-:-:S02]  /*b330*/  IMAD.MOV.U32 R11, RZ, RZ, R8 ;  /* 0x000000ffff0b7224 */ /* 0x001fc400078e0008 */
[----:B------:R-:W-:Y:S01]  /*b340*/  IMAD.HI.U32 R12, R0, R16, RZ ;  /* 0x00000010000c7227 */ /* 0x000fe200078e00ff */
[----:B------:R-:W-:-:S03]  /*b350*/  IABS R15, R3 ;  /* 0x00000003000f7213 */ /* 0x000fc60000000000 */
[----:B------:R-:W-:Y:S01]  /*b360*/  @!P5 IMAD.IADD R2, R2, 0x1, -R21 ;  /* 0x000000010202d824 */ /* 0x000fe200078e0a15 */
[----:B------:R-:W-:Y:S01]  /*b370*/  ISETP.GT.U32.AND P5, PT, R21, R4, PT ;  /* 0x000000041500720c */ /* 0x000fe20003fa4070 */
[----:B------:R-:W-:Y:S02]  /*b380*/  IMAD.MOV R12, RZ, RZ, -R12 ;  /* 0x000000ffff0c7224 */ /* 0x000fe400078e0a0c */
[----:B------:R-:W-:-:S04]  /*b390*/  IMAD.HI.U32 R17, R0, R15, RZ ;  /* 0x0000000f00117227 */ /* 0x000fc800078e00ff */
[----:B------:R-:W-:Y:S01]  /*b3a0*/  @!P4 IMAD.MOV R11, RZ, RZ, -R11 ;  /* 0x000000ffff0bc224 */ /* 0x000fe200078e0a0b */
[C---:B------:R-:W-:Y:S01]  /*b3b0*/  ISETP.GT.U32.AND P4, PT, R21.reuse, R2, PT ;  /* 0x000000021500720c */ /* 0x040fe20003f84070 */
[C---:B------:R-:W-:Y:S02]  /*b3c0*/  IMAD R16, R21.reuse, R12, R16 ;  /* 0x0000000c15107224 */ /* 0x040fe400078e0210 */
[----:B------:R-:W-:Y:S01]  /*b3d0*/  IMAD.MOV R17, RZ, RZ, -R17 ;  /* 0x000000ffff117224 */ /* 0x000fe200078e0a11 */
[----:B------:R0:W-:Y:S01]  /*b3e0*/  STL [R1+0xfc], R11 ;  /* 0x0000fc0b01007387 */ /* 0x0001e20000100800 */
[----:B------:R-:W-:Y:S01]  /*b3f0*/  @!P5 IMAD.IADD R4, R4, 0x1, -R21 ;  /* 0x000000010404d824 */ /* 0x000fe200078e0a15 */
[C---:B------:R-:W-:Y:S01]  /*b400*/  ISETP.GT.U32.AND P5, PT, R21.reuse, R16, PT ;  /* 0x000000101500720c */ /* 0x040fe20003fa4070 */
[----:B------:R-:W-:Y:S02]  /*b410*/  VIADD R6, R22, 0x5a ;  /* 0x0000005a16067836 */ /* 0x000fe40000000000 */
[----:B------:R-:W-:-:S02]  /*b420*/  IMAD R15, R21, R17, R15 ;  /* 0x00000011150f7224 */ /* 0x000fc400078e020f */
[----:B-1----:R-:W-:Y:S01]  /*b430*/  VIADD R7, R22, 0x58 ;  /* 0x0000005816077836 */ /* 0x002fe20000000000 */
[----:B------:R-:W-:Y:S01]  /*b440*/  IABS R9, R6 ;  /* 0x0000000600097213 */ /* 0x000fe20000000000 */
[----:B------:R-:W-:Y:S02]  /*b450*/  @!P4 IMAD.IADD R2, R2, 0x1, -R21 ;  /* 0x000000010202c824 */ /* 0x000fe400078e0a15 */
[----:B0-----:R-:W-:Y:S01]  /*b460*/  IMAD.MOV.U32 R11, RZ, RZ, R4 ;  /* 0x000000ffff0b7224 */ /* 0x001fe200078e0004 */
[----:B------:R-:W-:Y:S01]  /*b470*/  IABS R14, R7 ;  /* 0x00000007000e7213 */ /* 0x000fe20000000000 */
[----:B------:R-:W-:-:S04]  /*b480*/  IMAD.HI.U32 R12, R0, R9, RZ ;  /* 0x00000009000c7227 */ /* 0x000fc800078e00ff */
[----:B------:R-:W-:Y:S01]  /*b490*/  @!P2 IMAD.MOV R11, RZ, RZ, -R11 ;  /* 0x000000ffff0ba224 */ /* 0x000fe200078e0a0b */
[C---:B------:R-:W-:Y:S01]  /*b4a0*/  ISETP.GT.U32.AND P2, PT, R21.reuse, R15, PT ;  /* 0x0000000f1500720c */ /* 0x040fe20003f44070 */
[----:B------:R-:W-:Y:S02]  /*b4b0*/  IMAD.MOV R12, RZ, RZ, -R12 ;  /* 0x000000ffff0c7224 */ /* 0x000fe400078e0a0c */
[----:B------:R-:W-:Y:S01]  /*b4c0*/  @!P5 IMAD.IADD R16, R16, 0x1, -R21 ;  /* 0x000000011010d824 */ /* 0x000fe200078e0a15 */
[----:B------:R-:W-:Y:S01]  /*b4d0*/  STL [R1+0xf4], R11 ;  /* 0x0000f40b01007387 */ /* 0x000fe20000100800 */
[----:B------:R-:W-:Y:S01]  /*b4e0*/  IMAD R4, R21, R12, R9 ;  /* 0x0000000c15047224 */ /* 0x000fe200078e0209 */
[----:B------:R-:W-:Y:S01]  /*b4f0*/  IABS R12, R18 ;  /* 0x00000012000c7213 */ /* 0x000fe20000000000 */
[----:B------:R-:W-:Y:S01]  /*b500*/  IMAD.HI.U32 R8, R0, R14, RZ ;  /* 0x0000000e00087227 */ /* 0x000fe200078e00ff */
[----:B------:R-:W-:Y:S02]  /*b510*/  ISETP.GE.AND P5, PT, R3, RZ, PT ;  /* 0x000000ff0300720c */ /* 0x000fe40003fa6270 */
[----:B------:R-:W-:Y:S01]  /*b520*/  ISETP.GT.U32.AND P4, PT, R21, R4, PT ;  /* 0x000000041500720c */ /* 0x000fe20003f84070 */
[----:B------:R-:W-:-:S02]  /*b530*/  IMAD.MOV R8, RZ, RZ, -R8 ;  /* 0x000000ffff087224 */ /* 0x000fc400078e0a08 */
[----:B------:R-:W-:Y:S01]  /*b540*/  @!P2 IMAD.IADD R15, R15, 0x1, -R21 ;  /* 0x000000010f0fa824 */ /* 0x000fe200078e0a15 */
[C---:B------:R-:W-:Y:S01]  /*b550*/  ISETP.GT.U32.AND P2, PT, R21.reuse, R16, PT ;  /* 0x000000101500720c */ /* 0x040fe20003f44070 */
[----:B------:R-:W-:Y:S02]  /*b560*/  IMAD.MOV.U32 R9, RZ, RZ, R2 ;  /* 0x000000ffff097224 */ /* 0x000fe400078e0002 */
[C---:B------:R-:W-:Y:S02]  /*b570*/  IMAD R14, R21.reuse, R8, R14 ;  /* 0x00000008150e7224 */ /* 0x040fe400078e020e */
[----:B------:R-:W-:Y:S02]  /*b580*/  @!P1 IMAD.MOV R9, RZ, RZ, -R9 ;  /* 0x000000ffff099224 */ /* 0x000fe400078e0a09 */
[--C-:B------:R-:W-:Y:S02]  /*b590*/  @!P6 IMAD.IADD R20, R20, 0x1, -R21.reuse ;  /* 0x000000011414e824 */ /* 0x100fe400078e0a15 */
[----:B------:R-:W-:Y:S01]  /*b5a0*/  @!P4 IMAD.IADD R4, R4, 0x1, -R21 ;  /* 0x000000010404c824 */ /* 0x000fe200078e0a15 */
[----:B------:R0:W-:Y:S01]  /*b5b0*/  STL [R1+0xe0], R9 ;  /* 0x0000e00901007387 */ /* 0x0001e20000100800 */
[C---:B------:R-:W-:Y:S01]  /*b5c0*/  ISETP.GT.U32.AND P4, PT, R21.reuse, R15, PT ;  /* 0x0000000f1500720c */ /* 0x040fe20003f84070 */
[----:B------:R-:W-:Y:S01]  /*b5d0*/  IMAD.HI.U32 R17, R0, R13, RZ ;  /* 0x0000000d00117227 */ /* 0x000fe200078e00ff */
[----:B------:R-:W-:-:S02]  /*b5e0*/  ISETP.GT.U32.AND P6, PT, R21, R20, PT ;  /* 0x000000141500720c */ /* 0x000fc40003fc4070 */
[C---:B------:R-:W-:Y:S01]  /*b5f0*/  ISETP.GT.U32.AND P1, PT, R21.reuse, R4, PT ;  /* 0x000000041500720c */ /* 0x040fe20003f24070 */
[----:B------:R-:W-:Y:S01]  /*b600*/  @!P2 IMAD.IADD R16, R16, 0x1, -R21 ;  /* 0x000000011010a824 */ /* 0x000fe200078e0a15 */
[----:B------:R-:W-:Y:S01]  /*b610*/  ISETP.GT.U32.AND P2, PT, R21, R14, PT ;  /* 0x0000000e1500720c */ /* 0x000fe20003f44070 */
[----:B------:R-:W-:Y:S02]  /*b620*/  IMAD.MOV R17, RZ, RZ, -R17 ;  /* 0x000000ffff117224 */ /* 0x000fe400078e0a11 */
[----:B0-----:R-:W-:-:S04]  /*b630*/  IMAD.HI.U32 R9, R0, R12, RZ ;  /* 0x0000000c00097227 */ /* 0x001fc800078e00ff */
[----:B------:R-:W-:Y:S02]  /*b640*/  IMAD.MOV R9, RZ, RZ, -R9 ;  /* 0x000000ffff097224 */ /* 0x000fe400078e0a09 */
[C---:B------:R-:W-:Y:S02]  /*b650*/  IMAD R13, R21.reuse, R17, R13 ;  /* 0x00000011150d7224 */ /* 0x040fe400078e020d */
[C---:B------:R-:W-:Y:S02]  /*b660*/  IMAD R12, R21.reuse, R9, R12 ;  /* 0x00000009150c7224 */ /* 0x040fe400078e020c */
[----:B------:R-:W-:Y:S02]  /*b670*/  VIADD R17, R22, 0x52 ;  /* 0x0000005216117836 */ /* 0x000fe40000000000 */
[--C-:B------:R-:W-:Y:S01]  /*b680*/  @!P2 IMAD.IADD R14, R14, 0x1, -R21.reuse ;  /* 0x000000010e0ea824 */ /* 0x100fe200078e0a15 */
[----:B------:R-:W-:Y:S01]  /*b690*/  ISETP.GT.U32.AND P2, PT, R21, R12, PT ;  /* 0x0000000c1500720c */ /* 0x000fe20003f44070 */
[--C-:B------:R-:W-:Y:S01]  /*b6a0*/  @!P6 IMAD.IADD R20, R20, 0x1, -R21.reuse ;  /* 0x000000011414e824 */ /* 0x100fe200078e0a15 */
[----:B------:R-:W-:Y:S01]  /*b6b0*/  ISETP.GE.AND P6, PT, R5, RZ, PT ;  /* 0x000000ff0500720c */ /* 0x000fe20003fc6270 */
[----:B------:R-:W-:Y:S01]  /*b6c0*/  @!P4 IMAD.IADD R15, R15, 0x1, -R21 ;  /* 0x000000010f0fc824 */ /* 0x000fe200078e0a15 */
[----:B------:R-:W-:Y:S01]  /*b6d0*/  ISETP.GT.U32.AND P4, PT, R21, R13, PT ;  /* 0x0000000d1500720c */ /* 0x000fe20003f84070 */
[C---:B------:R-:W-:Y:S01]  /*b6e0*/  VIADD R5, R22.reuse, 0x50 ;  /* 0x0000005016057836 */ /* 0x040fe20000000000 */
[----:B------:R-:W-:Y:S01]  /*b6f0*/  IABS R23, R17 ;  /* 0x0000001100177213 */ /* 0x000fe20000000000 */
[----:B------:R-:W-:-:S02]  /*b700*/  VIADD R8, R22, 0x4e ;  /* 0x0000004e16087836 */ /* 0x000fc40000000000 */
[----:B------:R-:W-:Y:S01]  /*b710*/  IMAD.MOV.U32 R25, RZ, RZ, R20 ;  /* 0x000000ffff197224 */ /* 0x000fe200078e0014 */
[----:B------:R-:W-:Y:S01]  /*b720*/  IABS R3, R5 ;  /* 0x0000000500037213 */ /* 0x000fe20000000000 */
[----:B------:R-:W-:Y:S01]  /*b730*/  IMAD.HI.U32 R24, R0, R23, RZ ;  /* 0x0000001700187227 */ /* 0x000fe200078e00ff */
[----:B------:R-:W-:-:S03]  /*b740*/  IABS R2, R8 ;  /* 0x0000000800027213 */ /* 0x000fc60000000000 */
[----:B------:R-:W-:Y:S01]  /*b750*/  @!P1 IMAD.IADD R4, R4, 0x1, -R21 ;  /* 0x0000000104049824 */ /* 0x000fe200078e0a15 */
[----:B------:R-:W-:Y:S01]  /*b760*/  ISETP.GE.AND P1, PT, R6, RZ, PT ;  /* 0x000000ff0600720c */ /* 0x000fe20003f26270 */
[----:B------:R-:W-:Y:S02]  /*b770*/  IMAD.MOV.U32 R11, RZ, RZ, R16 ;  /* 0x000000ffff0b7224 */ /* 0x000fe400078e0010 */
[----:B------:R-:W-:-:S04]  /*b780*/  IMAD.HI.U32 R9, R0, R3, RZ ;  /* 0x0000000300097227 */ /* 0x000fc800078e00ff */
[----:B------:R-:W-:Y:S02]  /*b790*/  IMAD.MOV R24, RZ, RZ, -R24 ;  /* 0x000000ffff187224 */ /* 0x000fe400078e0a18 */
[----:B------:R-:W-:Y:S01]  /*b7a0*/  @!P2 IMAD.IADD R12, R12, 0x1, -R21 ;  /* 0x000000010c0ca824 */ /* 0x000fe200078e0a15 */
[----:B------:R-:W-:Y:S01]  /*b7b0*/  ISETP.GT.U32.AND P2, PT, R21, R14, PT ;  /* 0x0000000e1500720c */ /* 0x000fe20003f44070 */
[----:B------:R-:W-:Y:S02]  /*b7c0*/  @!P3 IMAD.MOV R25, RZ, RZ, -R25 ;  /* 0x000000ffff19b224 */ /* 0x000fe400078e0a19 */
[----:B------:R-:W-:Y:S01]  /*b7d0*/  @!P4 IMAD.IADD R13, R13, 0x1, -R21 ;  /* 0x000000010d0dc824 */ /* 0x000fe200078e0a15 */
[----:B------:R-:W-:Y:S01]  /*b7e0*/  ISETP.GE.AND P4, PT, R7, RZ, PT ;  /* 0x000000ff0700720c */ /* 0x000fe20003f86270 */
[----:B------:R-:W-:Y:S01]  /*b7f0*/  @!P6 IMAD.MOV R11, RZ, RZ, -R11 ;  /* 0x000000ffff0be224 */ /* 0x000fe200078e0a0b */
[----:B------:R-:W-:Y:S01]  /*b800*/  STL [R1+0xb4], R25 ;  /* 0x0000b41901007387 */ /* 0x000fe20000100800 */
[----:B------:R-:W-:Y:S01]  /*b810*/  IMAD.HI.U32 R6, R0, R2, RZ ;  /* 0x0000000200067227 */ /* 0x000fe200078e00ff */
[----:B------:R-:W-:-:S02]  /*b820*/  ISETP.GT.U32.AND P3, PT, R21, R12, PT ;  /* 0x0000000c1500720c */ /* 0x000fc40003f64070 */
[----:B------:R0:W-:Y:S01]  /*b830*/  STL [R1+0xb0], R11 ;  /* 0x0000b00b01007387 */ /* 0x0001e20000100800 */
[----:B------:R-:W-:Y:S01]  /*b840*/  IMAD.MOV R9, RZ, RZ, -R9 ;  /* 0x000000ffff097224 */ /* 0x000fe200078e0a09 */
[C---:B------:R-:W-:Y:S01]  /*b850*/  ISETP.GT.U32.AND P6, PT, R21.reuse, R13, PT ;  /* 0x0000000d1500720c */ /* 0x040fe20003fc4070 */
[C---:B------:R-:W-:Y:S02]  /*b860*/  IMAD R7, R21.reuse, R24, R23 ;  /* 0x0000001815077224 */ /* 0x040fe400078e0217 */
[----:B------:R-:W-:Y:S02]  /*b870*/  IMAD.MOV R6, RZ, RZ, -R6 ;  /* 0x000000ffff067224 */ /* 0x000fe400078e0a06 */
[C---:B------:R-:W-:Y:S02]  /*b880*/  IMAD R3, R21.reuse, R9, R3 ;  /* 0x0000000915037224 */ /* 0x040fe400078e0203 */
[----:B------:R-:W-:Y:S01]  /*b890*/  @!P5 IMAD.MOV R15, RZ, RZ, -R15 ;  /* 0x000000ffff0fd224 */ /* 0x000fe200078e0a0f */
[----:B------:R-:W-:Y:S01]  /*b8a0*/  ISETP.GT.U32.AND P5, PT, R21, R7, PT ;  /* 0x000000071500720c */ /* 0x000fe20003fa4070 */
[----:B0-----:R-:W-:-:S02]  /*b8b0*/  IMAD.MOV.U32 R11, RZ, RZ, R4 ;  /* 0x000000ffff0b7224 */ /* 0x001fc400078e0004 */
[----:B------:R-:W-:Y:S01]  /*b8c0*/  VIADD R9, R22, 0x4c ;  /* 0x0000004c16097836 */ /* 0x000fe20000000000 */
[----:B------:R-:W-:Y:S01]  /*b8d0*/  STL [R1+0xac], R15 ;  /* 0x0000ac0f01007387 */ /* 0x000fe20000100800 */
[C---:B------:R-:W-:Y:S02]  /*b8e0*/  IMAD R2, R21.reuse, R6, R2 ;  /* 0x0000000615027224 */ /* 0x040fe400078e0202 */
[----:B------:R-:W-:Y:S01]  /*b8f0*/  @!P1 IMAD.MOV R11, RZ, RZ, -R11 ;  /* 0x000000ffff0b9224 */ /* 0x000fe200078e0a0b */
[C---:B------:R-:W-:Y:S01]  /*b900*/  ISETP.GT.U32.AND P1, PT, R21.reuse, R3, PT ;  /* 0x000000031500720c */ /* 0x040fe20003f24070 */
[--C-:B------:R-:W-:Y:S01]  /*b910*/  @!P2 IMAD.IADD R14, R14, 0x1, -R21.reuse ;  /* 0x000000010e0ea824 */ /* 0x100fe200078e0a15 */
[----:B------:R-:W-:Y:S01]  /*b920*/  IABS R20, R9 ;  /* 0x0000000900147213 */ /* 0x000fe20000000000 */
[----:B------:R-:W-:Y:S01]  /*b930*/  @!P3 IMAD.IADD R12, R12, 0x1, -R21 ;  /* 0x000000010c0cb824 */ /* 0x000fe200078e0a15 */
[----:B------:R-:W-:Y:S01]  /*b940*/  ISETP.GT.U32.AND P2, PT, R21, R2, PT ;  /* 0x000000021500720c */ /* 0x000fe20003f44070 */
[----:B------:R0:W-:Y:S01]  /*b950*/  STL [R1+0xa8], R11 ;  /* 0x0000a80b01007387 */ /* 0x0001e20000100800 */
[----:B------:R-:W-:Y:S01]  /*b960*/  ISETP.GE.AND P3, PT, R18, RZ, PT ;  /* 0x000000ff1200720c */ /* 0x000fe20003f66270 */
[----:B------:R-:W-:-:S04]  /*b970*/  IMAD.HI.U32 R4, R0, R20, RZ ;  /* 0x0000001400047227 */ /* 0x000fc800078e00ff */
[--C-:B------:R-:W-:Y:S01]  /*b980*/  @!P5 IMAD.IADD R7, R7, 0x1, -R21.reuse ;  /* 0x000000010707d824 */ /* 0x100fe200078e0a15 */
[----:B------:R-:W-:Y:S01]  /*b990*/  ISETP.GE.AND P5, PT, R17, RZ, PT ;  /* 0x000000ff1100720c */ /* 0x000fe20003fa6270 */
[----:B------:R-:W-:Y:S02]  /*b9a0*/  IMAD.MOV R4, RZ, RZ, -R4 ;  /* 0x000000ffff047224 */ /* 0x000fe400078e0a04 */
[----:B0-----:R-:W-:Y:S02]  /*b9b0*/  IMAD.MOV.U32 R11, RZ, RZ, R14 ;  /* 0x000000ffff0b7224 */ /* 0x001fe400078e000e */
[----:B------:R-:W-:Y:S01]  /*b9c0*/  @!P1 IMAD.IADD R3, R3, 0x1, -R21 ;  /* 0x0000000103039824 */ /* 0x000fe200078e0a15 */
[----:B------:R-:W-:Y:S01]  /*b9d0*/  ISETP.GT.U32.AND P1, PT, R21, R7, PT ;  /* 0x000000071500720c */ /* 0x000fe20003f24070 */
[----:B------:R-:W-:Y:S02]  /*b9e0*/  @!P4 IMAD.MOV R11, RZ, RZ, -R11 ;  /* 0x000000ffff0bc224 */ /* 0x000fe400078e0a0b */
[--C-:B------:R-:W-:Y:S01]  /*b9f0*/  @!P6 IMAD.IADD R13, R13, 0x1, -R21.reuse ;  /* 0x000000010d0de824 */ /* 0x100fe200078e0a15 */
[----:B------:R-:W-:Y:S01]  /*ba00*/  ISETP.GE.AND P6, PT, R19, RZ, PT ;  /* 0x000000ff1300720c */ /* 0x000fe20003fc6270 */
[C---:B------:R-:W-:Y:S01]  /*ba10*/  IMAD R4, R21.reuse, R4, R20 ;  /* 0x0000000415047224 */ /* 0x040fe200078e0214 */
[----:B------:R0:W-:Y:S01]  /*ba20*/  STL [R1+0x3c], R11 ;  /* 0x00003c0b01007387 */ /* 0x0001e20000100800 */
[----:B------:R-:W-:Y:S01]  /*ba30*/  @!P2 IMAD.IADD R2, R2, 0x1, -R21 ;  /* 0x000000010202a824 */ /* 0x000fe200078e0a15 */
[----:B------:R-:W-:Y:S01]  /*ba40*/  ISETP.GT.U32.AND P2, PT, R21, R3, PT ;  /* 0x000000031500720c */ /* 0x000fe20003f44070 */
[----:B------:R-:W-:-:S03]  /*ba50*/  VIADD R6, R22, 0x4a ;  /* 0x0000004a16067836 */ /* 0x000fc60000000000 */
[----:B------:R-:W-:Y:S01]  /*ba60*/  ISETP.GT.U32.AND P4, PT, R21, R2, PT ;  /* 0x000000021500720c */ /* 0x000fe20003f84070 */
[----:B------:R-:W-:Y:S01]  /*ba70*/  @!P1 IMAD.IADD R7, R7, 0x1, -R21 ;  /* 0x0000000107079824 */ /* 0x000fe200078e0a15 */
[----:B------:R-:W-:Y:S01]  /*ba80*/  ISETP.GE.AND P1, PT, R8, RZ, PT ;  /* 0x000000ff0800720c */ /* 0x000fe20003f26270 */
[C---:B------:R-:W-:Y:S01]  /*ba90*/  VIADD R8, R22.reuse, 0x46 ;  /* 0x0000004616087836 */ /* 0x040fe20000000000 */
[----:B------:R-:W-:Y:S01]  /*baa0*/  IABS R15, R6 ;  /* 0x00000006000f7213 */ /* 0x000fe20000000000 */
[----:B0-----:R-:W-:Y:S02]  /*bab0*/  IMAD.MOV.U32 R11, RZ, RZ, R12 ;  /* 0x000000ffff0b7224 */ /* 0x001fe400078e000c */
[----:B------:R-:W-:Y:S02]  /*bac0*/  VIADD R12, R22, 0x48 ;  /* 0x00000048160c7836 */ /* 0x000fe40000000000 */
[----:B------:R-:W-:Y:S01]  /*bad0*/  @!P3 IMAD.MOV R11, RZ, RZ, -R11 ;  /* 0x000000ffff0bb224 */ /* 0x000fe200078e0a0b */
[----:B------:R-:W-:Y:S01]  /*bae0*/  ISETP.GT.U32.AND P3, PT, R21, R4, PT ;  /* 0x000000041500720c */ /* 0x000fe20003f64070 */
[----:B------:R-:W-:Y:S01]  /*baf0*/  @!P6 IMAD.MOV R13, RZ, RZ, -R13 ;  /* 0x000000ffff0de224 */ /* 0x000fe200078e0a0d */
[----:B------:R-:W-:Y:S01]  /*bb00*/  ISETP.GE.AND P6, PT, R5, RZ, PT ;  /* 0x000000ff0500720c */ /* 0x000fe20003fc6270 */
[--C-:B------:R-:W-:Y:S01]  /*bb10*/  @!P4 IMAD.IADD R2, R2, 0x1, -R21.reuse ;  /* 0x000000010202c824 */ /* 0x100fe200078e0a15 */
[----:B------:R-:W-:Y:S01]  /*bb20*/  IABS R14, R12 ;  /* 0x0000000c000e7213 */ /* 0x000fe20000000000 */
[----:B------:R-:W-:Y:S01]  /*bb30*/  @!P2 IMAD.IADD R3, R3, 0x1, -R21 ;  /* 0x000000010303a824 */ /* 0x000fe200078e0a15 */
[----:B------:R0:W-:Y:S01]  /*bb40*/  STL [R1+0x38], R13 ;  /* 0x0000380d01007387 */ /* 0x0001e20000100800 */
[----:B------:R-:W-:Y:S01]  /*bb50*/  ISETP.GE.AND P4, PT, R9, RZ, PT ;  /* 0x000000ff0900720c */ /* 0x000fe20003f86270 */
[----:B------:R-:W-:-:S02]  /*bb60*/  IMAD.HI.U32 R16, R0, R15, RZ ;  /* 0x0000000f00107227 */ /* 0x000fc400078e00ff */
[----:B------:R1:W-:Y:S02]  /*bb70*/  STL [R1+0x5c], R11 ;  /* 0x00005c0b01007387 */ /* 0x0003e40000100800 */
[----:B------:R-:W-:Y:S02]  /*bb80*/  IMAD.MOV.U32 R9, RZ, RZ, R14 ;  /* 0x000000ffff097224 */ /* 0x000fe400078e000e */
[----:B------:R-:W-:Y:S01]  /*bb90*/  @!P3 IMAD.IADD R4, R4, 0x1, -R21 ;  /* 0x000000010404b824 */ /* 0x000fe200078e0a15 */
[----:B0-----:R-:W-:Y:S01]  /*bba0*/  IABS R13, R8 ;  /* 0x00000008000d7213 */ /* 0x001fe20000000000 */
[----:B------:R-:W-:Y:S01]  /*bbb0*/  @!P6 IMAD.MOV R3, RZ, RZ, -R3 ;  /* 0x000000ffff03e224 */ /* 0x000fe200078e0a03 */
[----:B------:R-:W-:Y:S01]  /*bbc0*/  ISETP.GE.AND P6, PT, R12, RZ, PT ;  /* 0x000000ff0c00720c */ /* 0x000fe20003fc6270 */
[----:B------:R-:W-:Y:S01]  /*bbd0*/  IMAD.MOV R16, RZ, RZ, -R16 ;  /* 0x000000ffff107224 */ /* 0x000fe200078e0a10 */
[----:B------:R-:W-:Y:S01]  /*bbe0*/  ISETP.GT.U32.AND P3, PT, R21, R4, PT ;  /* 0x000000041500720c */ /* 0x000fe20003f64070 */
[----:B-1----:R-:W-:-:S02]  /*bbf0*/  IMAD.MOV.U32 R11, RZ, RZ, R7 ;  /* 0x000000ffff0b7224 */ /* 0x002fc400078e0007 */
[----:B------:R-:W-:Y:S02]  /*bc00*/  IMAD.MOV.U32 R7, RZ, RZ, R13 ;  /* 0x000000ffff077224 */ /* 0x000fe400078e000d */
[----:B------:R-:W-:-:S04]  /*bc10*/  IMAD.HI.U32 R13, R0, R9, RZ ;  /* 0x00000009000d7227 */ /* 0x000fc800078e00ff */
[----:B------:R-:W-:Y:S01]  /*bc20*/  @!P5 IMAD.MOV R11, RZ, RZ, -R11 ;  /* 0x000000ffff0bd224 */ /* 0x000fe200078e0a0b */
[----:B------:R-:W-:Y:S01]  /*bc30*/  ISETP.GE.AND P5, PT, R6, RZ, PT ;  /* 0x000000ff0600720c */ /* 0x000fe20003fa6270 */
[----:B------:R-:W-:Y:S02]  /*bc40*/  IMAD.MOV R13, RZ, RZ, -R13 ;  /* 0x000000ffff0d7224 */ /* 0x000fe400078e0a0d */
[C---:B------:R-:W-:Y:S01]  /*bc50*/  IMAD R5, R21.reuse, R16, R15 ;  /* 0x0000001015057224 */ /* 0x040fe200078e020f */
[----:B------:R0:W-:Y:S01]  /*bc60*/  STL [R1+0x64], R11 ;  /* 0x0000640b01007387 */ /* 0x0001e20000100800 */
[----:B------:R-:W-:Y:S02]  /*bc70*/  @!P3 IMAD.IADD R4, R4, 0x1, -R21 ;  /* 0x000000010404b824 */ /* 0x000fe400078e0a15 */
[----:B------:R-:W-:Y:S01]  /*bc80*/  IMAD.HI.U32 R6, R0, R7, RZ ;  /* 0x0000000700067227 */ /* 0x000fe200078e00ff */
[----:B------:R1:W-:Y:S01]  /*bc90*/  STL [R1+0x80], R3 ;  /* 0x0000800301007387 */ /* 0x0003e20000100800 */
[----:B------:R-:W-:-:S02]  /*bca0*/  ISETP.GT.U32.AND P2, PT, R21, R5, PT ;  /* 0x000000051500720c */ /* 0x000fc40003f44070 */
[----:B------:R-:W-:Y:S02]  /*bcb0*/  VIADD R12, R22, 0x40 ;  /* 0x00000040160c7836 */ /* 0x000fe40000000000 */
[----:B0-----:R-:W-:Y:S02]  /*bcc0*/  IMAD.MOV.U32 R11, RZ, RZ, R2 ;  /* 0x000000ffff0b7224 */ /* 0x001fe400078e0002 */
[----:B------:R-:W-:Y:S02]  /*bcd0*/  IMAD.MOV R2, RZ, RZ, -R6 ;  /* 0x000000ffff027224 */ /* 0x000fe400078e0a06 */
[C---:B-1----:R-:W-:Y:S01]  /*bce0*/  IMAD R3, R21.reuse, R13, R9 ;  /* 0x0000000d15037224 */ /* 0x042fe200078e0209 */
[----:B------:R-:W-:Y:S01]  /*bcf0*/  IABS R9, R12 ;  /* 0x0000000c00097213 */ /* 0x000fe20000000000 */
[----:B------:R-:W-:Y:S01]  /*bd00*/  @!P1 IMAD.MOV R11, RZ, RZ, -R11 ;  /* 0x000000ffff0b9224 */ /* 0x000fe200078e0a0b */
[----:B------:R-:W-:Y:S01]  /*bd10*/  ISETP.GE.AND P1, PT, R8, RZ, PT ;  /* 0x000000ff0800720c */ /* 0x000fe20003f26270 */
[C---:B------:R-:W-:Y:S01]  /*bd20*/  VIADD R6, R22.reuse, 0x44 ;  /* 0x0000004416067836 */ /* 0x040fe20000000000 */
[C---:B------:R-:W-:Y:S01]  /*bd30*/  ISETP.GT.U32.AND P3, PT, R21.reuse, R3, PT ;  /* 0x000000031500720c */ /* 0x040fe20003f64070 */
[----:B------:R-:W-:Y:S01]  /*bd40*/  IMAD R8, R21, R2, R7 ;  /* 0x0000000215087224 */ /* 0x000fe200078e0207 */
[----:B------:R0:W-:Y:S01]  /*bd50*/  STL [R1+0x84], R11 ;  /* 0x0000840b01007387 */ /* 0x0001e20000100800 */
[----:B------:R-:W-:Y:S01]  /*bd60*/  @!P2 IMAD.IADD R5, R5, 0x1, -R21 ;  /* 0x000000010505a824 */ /* 0x000fe200078e0a15 */
[----:B------:R-:W-:Y:S01]  /*bd70*/  IABS R7, R6 ;  /* 0x0000000600077213 */ /* 0x000fe20000000000 */
[----:B------:R-:W-:-:S02]  /*bd80*/  VIADD R2, R22, 0x42 ;  /* 0x0000004216027836 */ /* 0x000fc40000000000 */
[----:B------:R-:W-:Y:S01]  /*bd90*/  VIADD R13, R22, 0x3e ;  /* 0x0000003e160d7836 */ /* 0x000fe20000000000 */
[----:B------:R-:W-:Y:S01]  /*bda0*/  ISETP.GT.U32.AND P2, PT, R21, R5, PT ;  /* 0x000000051500720c */ /* 0x000fe20003f44070 */
[----:B------:R-:W-:-:S04]  /*bdb0*/  IMAD.HI.U32 R14, R0, R7, RZ ;  /* 0x00000007000e7227 */ /* 0x000fc800078e00ff */
[----:B0-----:R-:W-:Y:S02]  /*bdc0*/  IMAD.MOV.U32 R11, RZ, RZ, R4 ;  /* 0x000000ffff0b7224 */ /* 0x001fe400078e0004 */
[----:B------:R-:W-:Y:S01]  /*bdd0*/  @!P3 IMAD.IADD R3, R3, 0x1, -R21 ;  /* 0x000000010303b824 */ /* 0x000fe200078e0a15 */
[C---:B------:R-:W-:Y:S01]  /*bde0*/  ISETP.GT.U32.AND P3, PT, R21.reuse, R8, PT ;  /* 0x000000081500720c */ /* 0x040fe20003f64070 */
[----:B------:R-:W-:Y:S02]  /*bdf0*/  @!P4 IMAD.MOV R11, RZ, RZ, -R11 ;  /* 0x000000ffff0bc224 */ /* 0x000fe400078e0a0b */
[----:B------:R-:W-:Y:S01]  /*be00*/  IMAD.MOV R14, RZ, RZ, -R14 ;  /* 0x000000ffff0e7224 */ /* 0x000fe200078e0a0e */
[----:B------:R-:W-:Y:S01]  /*be10*/  ISETP.GT.U32.AND P4, PT, R21, R3, PT ;  /* 0x000000031500720c */ /* 0x000fe20003f84070 */
[----:B------:R-:W-:Y:S01]  /*be20*/  @!P2 IMAD.IADD R5, R5, 0x1, -R21 ;  /* 0x000000010505a824 */ /* 0x000fe200078e0a15 */
[----:B------:R-:W-:Y:S01]  /*be30*/  ISETP.GE.AND P2, PT, R6, RZ, PT ;  /* 0x000000ff0600720c */ /* 0x000fe20003f46270 */
[----:B------:R-:W-:Y:S01]  /*be40*/  IMAD R7, R21, R14, R7 ;  /* 0x0000000e15077224 */ /* 0x000fe200078e0207 */
[----:B------:R-:W-:Y:S01]  /*be50*/  IABS R6, R2 ;  /* 0x0000000200067213 */ /* 0x000fe20000000000 */
[----:B------:R-:W-:Y:S01]  /*be60*/  IMAD.MOV.U32 R4, RZ, RZ, R9 ;  /* 0x000000ffff047224 */ /* 0x000fe200078e0009 */
[----:B------:R0:W-:Y:S01]  /*be70*/  STL [R1+0x90], R11 ;  /* 0x0000900b01007387 */ /* 0x0001e20000100800 */
[----:B------:R-:W-:-:S02]  /*be80*/  VIADD R14, R22, 0x3c ;  /* 0x0000003c160e7836 */ /* 0x000fc40000000000 */
[--C-:B------:R-:W-:Y:S02]  /*be90*/  @!P3 IMAD.IADD R8, R8, 0x1, -R21.reuse ;  /* 0x000000010808b824 */ /* 0x100fe400078e0a15 */
[C---:B------:R-:W-:Y:S01]  /*bea0*/  IMAD.HI.U32 R9, R0.reuse, R4, RZ ;  /* 0x0000000400097227 */ /* 0x040fe200078e00ff */
[----:B------:R-:W-:Y:S02]  /*beb0*/  IABS R19, R14 ;  /* 0x0000000e00137213 */ /* 0x000fe40000000000 */
[----:B------:R-:W-:Y:S01]  /*bec0*/  ISETP.GT.U32.AND P3, PT, R21, R8, PT ;  /* 0x000000081500720c */ /* 0x000fe20003f64070 */
[----:B------:R-:W-:Y:S01]  /*bed0*/  @!P4 IMAD.IADD R3, R3, 0x1, -R21 ;  /* 0x000000010303c824 */ /* 0x000fe200078e0a15 */
[----:B------:R-:W-:Y:S01]  /*bee0*/  ISETP.GT.U32.AND P4, PT, R21, R7, PT ;  /* 0x000000071500720c */ /* 0x000fe20003f84070 */
[----:B0-----:R-:W-:Y:S02]  /*bef0*/  IMAD.MOV.U32 R11, RZ, RZ, R5 ;  /* 0x000000ffff0b7224 */ /* 0x001fe400078e0005 */
[----:B------:R-:W-:-:S04]  /*bf00*/  IMAD.HI.U32 R5, R0, R6, RZ ;  /* 0x0000000600057227 */ /* 0x000fc800078e00ff */
[----:B------:R-:W-:Y:S01]  /*bf10*/  @!P5 IMAD.MOV R11, RZ, RZ, -R11 ;  /* 0x000000ffff0bd224 */ /* 0x000fe200078e0a0b */
[----:B------:R-:W-:Y:S01]  /*bf20*/  ISETP.GE.AND P5, PT, R2, RZ, PT ;  /* 0x000000ff0200720c */ /* 0x000fe20003fa6270 */
[----:B------:R-:W-:Y:S01]  /*bf30*/  IMAD.MOV R5, RZ, RZ, -R5 ;  /* 0x000000ffff057224 */ /* 0x000fe200078e0a05 */
[----:B------:R-:W-:Y:S01]  /*bf40*/  IABS R2, R13 ;  /* 0x0000000d00027213 */ /* 0x000fe20000000000 */
[----:B------:R-:W-:Y:S01]  /*bf50*/  IMAD.MOV R9, RZ, RZ, -R9 ;  /* 0x000000ffff097224 */ /* 0x000fe200078e0a09 */
[----:B------:R0:W-:Y:S01]  /*bf60*/  STL [R1+0x94], R11 ;  /* 0x0000940b01007387 */ /* 0x0001e20000100800 */
[----:B------:R-:W-:Y:S02]  /*bf70*/  @!P4 IMAD.IADD R7, R7, 0x1, -R21 ;  /* 0x000000010707c824 */ /* 0x000fe400078e0a15 */
[C---:B------:R-:W-:Y:S02]  /*bf80*/  IMAD R6, R21.reuse, R5, R6 ;  /* 0x0000000515067224 */ /* 0x040fe400078e0206 */
[C---:B------:R-:W-:Y:S01]  /*bf90*/  IMAD R4, R21.reuse, R9, R4 ;  /* 0x0000000915047224 */ /* 0x040fe200078e0204 */
[----:B------:R-:W-:Y:S01]  /*bfa0*/  ISETP.GT.U32.AND P4, PT, R21, R7, PT ;  /* 0x000000071500720c */ /* 0x000fe20003f84070 */
[----:B------:R-:W-:Y:S01]  /*bfb0*/  IMAD.HI.U32 R5, R0, R2, RZ ;  /* 0x0000000200057227 */ /* 0x000fe200078e00ff */
[----:B------:R-:W-:-:S03]  /*bfc0*/  IABS R9, R10 ;  /* 0x0000000a00097213 */ /* 0x000fc60000000000 */
[----:B0-----:R-:W-:Y:S02]  /*bfd0*/  IMAD.MOV.U32 R11, RZ, RZ, R3 ;  /* 0x000000ffff0b7224 */ /* 0x001fe400078e0003 */
[----:B------:R-:W-:Y:S01]  /*bfe0*/  @!P3 IMAD.IADD R8, R8, 0x1, -R21 ;  /* 0x000000010808b824 */ /* 0x000fe200078e0a15 */
[C---:B------:R-:W-:Y:S01]  /*bff0*/  ISETP.GT.U32.AND P3, PT, R21.reuse, R4, PT ;  /* 0x000000041500720c */ /* 0x040fe20003f64070 */
[----:B------:R-:W-:Y:S01]  /*c000*/  @!P6 IMAD.MOV R11, RZ, RZ, -R11 ;  /* 0x000000ffff0be224 */ /* 0x000fe200078e0a0b */
[----:B------:R-:W-:Y:S01]  /*c010*/  ISETP.GT.U32.AND P6, PT, R21, R6, PT ;  /* 0x000000061500720c */ /* 0x000fe20003fc4070 */
[----:B------:R-:W-:Y:S02]  /*c020*/  IMAD.MOV R5, RZ, RZ, -R5 ;  /* 0x000000ffff057224 */ /* 0x000fe400078e0a05 */
[----:B------:R-:W-:Y:S01]  /*c030*/  @!P4 IMAD.IADD R7, R7, 0x1, -R21 ;  /* 0x000000010707c824 */ /* 0x000fe200078e0a15 */
[----:B------:R0:W-:Y:S01]  /*c040*/  STL [R1+0x98], R11 ;  /* 0x0000980b01007387 */ /* 0x0001e20000100800 */
[----:B------:R-:W-:-:S02]  /*c050*/  IMAD R2, R21, R5, R2 ;  /* 0x0000000515027224 */ /* 0x000fc400078e0202 */
[----:B------:R-:W-:Y:S01]  /*c060*/  @!P2 IMAD.MOV R7, RZ, RZ, -R7 ;  /* 0x000000ffff07a224 */ /* 0x000fe200078e0a07 */
[----:B------:R-:W-:Y:S01]  /*c070*/  ISETP.GE.AND P2, PT, R13, RZ, PT ;  /* 0x000000ff0d00720c */ /* 0x000fe20003f46270 */
[----:B------:R-:W-:Y:S01]  /*c080*/  IMAD.HI.U32 R15, R0, R19, RZ ;  /* 0x00000013000f7227 */ /* 0x000fe200078e00ff */
[C---:B------:R-:W-:Y:S01]  /*c090*/  ISETP.GT.U32.AND P4, PT, R21.reuse, R2, PT ;  /* 0x000000021500720c */ /* 0x040fe20003f84070 */
[----:B------:R-:W1:Y:S02]  /*c0a0*/  I2F.RP R5, R9 ;  /* 0x0000000900057306 */ /* 0x000e640000209400 */
[--C-:B------:R-:W-:Y:S02]  /*c0b0*/  @!P6 IMAD.IADD R6, R6, 0x1, -R21.reuse ;  /* 0x000000010606e824 */ /* 0x100fe400078e0a15 */
[----:B------:R-:W-:Y:S02]  /*c0c0*/  @!P3 IMAD.IADD R4, R4, 0x1, -R21 ;  /* 0x000000010404b824 */ /* 0x000fe400078e0a15 */
[----:B0-----:R-:W-:Y:S01]  /*c0d0*/  IMAD.MOV.U32 R11, RZ, RZ, R8 ;  /* 0x000000ffff0b7224 */ /* 0x001fe200078e0008 */
[C---:B------:R-:W-:Y:S01]  /*c0e0*/  ISETP.GT.U32.AND P6, PT, R21.reuse, R6, PT ;  /* 0x000000061500720c */ /* 0x040fe20003fc4070 */
[----:B------:R-:W-:Y:S01]  /*c0f0*/  VIADD R3, R22, 0x3a ;  /* 0x0000003a16037836 */ /* 0x000fe20000000000 */
[C---:B------:R-:W-:Y:S01]  /*c100*/  ISETP.GT.U32.AND P3, PT, R21.reuse, R4, PT ;  /* 0x000000041500720c */ /* 0x040fe20003f64070 */
[----:B------:R-:W-:Y:S01]  /*c110*/  @!P1 IMAD.MOV R11, RZ, RZ, -R11 ;  /* 0x000000ffff0b9224 */ /* 0x000fe200078e0a0b */
[----:B------:R-:W-:Y:S01]  /*c120*/  ISETP.GE.AND P1, PT, R12, RZ, PT ;  /* 0x000000ff0c00720c */ /* 0x000fe20003f26270 */
[----:B------:R-:W-:Y:S01]  /*c130*/  @!P4 IMAD.IADD R2, R2, 0x1, -R21 ;  /* 0x000000010202c824 */ /* 0x000fe200078e0a15 */
[----:B------:R-:W-:Y:S01]  /*c140*/  IABS R18, R3 ;  /* 0x0000000300127213 */ /* 0x000fe20000000000 */
[----:B------:R-:W-:Y:S01]  /*c150*/  IMAD.MOV R15, RZ, RZ, -R15 ;  /* 0x000000ffff0f7224 */ /* 0x000fe200078e0a0f */
[----:B------:R0:W-:Y:S01]  /*c160*/  STL [R1+0x8c], R11 ;  /* 0x00008c0b01007387 */ /* 0x0001e20000100800 */
[----:B-1----:R1:W2:Y:S01]  /*c170*/  MUFU.RCP R8, R5 ;  /* 0x0000000500087308 */ /* 0x0022a20000001000 */
[C---:B------:R-:W-:Y:S01]  /*c180*/  ISETP.GT.U32.AND P4, PT, R21.reuse, R2, PT ;  /* 0x000000021500720c */ /* 0x040fe20003f84070 */
[C---:B------:R-:W-:Y:S01]  /*c190*/  IMAD R19, R21.reuse, R15, R19 ;  /* 0x0000000f15137224 */ /* 0x040fe200078e0213 */
[----:B------:R3:W-:Y:S01]  /*c1a0*/  STL [R1+0x88], R7 ;  /* 0x0000880701007387 */ /* 0x0007e20000100800 */
[--C-:B------:R-:W-:Y:S01]  /*c1b0*/  @!P6 IMAD.IADD R6, R6, 0x1, -R21.reuse ;  /* 0x000000010606e824 */ /* 0x100fe200078e0a15 */
[----:B------:R-:W-:Y:S01]  /*c1c0*/  ISETP.GE.AND P6, PT, R14, RZ, PT ;  /* 0x000000ff0e00720c */ /* 0x000fe20003fc6270 */
[----:B------:R-:W-:Y:S01]  /*c1d0*/  @!P3 IMAD.IADD R4, R4, 0x1, -R21 ;  /* 0x000000010404b824 */ /* 0x000fe200078e0a15 */
[----:B------:R-:W-:Y:S01]  /*c1e0*/  ISETP.GT.U32.AND P3, PT, R21, R19, PT ;  /* 0x000000131500720c */ /* 0x000fe20003f64070 */
[----:B------:R-:W-:-:S02]  /*c1f0*/  IMAD.MOV.U32 R12, RZ, RZ, R6 ;  /* 0x000000ffff0c7224 */ /* 0x000fc400078e0006 */
[----:B0-----:R-:W-:Y:S02]  /*c200*/  IMAD.MOV.U32 R11, RZ, RZ, R4 ;  /* 0x000000ffff0b7224 */ /* 0x001fe400078e0004 */
[----:B------:R-:W-:Y:S01]  /*c210*/  @!P5 IMAD.MOV R12, RZ, RZ, -R12 ;  /* 0x000000ffff0cd224 */ /* 0x000fe200078e0a0c */
[----:B------:R-:W-:Y:S01]  /*c220*/  ISETP.GE.AND P5, PT, R3, RZ, PT ;  /* 0x000000ff0300720c */ /* 0x000fe20003fa6270 */
[----:B------:R-:W-:Y:S02]  /*c230*/  @!P1 IMAD.MOV R11, RZ, RZ, -R11 ;  /* 0x000000ffff0b9224 */ /* 0x000fe400078e0a0b */
[----:B------:R-:W-:Y:S01]  /*c240*/  @!P4 IMAD.IADD R2, R2, 0x1, -R21 ;  /* 0x000000010202c824 */ /* 0x000fe200078e0a15 */
[----:B------:R-:W-:Y:S01]  /*c250*/  STL [R1+0x74], R12 ;  /* 0x0000740c01007387 */ /* 0x000fe20000100800 */
[----:B------:R-:W-:-:S03]  /*c260*/  IMAD.HI.U32 R16, R0, R18, RZ ;  /* 0x0000001200107227 */ /* 0x000fc600078e00ff */
[----:B------:R0:W-:Y:S01]  /*c270*/  STL [R1+0x78], R11 ;  /* 0x0000780b01007387 */ /* 0x0001e20000100800 */
[----:B------:R-:W-:Y:S02]  /*c280*/  IMAD.MOV R16, RZ, RZ, -R16 ;  /* 0x000000ffff107224 */ /* 0x000fe400078e0a10 */
[C---:B---3--:R-:W-:Y:S02]  /*c290*/  VIADD R7, R22.reuse, 0x38 ;  /* 0x0000003816077836 */ /* 0x048fe40000000000 */
[----:B------:R-:W-:Y:S02]  /*c2a0*/  IMAD R18, R21, R16, R18 ;  /* 0x0000001015127224 */ /* 0x000fe400078e0212 */
[----:B------:R-:W-:Y:S01]  /*c2b0*/  @!P3 IMAD.IADD R19, R19, 0x1, -R21 ;  /* 0x000000011313b824 */ /* 0x000fe200078e0a15 */
[----:B------:R-:W-:Y:S01]  /*c2c0*/  IABS R16, R7 ;  /* 0x0000000700107213 */ /* 0x000fe20000000000 */
[----:B-1----:R-:W-:Y:S01]  /*c2d0*/  VIADD R5, R22, 0x36 ;  /* 0x0000003616057836 */ /* 0x002fe20000000000 */
[C---:B------:R-:W-:Y:S01]  /*c2e0*/  ISETP.GT.U32.AND P1, PT, R21.reuse, R18, PT ;  /* 0x000000121500720c */ /* 0x040fe20003f24070 */
[----:B0-----:R-:W-:Y:S01]  /*c2f0*/  IMAD.MOV.U32 R11, RZ, RZ, R2 ;  /* 0x000000ffff0b7224 */ /* 0x001fe200078e0002 */
[----:B------:R-:W-:Y:S01]  /*c300*/  ISETP.GT.U32.AND P3, PT, R21, R19, PT ;  /* 0x000000131500720c */ /* 0x000fe20003f64070 */
[----:B------:R-:W-:Y:S01]  /*c310*/  IMAD.HI.U32 R6, R0, R16, RZ ;  /* 0x0000001000067227 */ /* 0x000fe200078e00ff */
[----:B------:R-:W-:-:S02]  /*c320*/  IABS R17, R5 ;  /* 0x0000000500117213 */ /* 0x000fc40000000000 */
[----:B------:R-:W-:Y:S01]  /*c330*/  ISETP.GE.AND P4, PT, R7, RZ, PT ;  /* 0x000000ff0700720c */ /* 0x000fe20003f86270 */
[----:B------:R-:W-:Y:S02]  /*c340*/  @!P2 IMAD.MOV R11, RZ, RZ, -R11 ;  /* 0x000000ffff0ba224 */ /* 0x000fe400078e0a0b */
[----:B------:R-:W-:Y:S02]  /*c350*/  IMAD.MOV R6, RZ, RZ, -R6 ;  /* 0x000000ffff067224 */ /* 0x000fe400078e0a06 */
[----:B------:R-:W-:Y:S01]  /*c360*/  IMAD.HI.U32 R4, R0, R17, RZ ;  /* 0x0000001100047227 */ /* 0x000fe200078e00ff */
[----:B------:R0:W-:Y:S03]  /*c370*/  STL [R1+0x7c], R11 ;  /* 0x00007c0b01007387 */ /* 0x0001e60000100800 */
[----:B------:R-:W-:Y:S02]  /*c380*/  @!P1 IMAD.IADD R18, R18, 0x1, -R21 ;  /* 0x0000000112129824 */ /* 0x000fe400078e0a15 */
[----:B------:R-:W-:-:S02]  /*c390*/  IMAD R16, R21, R6, R16 ;  /* 0x0000000615107224 */ /* 0x000fc400078e0210 */
[----:B------:R-:W-:Y:S02]  /*c3a0*/  @!P3 IMAD.IADD R19, R19, 0x1, -R21 ;  /* 0x000000011313b824 */ /* 0x000fe400078e0a15 */
[----:B------:R-:W-:Y:S01]  /*c3b0*/  IMAD.MOV R2, RZ, RZ, -R4 ;  /* 0x000000ffff027224 */ /* 0x000fe200078e0a04 */
[----:B0-----:R-:W3:Y:S01]  /*c3c0*/  LDL R11, [R1+0xc74] ;  /* 0x000c7400010b7983 */ /* 0x001ee20000100800 */
[C---:B------:R-:W-:Y:S01]  /*c3d0*/  ISETP.GT.U32.AND P2, PT, R21.reuse, R18, PT ;  /* 0x000000121500720c */ /* 0x040fe20003f44070 */
[C---:B------:R-:W-:Y:S01]  /*c3e0*/  VIADD R28, R22.reuse, 0x34 ;  /* 0x00000034161c7836 */ /* 0x040fe20000000000 */
[C---:B------:R-:W-:Y:S01]  /*c3f0*/  ISETP.GT.U32.AND P3, PT, R21.reuse, R16, PT ;  /* 0x000000101500720c */ /* 0x040fe20003f64070 */
[----:B------:R-:W-:Y:S02]  /*c400*/  IMAD R17, R21, R2, R17 ;  /* 0x0000000215117224 */ /* 0x000fe400078e0211 */
[----:B------:R-:W-:Y:S01]  /*c410*/  VIADD R13, R22, 0x32 ;  /* 0x00000032160d7836 */ /* 0x000fe20000000000 */
[----:B------:R-:W-:Y:S01]  /*c420*/  IABS R14, R28 ;  /* 0x0000001c000e7213 */ /* 0x000fe20000000000 */
[----:B--2---:R-:W-:-:S06]  /*c430*/  VIADD R8, R8, 0xffffffe ;  /* 0x0ffffffe08087836 */ /* 0x004fcc0000000000 */
[--C-:B------:R-:W-:Y:S01]  /*c440*/  @!P2 IMAD.IADD R18, R18, 0x1, -R21.reuse ;  /* 0x000000011212a824 */ /* 0x100fe200078e0a15 */
[----:B------:R-:W-:Y:S01]  /*c450*/  ISETP.GT.U32.AND P2, PT, R21, R17, PT ;  /* 0x000000111500720c */ /* 0x000fe20003f44070 */
[----:B------:R-:W-:Y:S01]  /*c460*/  @!P3 IMAD.IADD R16, R16, 0x1, -R21 ;  /* 0x000000011010b824 */ /* 0x000fe200078e0a15 */
[----:B------:R-:W-:Y:S01]  /*c470*/  ISETP.GE.AND P1, PT, R5, RZ, PT ;  /* 0x000000ff0500720c */ /* 0x000fe20003f26270 */
[----:B------:R-:W-:Y:S01]  /*c480*/  IMAD.HI.U32 R5, R0, R14, RZ ;  /* 0x0000000e00057227 */ /* 0x000fe200078e00ff */
[----:B------:R-:W-:Y:S01]  /*c490*/  IABS R12, R13 ;  /* 0x0000000d000c7213 */ /* 0x000fe20000000000 */
[----:B------:R-:W0:Y:S01]  /*c4a0*/  F2I.FTZ.U32.TRUNC.NTZ R3, R8 ;  /* 0x0000000800037305 */ /* 0x000e22000021f000 */
[----:B------:R-:W-:Y:S01]  /*c4b0*/  ISETP.GT.U32.AND P3, PT, R21, R16, PT ;  /* 0x000000101500720c */ /* 0x000fe20003f64070 */
[----:B------:R-:W-:Y:S02]  /*c4c0*/  IMAD.MOV R5, RZ, RZ, -R5 ;  /* 0x000000ffff057224 */ /* 0x000fe400078e0a05 */
[----:B------:R-:W-:-:S02]  /*c4d0*/  VIADD R4, R22, 0x30 ;  /* 0x0000003016047836 */ /* 0x000fc40000000000 */
[----:B------:R-:W-:Y:S02]  /*c4e0*/  IMAD R14, R21, R5, R14 ;  /* 0x00000005150e7224 */ /* 0x000fe400078e020e */
[----:B------:R-:W-:Y:S01]  /*c4f0*/  @!P2 IMAD.IADD R17, R17, 0x1, -R21 ;  /* 0x000000011111a824 */ /* 0x000fe200078e0a15 */
[----:B------:R-:W-:Y:S01]  /*c500*/  IABS R29, R4 ;  /* 0x00000004001d7213 */ /* 0x000fe20000000000 */
[----:B------:R-:W-:-:S03]  /*c510*/  IMAD.HI.U32 R4, R0, R12, RZ ;  /* 0x0000000c00047227 */ /* 0x000fc600078e00ff */
[C---:B------:R-:W-:Y:S01]  /*c520*/  ISETP.GT.U32.AND P2, PT, R21.reuse, R17, PT ;  /* 0x000000111500720c */ /* 0x040fe20003f44070 */
[----:B------:R-:W-:Y:S01]  /*c530*/  @!P3 IMAD.IADD R16, R16, 0x1, -R21 ;  /* 0x000000011010b824 */ /* 0x000fe200078e0a15 */
[----:B------:R-:W-:Y:S01]  /*c540*/  ISETP.GT.U32.AND P3, PT, R21, R14, PT ;  /* 0x0000000e1500720c */ /* 0x000fe20003f64070 */
[----:B------:R-:W-:-:S04]  /*c550*/  IMAD.MOV R4, RZ, RZ, -R4 ;  /* 0x000000ffff047224 */ /* 0x000fc800078e0a04 */
[----:B------:R-:W-:Y:S02]  /*c560*/  IMAD R12, R21, R4, R12 ;  /* 0x00000004150c7224 */ /* 0x000fe400078e020c */
[----:B0-----:R-:W-:-:S04]  /*c570*/  IMAD.MOV R15, RZ, RZ, -R3 ;  /* 0x000000ffff0f7224 */ /* 0x001fc800078e0a03 */
[--C-:B------:R-:W-:Y:S01]  /*c580*/  @!P2 IMAD.IADD R17, R17, 0x1, -R21.reuse ;  /* 0x000000011111a824 */ /* 0x100fe200078e0a15 */
[----:B------:R-:W-:Y:S01]  /*c590*/  ISETP.GT.U32.AND P2, PT, R21, R12, PT ;  /* 0x0000000c1500720c */ /* 0x000fe20003f44070 */
[----:B------:R-:W-:Y:S02]  /*c5a0*/  @!P3 IMAD.IADD R14, R14, 0x1, -R21 ;  /* 0x000000010e0eb824 */ /* 0x000fe400078e0a15 */
[----:B------:R-:W-:Y:S02]  /*c5b0*/  IMAD.MOV.U32 R2, RZ, RZ, RZ ;  /* 0x000000ffff027224 */ /* 0x000fe400078e00ff */
[----:B------:R-:W-:Y:S01]  /*c5c0*/  IMAD R15, R15, R9, RZ ;  /* 0x000000090f0f7224 */ /* 0x000fe200078e02ff */
[----:B------:R-:W-:-:S03]  /*c5d0*/  ISETP.GT.U32.AND P3, PT, R21, R14, PT ;  /* 0x0000000e1500720c */ /* 0x000fc60003f64070 */
[----:B------:R-:W-:-:S04]  /*c5e0*/  IMAD.HI.U32 R15, R3, R15, R2 ;  /* 0x0000000f030f7227 */ /* 0x000fc800078e0002 */
[----:B------:R-:W-:-:S04]  /*c5f0*/  IMAD.HI.U32 R2, R0, R29, RZ ;  /* 0x0000001d00027227 */ /* 0x000fc800078e00ff */
[C---:B------:R-:W-:Y:S02]  /*c600*/  VIADD R8, R22.reuse, 0x2e ;  /* 0x0000002e16087836 */ /* 0x040fe40000000000 */
[----:B------:R-:W-:Y:S02]  /*c610*/  VIADD R6, R22, 0x2c ;  /* 0x0000002c16067836 */ /* 0x000fe40000000000 */
[----:B------:R-:W-:Y:S01]  /*c620*/  IMAD.MOV R2, RZ, RZ, -R2 ;  /* 0x000000ffff027224 */ /* 0x000fe200078e0a02 */
[----:B------:R-:W-:Y:S01]  /*c630*/  IABS R3, R8 ;  /* 0x0000000800037213 */ /* 0x000fe20000000000 */
[----:B------:R-:W-:Y:S01]  /*c640*/  @!P2 IMAD.IADD R12, R12, 0x1, -R21 ;  /* 0x000000010c0ca824 */ /* 0x000fe200078e0a15 */
[----:B------:R-:W-:Y:S01]  /*c650*/  IABS R4, R6 ;  /* 0x0000000600047213 */ /* 0x000fe20000000000 */
[C---:B------:R-:W-:Y:S02]  /*c660*/  IMAD R29, R21.reuse, R2, R29 ;  /* 0x00000002151d7224 */ /* 0x040fe400078e021d */
[----:B------:R-:W-:Y:S01]  /*c670*/  IMAD.HI.U32 R8, R0, R3, RZ ;  /* 0x0000000300087227 */ /* 0x000fe200078e00ff */
[----:B------:R-:W-:-:S03]  /*c680*/  ISETP.GT.U32.AND P2, PT, R21, R12, PT ;  /* 0x0000000c1500720c */ /* 0x000fc60003f44070 */
[----:B------:R-:W-:Y:S01]  /*c690*/  @!P3 IMAD.IADD R14, R14, 0x1, -R21 ;  /* 0x000000010e0eb824 */ /* 0x000fe200078e0a15 */
[----:B------:R-:W-:Y:S01]  /*c6a0*/  ISETP.GT.U32.AND P3, PT, R21, R29, PT ;  /* 0x0000001d1500720c */ /* 0x000fe20003f64070 */
[----:B------:R-:W-:Y:S02]  /*c6b0*/  VIADD R7, R22, 0x2a ;  /* 0x0000002a16077836 */ /* 0x000fe40000000000 */
[----:B------:R-:W-:-:S04]  /*c6c0*/  IMAD.HI.U32 R2, R0, R4, RZ ;  /* 0x0000000400027227 */ /* 0x000fc800078e00ff */
[----:B------:R-:W-:Y:S01]  /*c6d0*/  IMAD.MOV R8, RZ, RZ, -R8 ;  /* 0x000000ffff087224 */ /* 0x000fe200078e0a08 */
[----:B------:R-:W-:Y:S01]  /*c6e0*/  IABS R5, R7 ;  /* 0x0000000700057213 */ /* 0x000fe20000000000 */
[----:B------:R-:W-:Y:S02]  /*c6f0*/  VIADD R6, R22, 0x28 ;  /* 0x0000002816067836 */ /* 0x000fe40000000000 */
[----:B------:R-:W-:Y:S02]  /*c700*/  IMAD.MOV R2, RZ, RZ, -R2 ;  /* 0x000000ffff027224 */ /* 0x000fe400078e0a02 */
[C---:B------:R-:W-:Y:S01]  /*c710*/  IMAD R3, R21.reuse, R8, R3 ;  /* 0x0000000815037224 */ /* 0x040fe200078e0203 */
[----:B------:R-:W-:Y:S01]  /*c720*/  IABS R6, R6 ;  /* 0x0000000600067213 */ /* 0x000fe20000000000 */
[----:B------:R-:W-:Y:S02]  /*c730*/  IMAD R4, R21, R2, R4 ;  /* 0x0000000215047224 */ /* 0x000fe400078e0204 */
[----:B------:R-:W-:-:S04]  /*c740*/  IMAD.HI.U32 R7, R0, R5, RZ ;  /* 0x0000000500077227 */ /* 0x000fc800078e00ff */
[--C-:B------:R-:W-:Y:S01]  /*c750*/  @!P2 IMAD.IADD R12, R12, 0x1, -R21.reuse ;  /* 0x000000010c0ca824 */ /* 0x100fe200078e0a15 */
[----:B------:R-:W-:Y:S01]  /*c760*/  ISETP.GT.U32.AND P2, PT, R21, R3, PT ;  /* 0x000000031500720c */ /* 0x000fe20003f44070 */
[----:B------:R-:W-:Y:S01]  /*c770*/  @!P3 IMAD.IADD R29, R29, 0x1, -R21 ;  /* 0x000000011d1db824 */ /* 0x000fe200078e0a15 */
[----:B------:R-:W-:Y:S01]  /*c780*/  ISETP.GT.U32.AND P3, PT, R21, R4, PT ;  /* 0x000000041500720c */ /* 0x000fe20003f64070 */
[----:B------:R-:W-:Y:S02]  /*c790*/  IMAD.MOV R7, RZ, RZ, -R7 ;  /* 0x000000ffff077224 */ /* 0x000fe400078e0a07 */
[----:B------:R-:W-:Y:S02]  /*c7a0*/  VIADD R20, R22, 0x26 ;  /* 0x0000002616147836 */ /* 0x000fe40000000000 */
[----:B------:R-:W-:-:S04]  /*c7b0*/  IMAD.HI.U32 R2, R0, R6, RZ ;  /* 0x0000000600027227 */ /* 0x000fc800078e00ff */
[C---:B------:R-:W-:Y:S01]  /*c7c0*/  IMAD R5, R21.reuse, R7, R5 ;  /* 0x0000000715057224 */ /* 0x040fe200078e0205 */
[----:B------:R-:W-:Y:S01]  /*c7d0*/  IABS R7, R20 ;  /* 0x0000001400077213 */ /* 0x000fe20000000000 */
[----:B------:R-:W-:Y:S02]  /*c7e0*/  IMAD.MOV R2, RZ, RZ, -R2 ;  /* 0x000000ffff027224 */ /* 0x000fe400078e0a02 */
[----:B------:R-:W-:Y:S02]  /*c7f0*/  VIADD R20, R22, 0x22 ;  /* 0x0000002216147836 */ /* 0x000fe40000000000 */
[----:B------:R-:W-:Y:S02]  /*c800*/  IMAD R6, R21, R2, R6 ;  /* 0x0000000215067224 */ /* 0x000fe400078e0206 */
[----:B------:R-:W-:Y:S01]  /*c810*/  @!P2 IMAD.IADD R3, R3, 0x1, -R21 ;  /* 0x000000010303a824 */ /* 0x000fe200078e0a15 */
[----:B------:R-:W-:Y:S01]  /*c820*/  IABS R25, R20 ;  /* 0x0000001400197213 */ /* 0x000fe20000000000 */
[----:B------:R-:W-:Y:S01]  /*c830*/  IMAD.HI.U32 R20, R0, R7, RZ ;  /* 0x0000000700147227 */ /* 0x000fe200078e00ff */
[----:B------:R-:W-:-:S03]  /*c840*/  ISETP.GT.U32.AND P2, PT, R21, R5, PT ;  /* 0x000000051500720c */ /* 0x000fc60003f44070 */
[----:B------:R-:W-:Y:S01]  /*c850*/  @!P3 IMAD.IADD R4, R4, 0x1, -R21 ;  /* 0x000000010404b824 */ /* 0x000fe200078e0a15 */
[C---:B------:R-:W-:Y:S01]  /*c860*/  ISETP.GT.U32.AND P3, PT, R21.reuse, R6, PT ;  /* 0x000000061500720c */ /* 0x040fe20003f64070 */
[----:B------:R-:W-:Y:S02]  /*c870*/  IMAD.MOV R20, RZ, RZ, -R20 ;  /* 0x000000ffff147224 */ /* 0x000fe400078e0a14 */
[C---:B------:R-:W-:Y:S02]  /*c880*/  VIADD R24, R22.reuse, 0x24 ;  /* 0x0000002416187836 */ /* 0x040fe40000000000 */
[----:B------:R-:W-:Y:S02]  /*c890*/  VIADD R23, R22, 0x20 ;  /* 0x0000002016177836 */ /* 0x000fe40000000000 */
[----:B------:R-:W-:Y:S01]  /*c8a0*/  IMAD R7, R21, R20, R7 ;  /* 0x0000001415077224 */ /* 0x000fe200078e0207 */
[----:B------:R-:W-:Y:S01]  /*c8b0*/  IABS R8, R24 ;  /* 0x0000001800087213 */ /* 0x000fe20000000000 */
[----:B------:R-:W-:Y:S01]  /*c8c0*/  @!P2 IMAD.IADD R5, R5, 0x1, -R21 ;  /* 0x000000010505a824 */ /* 0x000fe200078e0a15 */
[----:B------:R-:W-:-:S02]  /*c8d0*/  IABS R2, R23 ;  /* 0x0000001700027213 */ /* 0x000fc40000000000 */
[C---:B------:R-:W-:Y:S01]  /*c8e0*/  ISETP.GT.U32.AND P2, PT, R21.reuse, R7, PT ;  /* 0x000000071500720c */ /* 0x040fe20003f44070 */
[----:B------:R-:W-:Y:S01]  /*c8f0*/  @!P3 IMAD.IADD R6, R6, 0x1, -R21 ;  /* 0x000000010606b824 */ /* 0x000fe200078e0a15 */
[C---:B------:R-:W-:Y:S01]  /*c900*/  ISETP.GT.U32.AND P3, PT, R21.reuse, R29, PT ;  /* 0x0000001d1500720c */ /* 0x040fe20003f64070 */
[----:B------:R-:W-:Y:S01]  /*c910*/  @!P5 IMAD.MOV R18, RZ, RZ, -R18 ;  /* 0x000000ffff12d224 */ /* 0x000fe200078e0a12 */
[----:B------:R-:W-:Y:S01]  /*c920*/  ISETP.GT.U32.AND P5, PT, R21, R3, PT ;  /* 0x000000031500720c */ /* 0x000fe20003fa4070 */
[----:B------:R-:W-:-:S04]  /*c930*/  IMAD.HI.U32 R27, R0, R8, RZ ;  /* 0x00000008001b7227 */ /* 0x000fc800078e00ff */
[----:B------:R-:W-:Y:S01]  /*c940*/  @!P6 IMAD.MOV R19, RZ, RZ, -R19 ;  /* 0x000000ffff13e224 */ /* 0x000fe200078e0a13 */
[----:B------:R-:W-:Y:S01]  /*c950*/  ISETP.GT.U32.AND P6, PT, R21, R4, PT ;  /* 0x000000041500720c */ /* 0x000fe20003fc4070 */
[----:B------:R-:W-:-:S04]  /*c960*/  IMAD.HI.U32 R24, R0, R25, RZ ;  /* 0x0000001900187227 */ /* 0x000fc800078e00ff */
[----:B------:R-:W-:Y:S01]  /*c970*/  IMAD.HI.U32 R23, R0, R2, RZ ;  /* 0x0000000200177227 */ /* 0x000fe200078e00ff */
[----:B------:R-:W-:-:S03]  /*c980*/  IABS R26, R22 ;  /* 0x00000016001a7213 */ /* 0x000fc60000000000 */
[----:B------:R-:W-:Y:S02]  /*c990*/  IMAD.MOV R27, RZ, RZ, -R27 ;  /* 0x000000ffff1b7224 */ /* 0x000fe400078e0a1b */
[----:B------:R-:W-:Y:S02]  /*c9a0*/  IMAD.MOV R24, RZ, RZ, -R24 ;  /* 0x000000ffff187224 */ /* 0x000fe400078e0a18 */
[----:B------:R-:W-:Y:S02]  /*c9b0*/  IMAD.MOV R23, RZ, RZ, -R23 ;  /* 0x000000ffff177224 */ /* 0x000fe400078e0a17 */
[C---:B------:R-:W-:Y:S02]  /*c9c0*/  IMAD R8, R21.reuse, R27, R8 ;  /* 0x0000001b15087224 */ /* 0x040fe400078e0208 */
[C---:B------:R-:W-:Y:S02]  /*c9d0*/  IMAD R25, R21.reuse, R24, R25 ;  /* 0x0000001815197224 */ /* 0x040fe400078e0219 */
[----:B------:R-:W-:-:S02]  /*c9e0*/  IMAD R2, R21, R23, R2 ;  /* 0x0000001715027224 */ /* 0x000fc400078e0202 */
[----:B------:R-:W-:Y:S01]  /*c9f0*/  @!P2 IMAD.IADD R7, R7, 0x1, -R21 ;  /* 0x000000010707a824 */ /* 0x000fe200078e0a15 */
[C---:B------:R-:W-:Y:S01]  /*ca00*/  ISETP.GT.U32.AND P2, PT, R21.reuse, R5, PT ;  /* 0x000000051500720c */ /* 0x040fe20003f44070 */
[----:B------:R-:W-:Y:S01]  /*ca10*/  @!P1 IMAD.MOV R17, RZ, RZ, -R17 ;  /* 0x000000ffff119224 */ /* 0x000fe200078e0a11 */
[----:B------:R-:W-:Y:S01]  /*ca20*/  ISETP.GT.U32.AND P1, PT, R21, R6, PT ;  /* 0x000000061500720c */ /* 0x000fe20003f24070 */
[----:B------:R-:W-:Y:S01]  /*ca30*/  IMAD.HI.U32 R23, R0, R26, RZ ;  /* 0x0000001a00177227 */ /* 0x000fe200078e00ff */
[----:B------:R0:W-:Y:S03]  /*ca40*/  STL [R1+0x34], R19 ;  /* 0x0000341301007387 */ /* 0x0001e60000100800 */
[--C-:B------:R-:W-:Y:S01]  /*ca50*/  @!P3 IMAD.IADD R29, R29, 0x1, -R21.reuse ;  /* 0x000000011d1db824 */ /* 0x100fe200078e0a15 */
[----:B------:R-:W-:Y:S01]  /*ca60*/  ISETP.GT.U32.AND P3, PT, R21, R8, PT ;  /* 0x000000081500720c */ /* 0x000fe20003f64070 */
[--C-:B------:R-:W-:Y:S01]  /*ca70*/  @!P5 IMAD.IADD R3, R3, 0x1, -R21.reuse ;  /* 0x000000010303d824 */ /* 0x100fe200078e0a15 */
[C---:B------:R-:W-:Y:S01]  /*ca80*/  ISETP.GT.U32.AND P5, PT, R21.reuse, R25, PT ;  /* 0x000000191500720c */ /* 0x040fe20003fa4070 */
[----:B------:R-:W-:Y:S01]  /*ca90*/  @!P6 IMAD.IADD R4, R4, 0x1, -R21 ;  /* 0x000000010404e824 */ /* 0x000fe200078e0a15 */
[C---:B------:R-:W-:Y:S01]  /*caa0*/  ISETP.GT.U32.AND P6, PT, R21.reuse, R2, PT ;  /* 0x000000021500720c */ /* 0x040fe20003fc4070 */
[----:B------:R-:W-:Y:S01]  /*cab0*/  IMAD.MOV R23, RZ, RZ, -R23 ;  /* 0x000000ffff177224 */ /* 0x000fe200078e0a17 */
[----:B0-----:R-:W0:Y:S01]  /*cac0*/  LDC R19, c[0x0][0x230] ;  /* 0x00008c00ff137b82 */ /* 0x001e220000000800 */
[----:B------:R-:W-:Y:S01]  /*cad0*/  @!P4 IMAD.MOV R16, RZ, RZ, -R16 ;  /* 0x000000ffff10c224 */ /* 0x000fe200078e0a10 */
[C---:B------:R-:W-:Y:S01]  /*cae0*/  ISETP.GT.U32.AND P4, PT, R21.reuse, R7, PT ;  /* 0x000000071500720c */ /* 0x040fe20003f84070 */
[----:B------:R-:W-:-:S02]  /*caf0*/  IMAD R26, R21, R23, R26 ;  /* 0x00000017151a7224 */ /* 0x000fc400078e021a */
[C---:B------:R-:W-:Y:S02]  /*cb00*/  VIADD R24, R22.reuse, 0x30 ;  /* 0x0000003016187836 */ /* 0x040fe40000000000 */
[--C-:B------:R-:W-:Y:S01]  /*cb10*/  @!P2 IMAD.IADD R5, R5, 0x1, -R21.reuse ;  /* 0x000000010505a824 */ /* 0x100fe200078e0a15 */
[----:B------:R-:W-:Y:S01]  /*cb20*/  ISETP.GT.U32.AND P2, PT, R21, R26, PT ;  /* 0x0000001a1500720c */ /* 0x000fe20003f44070 */
[----:B------:R-:W-:Y:S02]  /*cb30*/  VIADD R27, R22, 0x2e ;  /* 0x0000002e161b7836 */ /* 0x000fe40000000000 */
[--C-:B------:R-:W-:Y:S01]  /*cb40*/  @!P1 IMAD.IADD R6, R6, 0x1, -R21.reuse ;  /* 0x0000000106069824 */ /* 0x100fe200078e0a15 */
[----:B------:R-:W-:Y:S01]  /*cb50*/  ISETP.GE.AND P1, PT, R28, RZ, PT ;  /* 0x000000ff1c00720c */ /* 0x000fe20003f26270 */
[--C-:B------:R-:W-:Y:S01]  /*cb60*/  @!P3 IMAD.IADD R8, R8, 0x1, -R21.reuse ;  /* 0x000000010808b824 */ /* 0x100fe200078e0a15 */
[----:B------:R-:W-:Y:S01]  /*cb70*/  ISETP.GE.AND P3, PT, R13, RZ, PT ;  /* 0x000000ff0d00720c */ /* 0x000fe20003f66270 */
[--C-:B------:R-:W-:Y:S01]  /*cb80*/  @!P5 IMAD.IADD R25, R25, 0x1, -R21.reuse ;  /* 0x000000011919d824 */ /* 0x100fe200078e0a15 */
[----:B------:R-:W-:Y:S01]  /*cb90*/  ISETP.GE.AND P5, PT, R24, RZ, PT ;  /* 0x000000ff1800720c */ /* 0x000fe20003fa6270 */
[--C-:B------:R-:W-:Y:S01]  /*cba0*/  @!P6 IMAD.IADD R2, R2, 0x1, -R21.reuse ;  /* 0x000000010202e824 */ /* 0x100fe200078e0a15 */
[----:B------:R-:W-:Y:S01]  /*cbb0*/  ISETP.GE.AND P6, PT, R27, RZ, PT ;  /* 0x000000ff1b00720c */ /* 0x000fe20003fc6270 */
[----:B------:R-:W-:-:S02]  /*cbc0*/  @!P4 IMAD.IADD R7, R7, 0x1, -R21 ;  /* 0x000000010707c824 */ /* 0x000fc400078e0a15 */
[----:B------:R-:W-:Y:S02]  /*cbd0*/  VIADD R24, R22, 0x2c ;  /* 0x0000002c16187836 */ /* 0x000fe40000000000 */
[----:B------:R-:W-:Y:S02]  /*cbe0*/  @!P2 IMAD.IADD R26, R26, 0x1, -R21 ;  /* 0x000000011a1aa824 */ /* 0x000fe400078e0a15 */
[----:B0-----:R-:W-:Y:S01]  /*cbf0*/  VIADD R19, R19, 0x3f ;  /* 0x0000003f13137836 */ /* 0x001fe20000000000 */
[----:B------:R-:W-:Y:S01]  /*cc00*/  ISETP.GE.AND P2, PT, R24, RZ, PT ;  /* 0x000000ff1800720c */ /* 0x000fe20003f46270 */
[----:B------:R-:W-:Y:S01]  /*cc10*/  @!P1 IMAD.MOV R14, RZ, RZ, -R14 ;  /* 0x000000ffff0e9224 */ /* 0x000fe200078e0a0e */
[----:B------:R-:W-:Y:S01]  /*cc20*/  ISETP.GT.U32.AND P1, PT, R21, R8, PT ;  /* 0x000000081500720c */ /* 0x000fe20003f24070 */
[----:B------:R-:W-:Y:S01]  /*cc30*/  @!P3 IMAD.MOV R12, RZ, RZ, -R12 ;  /* 0x000000ffff0cb224 */ /* 0x000fe200078e0a0c */
[----:B------:R-:W-:Y:S01]  /*cc40*/  STL [R1+0x2c], R18 ;  /* 0x00002c1201007387 */ /* 0x000fe20000100800 */
[----:B------:R-:W-:-:S02]  /*cc50*/  @!P5 IMAD.MOV R29, RZ, RZ, -R29 ;  /* 0x000000ffff1dd224 */ /* 0x000fc400078e0a1d */
[----:B------:R-:W-:Y:S01]  /*cc60*/  @!P6 IMAD.MOV R3, RZ, RZ, -R3 ;  /* 0x000000ffff03e224 */ /* 0x000fe200078e0a03 */
[----:B------:R-:W-:Y:S04]  /*cc70*/  STL [R1+0x24], R16 ;  /* 0x0000241001007387 */ /* 0x000fe80000100800 */
[----:B------:R-:W-:Y:S04]  /*cc80*/  STL [R1+0x1c], R17 ;  /* 0x00001c1101007387 */ /* 0x000fe80000100800 */
[----:B------:R-:W-:Y:S04]  /*cc90*/  STL [R1+0x18], R14 ;  /* 0x0000180e01007387 */ /* 0x000fe80000100800 */
[----:B------:R0:W-:Y:S04]  /*cca0*/  STL [R1+0xc], R12 ;  /* 0x00000c0c01007387 */ /* 0x0001e80000100800 */
[----:B------:R-:W-:Y:S04]  /*ccb0*/  STL [R1+0xd10], R29 ;  /* 0x000d101d01007387 */ /* 0x000fe80000100800 */
[----:B------:R1:W-:Y:S01]  /*ccc0*/  STL [R1+0xd14], R3 ;  /* 0x000d140301007387 */ /* 0x0003e20000100800 */
[----:B------:R-:W-:-:S02]  /*ccd0*/  @!P2 IMAD.MOV R4, RZ, RZ, -R4 ;  /* 0x000000ffff04a224 */ /* 0x000fc400078e0a04 */
[----:B------:R-:W-:Y:S02]  /*cce0*/  VIADD R13, R22, 0x1e ;  /* 0x0000001e160d7836 */ /* 0x000fe40000000000 */
[----:B------:R-:W-:Y:S01]  /*ccf0*/  @!P1 IMAD.IADD R8, R8, 0x1, -R21 ;  /* 0x0000000108089824 */ /* 0x000fe200078e0a15 */
[C---:B------:R-:W-:Y:S02]  /*cd00*/  ISETP.GT.U32.AND P3, PT, R21.reuse, R25, PT ;  /* 0x000000191500720c */ /* 0x040fe40003f64070 */
[----:B------:R-:W-:Y:S01]  /*cd10*/  IABS R27, R13 ;  /* 0x0000000d001b7213 */ /* 0x000fe20000000000 */
[----:B------:R-:W-:Y:S01]  /*cd20*/  VIADD R24, R22, 0x2a ;  /* 0x0000002a16187836 */ /* 0x000fe20000000000 */
[----:B------:R-:W-:-:S03]  /*cd30*/  ISETP.GT.U32.AND P5, PT, R21, R26, PT ;  /* 0x0000001a1500720c */ /* 0x000fc60003fa4070 */
[----:B0-----:R-:W-:Y:S01]  /*cd40*/  IMAD.HI.U32 R12, R0, R27, RZ ;  /* 0x0000001b000c7227 */ /* 0x001fe200078e00ff */
[----:B---3--:R-:W-:-:S05]  /*cd50*/  IABS R20, R11 ;  /* 0x0000000b00147213 */ /* 0x008fca0000000000 */
[----:B------:R-:W-:-:S04]  /*cd60*/  IMAD.HI.U32 R15, R15, R20, RZ ;  /* 0x000000140f0f7227 */ /* 0x000fc800078e00ff */
[----:B------:R-:W-:-:S04]  /*cd70*/  IMAD.MOV R15, RZ, RZ, -R15 ;  /* 0x000000ffff0f7224 */ /* 0x000fc800078e0a0f */
[----:B------:R-:W-:-:S05]  /*cd80*/  IMAD R20, R9, R15, R20 ;  /* 0x0000000f09147224 */ /* 0x000fca00078e0214 */
[----:B------:R-:W-:Y:S02]  /*cd90*/  ISETP.GT.U32.AND P4, PT, R9, R20, PT ;  /* 0x000000140900720c */ /* 0x000fe40003f84070 */
[----:B------:R-:W-:-:S04]  /*cda0*/  SHF.R.S32.HI R15, RZ, 0x1f, R19 ;  /* 0x0000001fff0f7819 */ /* 0x000fc80000011413 */
[----:B-1----:R-:W-:Y:S01]  /*cdb0*/  LEA.HI R3, R15, R19, RZ, 0x6 ;  /* 0x000000130f037211 */ /* 0x002fe200078f30ff */
[----:B------:R-:W-:-:S06]  /*cdc0*/  VIADD R19, R22, 0x28 ;  /* 0x0000002816137836 */ /* 0x000fcc0000000000 */
[----:B------:R-:W-:Y:S01]  /*cdd0*/  @!P4 IMAD.IADD R20, R20, 0x1, -R9 ;  /* 0x000000011414c824 */ /* 0x000fe200078e0a09 */
[----:B------:R-:W-:-:S04]  /*cde0*/  ISETP.GE.AND P1, PT, R19, RZ, PT ;  /* 0x000000ff1300720c */ /* 0x000fc80003f26270 */
[----:B------:R-:W-:Y:S02]  /*cdf0*/  ISETP.GT.U32.AND P2, PT, R9, R20, PT ;  /* 0x000000140900720c */ /* 0x000fe40003f44070 */
[----:B------:R-:W-:Y:S02]  /*ce00*/  ISETP.GT.U32.AND P4, PT, R21, R2, PT ;  /* 0x000000021500720c */ /* 0x000fe40003f84070 */
[----:B------:R-:W-:Y:S01]  /*ce10*/  ISETP.GE.AND P6, PT, R24, RZ, PT ;  /* 0x000000ff1800720c */ /* 0x000fe20003fc6270 */
[----:B------:R-:W-:Y:S02]  /*ce20*/  VIADD R24, R22, 0x26 ;  /* 0x0000002616187836 */ /* 0x000fe40000000000 */
[----:B------:R-:W-:Y:S02]  /*ce30*/  IMAD.MOV R12, RZ, RZ, -R12 ;  /* 0x000000ffff0c7224 */ /* 0x000fe400078e0a0c */
[----:B------:R-:W-:Y:S01]  /*ce40*/  @!P1 IMAD.MOV R6, RZ, RZ, -R6 ;  /* 0x000000ffff069224 */ /* 0x000fe200078e0a06 */
[----:B------:R-:W-:-:S03]  /*ce50*/  ISETP.NE.AND P1, PT, R10, RZ, PT ;  /* 0x000000ff0a00720c */ /* 0x000fc60003f25270 */
[----:B------:R-:W-:Y:S01]  /*ce60*/  @!P2 IMAD.IADD R20, R20, 0x1, -R9 ;  /* 0x000000011414a824 */ /* 0x000fe200078e0a09 */
[----:B------:R-:W-:Y:S01]  /*ce70*/  ISETP.GE.AND P2, PT, R11, RZ, PT ;  /* 0x000000ff0b00720c */ /* 0x000fe20003f46270 */
[----:B------:R-:W-:Y:S01]  /*ce80*/  @!P3 IMAD.IADD R25, R25, 0x1, -R21 ;  /* 0x000000011919b824 */ /* 0x000fe200078e0a15 */
[----:B------:R-:W-:Y:S01]  /*ce90*/  ISETP.GE.AND P3, PT, R24, RZ, PT ;  /* 0x000000ff1800720c */ /* 0x000fe20003f66270 */
[C---:B------:R-:W-:Y:S02]  /*cea0*/  VIADD R19, R22.reuse, 0x24 ;  /* 0x0000002416137836 */ /* 0x040fe40000000000 */
[----:B------:R-:W-:Y:S02]  /*ceb0*/  IMAD R27, R21, R12, R27 ;  /* 0x0000000c151b7224 */ /* 0x000fe400078e021b */
[C---:B------:R-:W-:Y:S02]  /*cec0*/  VIADD R12, R22.reuse, 0x1c ;  /* 0x0000001c160c7836 */ /* 0x040fe40000000000 */
[----:B------:R-:W-:-:S02]  /*ced0*/  VIADD R24, R22, 0x22 ;  /* 0x0000002216187836 */ /* 0x000fc40000000000 */
[--C-:B------:R-:W-:Y:S01]  /*cee0*/  @!P4 IMAD.IADD R2, R2, 0x1, -R21.reuse ;  /* 0x000000010202c824 */ /* 0x100fe200078e0a15 */
[----:B------:R-:W-:Y:S01]  /*cef0*/  ISETP.GE.AND P4, PT, R19, RZ, PT ;  /* 0x000000ff1300720c */ /* 0x000fe20003f86270 */
[----:B------:R-:W-:Y:S01]  /*cf00*/  IMAD.MOV.U32 R9, RZ, RZ, R20 ;  /* 0x000000ffff097224 */ /* 0x000fe200078e0014 */
[----:B------:R-:W-:Y:S01]  /*cf10*/  IABS R14, R12 ;  /* 0x0000000c000e7213 */ /* 0x000fe20000000000 */
[----:B------:R-:W-:Y:S01]  /*cf20*/  @!P5 IMAD.IADD R26, R26, 0x1, -R21 ;  /* 0x000000011a1ad824 */ /* 0x000fe200078e0a15 */
[----:B------:R-:W-:Y:S01]  /*cf30*/  ISETP.GE.AND P5, PT, R24, RZ, PT ;  /* 0x000000ff1800720c */ /* 0x000fe20003fa6270 */
[----:B------:R-:W-:Y:S01]  /*cf40*/  @!P6 IMAD.MOV R5, RZ, RZ, -R5 ;  /* 0x000000ffff05e224 */ /* 0x000fe200078e0a05 */
[----:B------:R-:W-:Y:S01]  /*cf50*/  ISETP.GT.U32.AND P6, PT, R21, R27, PT ;  /* 0x0000001b1500720c */ /* 0x000fe20003fc4070 */
[----:B------:R-:W-:Y:S02]  /*cf60*/  VIADD R24, R22, 0x20 ;  /* 0x0000002016187836 */ /* 0x000fe40000000000 */
[----:B------:R-:W-:Y:S01]  /*cf70*/  @!P2 IMAD.MOV R9, RZ, RZ, -R9 ;  /* 0x000000ffff09a224 */ /* 0x000fe200078e0a09 */
[----:B------:R-:W-:Y:S01]  /*cf80*/  @!P1 LOP3.LUT R9, RZ, R10, RZ, 0x33, !PT ;  /* 0x0000000aff099212 */ /* 0x000fe200078e33ff */
[----:B------:R-:W-:-:S04]  /*cf90*/  IMAD.HI.U32 R10, R0, R14, RZ ;  /* 0x0000000e000a7227 */ /* 0x000fc800078e00ff */
[----:B------:R-:W-:Y:S01]  /*cfa0*/  @!P3 IMAD.MOV R7, RZ, RZ, -R7 ;  /* 0x000000ffff07b224 */ /* 0x000fe200078e0a07 */
[----:B------:R-:W-:Y:S01]  /*cfb0*/  ISETP.GE.AND P3, PT, R24, RZ, PT ;  /* 0x000000ff1800720c */ /* 0x000fe20003f66270 */
[----:B------:R-:W-:Y:S01]  /*cfc0*/  IMAD.MOV R24, RZ, RZ, -R10 ;  /* 0x000000ffff187224 */ /* 0x000fe200078e0a0a */
[----:B------:R-:W-:Y:S01]  /*cfd0*/  STL [R1+0xd18], R4 ;  /* 0x000d180401007387 */ /* 0x000fe20000100800 */
[----:B------:R-:W-:Y:S01]  /*cfe0*/  @!P4 IMAD.MOV R8, RZ, RZ, -R8 ;  /* 0x000000ffff08c224 */ /* 0x000fe200078e0a08 */
[----:B------:R-:W-:Y:S01]  /*cff0*/  ISETP.GE.AND P1, PT, R22, RZ, PT ;  /* 0x000000ff1600720c */ /* 0x000fe20003f26270 */
[----:B------:R-:W-:Y:S01]  /*d000*/  IMAD R24, R21, R24, R14 ;  /* 0x0000001815187224 */ /* 0x000fe200078e020e */
[----:B------:R-:W-:Y:S01]  /*d010*/  STL [R1+0xd1c], R5 ;  /* 0x000d1c0501007387 */ /* 0x000fe20000100800 */
[----:B------:R-:W-:-:S03]  /*d020*/  @!P6 IMAD.IADD R27, R27, 0x1, -R21 ;  /* 0x000000011b1be824 */ /* 0x000fc600078e0a15 */
[----:B------:R-:W2:Y:S04]  /*d030*/  LDL.LU R11, [R1+0xdcc] ;  /* 0x000dcc00010b7983 */ /* 0x000ea80000300800 */
[----:B------:R-:W-:Y:S04]  /*d040*/  STL [R1+0xd20], R6 ;  /* 0x000d200601007387 */ /* 0x000fe80000100800 */
[----:B------:R-:W-:Y:S04]  /*d050*/  STL [R1+0xd24], R7 ;  /* 0x000d240701007387 */ /* 0x000fe80000100800 */
[----:B------:R0:W-:Y:S01]  /*d060*/  STL [R1+0xd28], R8 ;  /* 0x000d280801007387 */ /* 0x0001e20000100800 */
[----:B------:R-:W-:Y:S01]  /*d070*/  ISETP.GE.AND P4, PT, R13, RZ, PT ;  /* 0x000000ff0d00720c */ /* 0x000fe20003f86270 */
[----:B------:R-:W-:Y:S01]  /*d080*/  VIADD R13, R22, 0x18 ;  /* 0x00000018160d7836 */ /* 0x000fe20000000000 */
[----:B------:R-:W-:-:S02]  /*d090*/  ISETP.GT.U32.AND P6, PT, R21, R27, PT ;  /* 0x0000001b1500720c */ /* 0x000fc40003fc4070 */
[----:B0-----:R-:W-:Y:S02]  /*d0a0*/  SEL R8, RZ, 0x90, !P0 ;  /* 0x00000090ff087807 */ /* 0x001fe40004000000 */
[----:B------:R-:W-:Y:S01]  /*d0b0*/  ISETP.GT.U32.AND P0, PT, R21, R24, PT ;  /* 0x000000181500720c */ /* 0x000fe20003f04070 */
[----:B------:R-:W-:Y:S01]  /*d0c0*/  @!P1 IMAD.MOV R26, RZ, RZ, -R26 ;  /* 0x000000ffff1a9224 */ /* 0x000fe200078e0a1a */
[----:B------:R-:W-:Y:S01]  /*d0d0*/  ISETP.GE.AND P1, PT, R13, RZ, PT ;  /* 0x000000ff0d00720c */ /* 0x000fe20003f26270 */
[----:B------:R-:W-:Y:S01]  /*d0e0*/  VIADD R15, R22, 0x1a ;  /* 0x0000001a160f7836 */ /* 0x000fe20000000000 */
[----:B------:R-:W-:Y:S01]  /*d0f0*/  IABS R13, R13 ;  /* 0x0000000d000d7213 */ /* 0x000fe20000000000 */
[----:B------:R-:W-:Y:S01]  /*d100*/  @!P5 IMAD.MOV R25, RZ, RZ, -R25 ;  /* 0x000000ffff19d224 */ /* 0x000fe200078e0a19 */
[----:B------:R-:W-:Y:S01]  /*d110*/  ISETP.GE.AND P2, PT, R12, RZ, PT ;  /* 0x000000ff0c00720c */ /* 0x000fe20003f46270 */
[----:B------:R-:W-:Y:S01]  /*d120*/  VIADD R14, R22, 0x16 ;  /* 0x00000016160e7836 */ /* 0x000fe20000000000 */
[----:B------:R-:W-:-:S02]  /*d130*/  IABS R12, R15 ;  /* 0x0000000f000c7213 */ /* 0x000fc40000000000 */
[----:B------:R-:W-:Y:S01]  /*d140*/  ISETP.GE.AND P5, PT, R15, RZ, PT ;  /* 0x000000ff0f00720c */ /* 0x000fe20003fa6270 */
[----:B------:R-:W-:-:S04]  /*d150*/  IMAD.HI.U32 R15, R0, R13, RZ ;  /* 0x0000000d000f7227 */ /* 0x000fc800078e00ff */
[--C-:B------:R-:W-:Y:S02]  /*d160*/  @!P0 IMAD.IADD R24, R24, 0x1, -R21.reuse ;  /* 0x0000000118188824 */ /* 0x100fe400078e0a15 */
[----:B------:R-:W-:Y:S01]  /*d170*/  @!P6 IMAD.IADD R27, R27, 0x1, -R21 ;  /* 0x000000011b1be824 */ /* 0x000fe200078e0a15 */
[----:B------:R-:W-:Y:S01]  /*d180*/  ISETP.GE.AND P6, PT, R14, RZ, PT ;  /* 0x000000ff0e00720c */ /* 0x000fe20003fc6270 */
[----:B------:R-:W-:Y:S01]  /*d190*/  IMAD.MOV R15, RZ, RZ, -R15 ;  /* 0x000000ffff0f7224 */ /* 0x000fe200078e0a0f */
[----:B------:R-:W-:Y:S02]  /*d1a0*/  IABS R14, R14 ;  /* 0x0000000e000e7213 */ /* 0x000fe40000000000 */
[C---:B------:R-:W-:Y:S01]  /*d1b0*/  ISETP.GT.U32.AND P0, PT, R21.reuse, R24, PT ;  /* 0x000000181500720c */ /* 0x040fe20003f04070 */
[----:B------:R-:W-:Y:S02]  /*d1c0*/  IMAD R13, R21, R15, R13 ;  /* 0x0000000f150d7224 */ /* 0x000fe400078e020d */
[----:B------:R-:W-:-:S04]  /*d1d0*/  IMAD.HI.U32 R15, R0, R14, RZ ;  /* 0x0000000e000f7227 */ /* 0x000fc800078e00ff */
[----:B------:R-:W-:Y:S02]  /*d1e0*/  IMAD.MOV R15, RZ, RZ, -R15 ;  /* 0x000000ffff0f7224 */ /* 0x000fe400078e0a0f */
[----:B------:R-:W-:-:S04]  /*d1f0*/  IMAD.HI.U32 R10, R0, R12, RZ ;  /* 0x0000000c000a7227 */ /* 0x000fc800078e00ff */
[----:B------:R-:W-:Y:S01]  /*d200*/  @!P0 IMAD.IADD R24, R24, 0x1, -R21 ;  /* 0x0000000118188824 */ /* 0x000fe200078e0a15 */
[C---:B------:R-:W-:Y:S01]  /*d210*/  ISETP.GT.U32.AND P0, PT, R21.reuse, R13, PT ;  /* 0x0000000d1500720c */ /* 0x040fe20003f04070 */
[C---:B------:R-:W-:Y:S02]  /*d220*/  IMAD R14, R21.reuse, R15, R14 ;  /* 0x0000000f150e7224 */ /* 0x040fe400078e020e */
[----:B------:R-:W-:Y:S02]  /*d230*/  IMAD.MOV R10, RZ, RZ, -R10 ;  /* 0x000000ffff0a7224 */ /* 0x000fe400078e0a0a */
[----:B------:R-:W-:Y:S01]  /*d240*/  @!P2 IMAD.MOV R24, RZ, RZ, -R24 ;  /* 0x000000ffff18a224 */ /* 0x000fe200078e0a18 */
[C---:B------:R-:W-:Y:S01]  /*d250*/  ISETP.GT.U32.AND P2, PT, R21.reuse, R14, PT ;  /* 0x0000000e1500720c */ /* 0x040fe20003f44070 */
[----:B------:R-:W-:Y:S01]  /*d260*/  IMAD R12, R21, R10, R12 ;  /* 0x0000000a150c7224 */ /* 0x000fe200078e020c */
[----:B------:R-:W-:Y:S01]  /*d270*/  STL [R1+0xcb0], R9 ;  /* 0x000cb00901007387 */ /* 0x000fe20000100800 */
[----:B------:R-:W-:-:S02]  /*d280*/  VIADD R23, R22, 0x12 ;  /* 0x0000001216177836 */ /* 0x000fc40000000000 */
[----:B------:R-:W-:Y:S01]  /*d290*/  @!P4 IMAD.MOV R27, RZ, RZ, -R27 ;  /* 0x000000ffff1bc224 */ /* 0x000fe200078e0a1b */
[----:B------:R0:W-:Y:S01]  /*d2a0*/  STL [R1+0xd2c], R25 ;  /* 0x000d2c1901007387 */ /* 0x0001e20000100800 */
[----:B------:R-:W-:Y:S01]  /*d2b0*/  ISETP.GT.U32.AND P4, PT, R21, R12, PT ;  /* 0x0000000c1500720c */ /* 0x000fe20003f84070 */
[----:B------:R-:W-:Y:S01]  /*d2c0*/  @!P0 IMAD.IADD R13, R13, 0x1, -R21 ;  /* 0x000000010d0d8824 */ /* 0x000fe200078e0a15 */
[----:B------:R-:W-:Y:S01]  /*d2d0*/  IABS R17, R23 ;  /* 0x0000001700117213 */ /* 0x000fe20000000000 */
[----:B0-----:R-:W-:-:S03]  /*d2e0*/  VIADD R25, R22, 0x10 ;  /* 0x0000001016197836 */ /* 0x001fc60000000000 */
[----:B------:R-:W-:Y:S02]  /*d2f0*/  @!P2 IMAD.IADD R14, R14, 0x1, -R21 ;  /* 0x000000010e0ea824 */ /* 0x000fe400078e0a15 */
[----:B------:R-:W-:Y:S01]  /*d300*/  IABS R18, R25 ;  /* 0x0000001900127213 */ /* 0x000fe20000000000 */
[----:B------:R-:W-:Y:S01]  /*d310*/  IMAD.HI.U32 R15, R0, R17, RZ ;  /* 0x00000011000f7227 */ /* 0x000fe200078e00ff */
[----:B------:R-:W-:-:S03]  /*d320*/  ISETP.GT.U32.AND P2, PT, R21, R13, PT ;  /* 0x0000000d1500720c */ /* 0x000fc60003f44070 */
[----:B------:R-:W-:-:S04]  /*d330*/  IMAD.HI.U32 R19, R0, R18, RZ ;  /* 0x0000001200137227 */ /* 0x000fc800078e00ff */
[----:B------:R-:W-:Y:S02]  /*d340*/  @!P4 IMAD.IADD R12, R12, 0x1, -R21 ;  /* 0x000000010c0cc824 */ /* 0x000fe400078e0a15 */
[----:B------:R-:W-:Y:S02]  /*d350*/  IMAD.MOV R15, RZ, RZ, -R15 ;  /* 0x000000ffff0f7224 */ /* 0x000fe400078e0a0f */
[----:B------:R-:W-:Y:S02]  /*d360*/  IMAD.MOV R19, RZ, RZ, -R19 ;  /* 0x000000ffff137224 */ /* 0x000fe400078e0a13 */
[C---:B------:R-:W-:Y:S01]  /*d370*/  VIADD R3, R22.reuse, 0xe ;  /* 0x0000000e16037836 */ /* 0x040fe20000000000 */
[C---:B------:R-:W-:Y:S01]  /*d380*/  ISETP.GT.U32.AND P4, PT, R21.reuse, R12, PT ;  /* 0x0000000c1500720c */ /* 0x040fe20003f84070 */
[----:B------:R-:W-:Y:S02]  /*d390*/  VIADD R10, R22, 0x14 ;  /* 0x00000014160a7836 */ /* 0x000fe40000000000 */
[----:B------:R-:W-:-:S02]  /*d3a0*/  IMAD R17, R21, R15, R17 ;  /* 0x0000000f15117224 */ /* 0x000fc400078e0211 */
[----:B------:R-:W-:Y:S01]  /*d3b0*/  IMAD R18, R21, R19, R18 ;  /* 0x0000001315127224 */ /* 0x000fe200078e0212 */
[----:B------:R-:W-:Y:S01]  /*d3c0*/  IABS R19, R3 ;  /* 0x0000000300137213 */ /* 0x000fe20000000000 */
[----:B------:R-:W-:Y:S01]  /*d3d0*/  @!P2 IMAD.IADD R13, R13, 0x1, -R21 ;  /* 0x000000010d0da824 */ /* 0x000fe200078e0a15 */
[----:B------:R-:W-:Y:S02]  /*d3e0*/  IABS R16, R10 ;  /* 0x0000000a00107213 */ /* 0x000fe40000000000 */
[----:B------:R-:W-:Y:S01]  /*d3f0*/  ISETP.GE.AND P0, PT, R10, RZ, PT ;  /* 0x000000ff0a00720c */ /* 0x000fe20003f06270 */
[----:B------:R-:W-:Y:S01]  /*d400*/  IMAD.HI.U32 R10, R0, R19, RZ ;  /* 0x00000013000a7227 */ /* 0x000fe200078e00ff */
[----:B------:R-:W-:-:S03]  /*d410*/  ISETP.GT.U32.AND P2, PT, R21, R17, PT ;  /* 0x000000111500720c */ /* 0x000fc60003f44070 */
[----:B------:R-:W-:Y:S02]  /*d420*/  IMAD.MOV R10, RZ, RZ, -R10 ;  /* 0x000000ffff0a7224 */ /* 0x000fe400078e0a0a */
[----:B------:R-:W-:Y:S02]  /*d430*/  @!P4 IMAD.IADD R12, R12, 0x1, -R21 ;  /* 0x000000010c0cc824 */ /* 0x000fe400078e0a15 */
[C---:B------:R-:W-:Y:S02]  /*d440*/  IMAD R19, R21.reuse, R10, R19 ;  /* 0x0000000a15137224 */ /* 0x040fe400078e0213 */
[----:B------:R-:W-:Y:S01]  /*d450*/  @!P5 IMAD.MOV R12, RZ, RZ, -R12 ;  /* 0x000000ffff0cd224 */ /* 0x000fe200078e0a0c */
[----:B------:R-:W-:-:S03]  /*d460*/  ISETP.GT.U32.AND P5, PT, R21, R14, PT ;  /* 0x0000000e1500720c */ /* 0x000fc60003fa4070 */
[----:B------:R-:W-:Y:S01]  /*d470*/  @!P2 IMAD.IADD R17, R17, 0x1, -R21 ;  /* 0x000000011111a824 */ /* 0x000fe200078e0a15 */
[----:B------:R-:W-:Y:S01]  /*d480*/  ISETP.GT.U32.AND P2, PT, R21, R19, PT ;  /* 0x000000131500720c */ /* 0x000fe20003f44070 */
[----:B------:R-:W-:-:S04]  /*d490*/  IMAD.HI.U32 R20, R0, R16, RZ ;  /* 0x0000001000147227 */ /* 0x000fc800078e00ff */
[----:B------:R-:W-:-:S04]  /*d4a0*/  IMAD.MOV R20, RZ, RZ, -R20 ;  /* 0x000000ffff147224 */ /* 0x000fc800078e0a14 */
[----:B------:R-:W-:Y:S02]  /*d4b0*/  IMAD R16, R21, R20, R16 ;  /* 0x0000001415107224 */ /* 0x000fe400078e0210 */
[--C-:B------:R-:W-:Y:S02]  /*d4c0*/  @!P5 IMAD.IADD R14, R14, 0x1, -R21.reuse ;  /* 0x000000010e0ed824 */ /* 0x100fe400078e0a15 */
[----:B------:R-:W-:Y:S01]  /*d4d0*/  @!P2 IMAD.IADD R19, R19, 0x1, -R21 ;  /* 0x000000011313a824 */ /* 0x000fe200078e0a15 */
[----:B------:R-:W-:Y:S01]  /*d4e0*/  ISETP.GT.U32.AND P4, PT, R21, R16, PT ;  /* 0x000000101500720c */ /* 0x000fe20003f84070 */
[----:B------:R-:W-:-:S03]  /*d4f0*/  @!P6 IMAD.MOV R14, RZ, RZ, -R14 ;  /* 0x000000ffff0ee224 */ /* 0x000fc600078e0a0e */
[C---:B------:R-:W-:Y:S01]  /*d500*/  ISETP.GT.U32.AND P6, PT, R21.reuse, R19, PT ;  /* 0x000000131500720c */ /* 0x040fe20003fc4070 */
[C---:B------:R-:W-:Y:S01]  /*d510*/  VIADD R29, R22.reuse, 0x8 ;  /* 0x00000008161d7836 */ /* 0x040fe20000000000 */
[----:B------:R-:W-:Y:S01]  /*d520*/  ISETP.GT.U32.AND P5, PT, R21, R18, PT ;  /* 0x000000121500720c */ /* 0x000fe20003fa4070 */
[----:B------:R-:W-:-:S06]  /*d530*/  VIADD R7, R22, 0xc ;  /* 0x0000000c16077836 */ /* 0x000fcc0000000000 */
[----:B------:R-:W-:-:S04]  /*d540*/  @!P4 IMAD.IADD R16, R16, 0x1, -R21 ;  /* 0x000000011010c824 */ /* 0x000fc800078e0a15 */
[----:B------:R-:W-:Y:S01]  /*d550*/  @!P6 IMAD.IADD R19, R19, 0x1, -R21 ;  /* 0x000000011313e824 */ /* 0x000fe200078e0a15 */
[----:B------:R-:W-:Y:S01]  /*d560*/  ISETP.GE.AND P6, PT, R3, RZ, PT ;  /* 0x000000ff0300720c */ /* 0x000fe20003fc6270 */
[----:B------:R-:W-:Y:S01]  /*d570*/  VIADD R9, R22, 0xa ;  /* 0x0000000a16097836 */ /* 0x000fe20000000000 */
[----:B------:R-:W0:Y:S01]  /*d580*/  S2R R3, SR_TID.X ;  /* 0x0000000000037919 */ /* 0x000e220000002100 */
[----:B------:R-:W-:Y:S02]  /*d590*/  ISETP.GT.U32.AND P4, PT, R21, R16, PT ;  /* 0x000000101500720c */ /* 0x000fe40003f84070 */
[----:B------:R-:W-:Y:S02]  /*d5a0*/  IABS R20, R29 ;  /* 0x0000001d00147213 */ /* 0x000fe40000000000 */
[----:B------:R-:W-:Y:S02]  /*d5b0*/  IABS R15, R7 ;  /* 0x00000007000f7213 */ /* 0x000fe40000000000 */
[----:B------:R-:W-:Y:S01]  /*d5c0*/  IABS R28, R9 ;  /* 0x00000009001c7213 */ /* 0x000fe20000000000 */
[----:B------:R-:W-:-:S02]  /*d5d0*/  IMAD.MOV.U32 R4, RZ, RZ, R20 ;  /* 0x000000ffff047224 */ /* 0x000fc400078e0014 */
[----:B------:R-:W-:-:S04]  /*d5e0*/  IMAD.HI.U32 R20, R0, R15, RZ ;  /* 0x0000000f00147227 */ /* 0x000fc800078e00ff */
[----:B------:R-:W-:Y:S02]  /*d5f0*/  @!P5 IMAD.IADD R18, R18, 0x1, -R21 ;  /* 0x000000011212d824 */ /* 0x000fe400078e0a15 */
[----:B------:R-:W-:-:S04]  /*d600*/  IMAD.HI.U32 R10, R0, R28, RZ ;  /* 0x0000001c000a7227 */ /* 0x000fc800078e00ff */
[----:B------:R-:W-:Y:S02]  /*d610*/  IMAD.MOV R20, RZ, RZ, -R20 ;  /* 0x000000ffff147224 */ /* 0x000fe400078e0a14 */
[----:B------:R-:W-:Y:S01]  /*d620*/  @!P4 IMAD.IADD R16, R16, 0x1, -R21 ;  /* 0x000000011010c824 */ /* 0x000fe200078e0a15 */
[----:B------:R-:W-:Y:S01]  /*d630*/  ISETP.GE.AND P4, PT, R23, RZ, PT ;  /* 0x000000ff1700720c */ /* 0x000fe20003f86270 */
[----:B------:R-:W-:Y:S01]  /*d640*/  @!P1 IMAD.MOV R13, RZ, RZ, -R13 ;  /* 0x000000ffff0d9224 */ /* 0x000fe200078e0a0d */
[----:B------:R-:W-:Y:S01]  /*d650*/  ISETP.GT.U32.AND P1, PT, R21, R18, PT ;  /* 0x000000121500720c */ /* 0x000fe20003f24070 */
[----:B------:R-:W-:Y:S02]  /*d660*/  IMAD.MOV R10, RZ, RZ, -R10 ;  /* 0x000000ffff0a7224 */ /* 0x000fe400078e0a0a */
[----:B------:R-:W-:Y:S02]  /*d670*/  VIADD R6, R22, 0x6 ;  /* 0x0000000616067836 */ /* 0x000fe40000000000 */
[----:B------:R-:W-:-:S04]  /*d680*/  IMAD.HI.U32 R23, R0, R4, RZ ;  /* 0x0000000400177227 */ /* 0x000fc800078e00ff */
[C---:B------:R-:W-:Y:S02]  /*d690*/  IMAD R20, R21.reuse, R20, R15 ;  /* 0x0000001415147224 */ /* 0x040fe400078e020f */
[C---:B------:R-:W-:Y:S01]  /*d6a0*/  IMAD R28, R21.reuse, R10, R28 ;  /* 0x0000000a151c7224 */ /* 0x040fe200078e021c */
[----:B------:R-:W-:Y:S01]  /*d6b0*/  IABS R10, R6 ;  /* 0x00000006000a7213 */ /* 0x000fe20000000000 */
[----:B------:R-:W-:Y:S01]  /*d6c0*/  IMAD.MOV R15, RZ, RZ, -R23 ;  /* 0x000000ffff0f7224 */ /* 0x000fe200078e0a17 */
[C---:B------:R-:W-:Y:S01]  /*d6d0*/  ISETP.GT.U32.AND P5, PT, R21.reuse, R20, PT ;  /* 0x000000141500720c */ /* 0x040fe20003fa4070 */
[----:B------:R-:W-:Y:S01]  /*d6e0*/  @!P0 IMAD.MOV R16, RZ, RZ, -R16 ;  /* 0x000000ffff108224 */ /* 0x000fe200078e0a10 */
[C---:B------:R-:W-:Y:S01]  /*d6f0*/  ISETP.GT.U32.AND P0, PT, R21.reuse, R28, PT ;  /* 0x0000001c1500720c */ /* 0x040fe20003f04070 */
[C---:B------:R-:W-:Y:S02]  /*d700*/  IMAD R15, R21.reuse, R15, R4 ;  /* 0x0000000f150f7224 */ /* 0x040fe400078e0204 */
[----:B------:R-:W-:Y:S01]  /*d710*/  IMAD.HI.U32 R23, R0, R10, RZ ;  /* 0x0000000a00177227 */ /* 0x000fe200078e00ff */
[----:B------:R-:W-:Y:S03]  /*d720*/  STL [R1+0xd30], R26 ;  /* 0x000d301a01007387 */ /* 0x000fe60000100800 */
[----:B------:R-:W-:Y:S01]  /*d730*/  VIADD R4, R22, 0x4 ;  /* 0x0000000416047836 */ /* 0x000fe20000000000 */
[----:B------:R-:W-:Y:S01]  /*d740*/  STL [R1+0xd34], R27 ;  /* 0x000d341b01007387 */ /* 0x000fe20000100800 */
[----:B------:R-:W-:Y:S01]  /*d750*/  @!P1 IMAD.IADD R18, R18, 0x1, -R21 ;  /* 0x0000000112129824 */ /* 0x000fe200078e0a15 */
[----:B------:R-:W-:Y:S01]  /*d760*/  ISETP.GT.U32.AND P1, PT, R21, R15, PT ;  /* 0x0000000f1500720c */ /* 0x000fe20003f24070 */
[----:B------:R-:W-:Y:S01]  /*d770*/  IMAD.MOV R5, RZ, RZ, -R23 ;  /* 0x000000ffff057224 */ /* 0x000fe200078e0a17 */
[----:B------:R-:W-:Y:S01]  /*d780*/  STL [R1+0xd38], R24 ;  /* 0x000d381801007387 */ /* 0x000fe20000100800 */
[----:B0-----:R-:W-:-:S03]  /*d790*/  SHF.R.U32.HI R3, RZ, 0x5, R3 ;  /* 0x00000005ff037819 */ /* 0x001fc60000011603 */
[----:B------:R0:W-:Y:S01]  /*d7a0*/  STL [R1+0xd3c], R12 ;  /* 0x000d3c0c01007387 */ /* 0x0001e20000100800 */
[----:B------:R-:W-:Y:S02]  /*d7b0*/  IMAD R10, R21, R5, R10 ;  /* 0x00000005150a7224 */ /* 0x000fe400078e020a */
[----:B------:R-:W-:Y:S01]  /*d7c0*/  VIADD R5, R22, 0x2 ;  /* 0x0000000216057836 */ /* 0x000fe20000000000 */
[----:B------:R-:W-:Y:S01]  /*d7d0*/  SGXT.U32 R3, R3, 0x2 ;  /* 0x000000020303781a */ /* 0x000fe20000000000 */
[--C-:B------:R-:W-:Y:S01]  /*d7e0*/  @!P5 IMAD.IADD R20, R20, 0x1, -R21.reuse ;  /* 0x000000011414d824 */ /* 0x100fe200078e0a15 */
[----:B0-----:R-:W-:Y:S01]  /*d7f0*/  IABS R12, R4 ;  /* 0x00000004000c7213 */ /* 0x001fe20000000000 */
[----:B------:R-:W-:Y:S01]  /*d800*/  @!P0 IMAD.IADD R28, R28, 0x1, -R21 ;  /* 0x000000011c1c8824 */ /* 0x000fe200078e0a15 */
[----:B------:R-:W-:-:S03]  /*d810*/  ISETP.GE.AND P0, PT, R7, RZ, PT ;  /* 0x000000ff0700720c */ /* 0x000fc60003f06270 */
[----:B------:R-:W-:Y:S01]  /*d820*/  IMAD.MOV.U32 R23, RZ, RZ, R12 ;  /* 0x000000ffff177224 */ /* 0x000fe200078e000c */
[----:B------:R-:W-:Y:S02]  /*d830*/  IABS R7, R5 ;  /* 0x0000000500077213 */ /* 0x000fe40000000000 */
[----:B------:R-:W-:Y:S01]  /*d840*/  ISETP.GT.U32.AND P5, PT, R21, R20, PT ;  /* 0x000000141500720c */ /* 0x000fe20003fa4070 */
[----:B------:R-:W-:Y:S01]  /*d850*/  IMAD.HI.U32 R22, R0, R23, RZ ;  /* 0x0000001700167227 */ /* 0x000fe200078e00ff */
[----:B------:R-:W-:Y:S02]  /*d860*/  LOP3.LUT R3, R3, 0x3c, RZ, 0xfc, !PT ;  /* 0x0000003c03037812 */ /* 0x000fe400078efcff */
[----:B------:R-:W-:Y:S01]  /*d870*/  ISETP.GT.U32.AND P2, PT, R21, R17, PT ;  /* 0x000000111500720c */ /* 0x000fe20003f44070 */
[----:B------:R-:W-:Y:S01]  /*d880*/  @!P1 IMAD.IADD R15, R15, 0x1, -R21 ;  /* 0x000000010f0f9824 */ /* 0x000fe200078e0a15 */
[----:B------:R-:W-:Y:S01]  /*d890*/  ISETP.GE.AND P1, PT, R9, RZ, PT ;  /* 0x000000ff0900720c */ /* 0x000fe20003f26270 */
[----:B------:R-:W-:-:S02]  /*d8a0*/  IMAD.MOV R22, RZ, RZ, -R22 ;  /* 0x000000ffff167224 */ /* 0x000fc400078e0a16 */
[----:B------:R-:W-:Y:S02]  /*d8b0*/  IMAD.MOV.U32 R9, RZ, RZ, R7 ;  /* 0x000000ffff097224 */ /* 0x000fe400078e0007 */
[----:B------:R-:W-:Y:S02]  /*d8c0*/  IMAD R7, R3, UR6, RZ ;  /* 0x0000000603077c24 */ /* 0x000fe4000f8e02ff */
[----:B------:R-:W-:Y:S02]  /*d8d0*/  IMAD R3, RZ, RZ, -UR6 ;  /* 0x80000006ff037e24 */ /* 0x000fe4000f8e02ff */
[----:B------:R-:W-:Y:S02]  /*d8e0*/  IMAD R22, R21, R22, R23 ;  /* 0x0000001615167224 */ /* 0x000fe400078e0217 */
[----:B------:R-:W-:-:S04]  /*d8f0*/  IMAD.HI.U32 R23, R0, R9, RZ ;  /* 0x0000000900177227 */ /* 0x000fc800078e00ff */
[----:B------:R-:W-:Y:S02]  /*d900*/  IMAD R0, R3, 0x4, R7 ;  /* 0x0000000403007824 */ /* 0x000fe400078e0207 */
[----:B------:R-:W0:Y:S01]  /*d910*/  S2R R7, SR_TID.X ;  /* 0x0000000000077919 */ /* 0x000e220000002100 */
[--C-:B------:R-:W-:Y:S01]  /*d920*/  @!P5 IMAD.IADD R20, R20, 0x1, -R21.reuse ;  /* 0x000000011414d824 */ /* 0x100fe200078e0a15 */
[----:B------:R-:W-:Y:S01]  /*d930*/  ISETP.GT.U32.AND P5, PT, R21, R10, PT ;  /* 0x0000000a1500720c */ /* 0x000fe20003fa4070 */
[----:B------:R-:W-:Y:S01]  /*d940*/  @!P2 IMAD.IADD R17, R17, 0x1, -R21 ;  /* 0x000000011111a824 */ /* 0x000fe200078e0a15 */
[----:B------:R-:W-:Y:S01]  /*d950*/  ISETP.GE.AND P2, PT, R25, RZ, PT ;  /* 0x000000ff1900720c */ /* 0x000fe20003f46270 */
[----:B------:R-:W-:Y:S01]  /*d960*/  @!P6 IMAD.MOV R19, RZ, RZ, -R19 ;  /* 0x000000ffff13e224 */ /* 0x000fe200078e0a13 */
[C---:B------:R-:W-:Y:S01]  /*d970*/  ISETP.GT.U32.AND P6, PT, R21.reuse, R22, PT ;  /* 0x000000161500720c */ /* 0x040fe20003fc4070 */
[----:B------:R-:W-:Y:S01]  /*d980*/  @!P4 IMAD.MOV R17, RZ, RZ, -R17 ;  /* 0x000000ffff11c224 */ /* 0x000fe200078e0a11 */
[----:B------:R-:W-:Y:S01]  /*d990*/  ISETP.GT.U32.AND P4, PT, R21, R28, PT ;  /* 0x0000001c1500720c */ /* 0x000fe20003f84070 */
[----:B------:R-:W-:Y:S01]  /*d9a0*/  STL [R1+0xd40], R13 ;  /* 0x000d400d01007387 */ /* 0x000fe20000100800 */
[----:B------:R-:W-:-:S05]  /*d9b0*/  IMAD.MOV R23, RZ, RZ, -R23 ;  /* 0x000000ffff177224 */ /* 0x000fca00078e0a17 */
[----:B------:R-:W-:Y:S01]  /*d9c0*/  @!P5 IMAD.IADD R10, R10, 0x1, -R21 ;  /* 0x000000010a0ad824 */ /* 0x000fe200078e0a15 */
[C---:B------:R-:W-:Y:S01]  /*d9d0*/  ISETP.GT.U32.AND P5, PT, R21.reuse, R15, PT ;  /* 0x0000000f1500720c */ /* 0x040fe20003fa4070 */
[----:B------:R-:W-:Y:S01]  /*d9e0*/  @!P2 IMAD.MOV R18, RZ, RZ, -R18 ;  /* 0x000000ffff12a224 */ /* 0x000fe200078e0a12 */
[----:B------:R-:W-:Y:S01]  /*d9f0*/  STL [R1+0xd44], R14 ;  /* 0x000d440e01007387 */ /* 0x000fe20000100800 */
[----:B------:R-:W-:Y:S01]  /*da00*/  @!P0 IMAD.MOV R20, RZ, RZ, -R20 ;  /* 0x000000ffff148224 */ /* 0x000fe200078e0a14 */
[C---:B------:R-:W-:Y:S02]  /*da10*/  ISETP.GT.U32.AND P2, PT, R21.reuse, R10, PT ;  /* 0x0000000a1500720c */ /* 0x040fe40003f44070 */
[----:B------:R-:W-:Y:S01]  /*da20*/  STL [R1+0xd48], R16 ;  /* 0x000d481001007387 */ /* 0x000fe20000100800 */
[----:B------:R-:W-:-:S03]  /*da30*/  IMAD R23, R21, R23, R9 ;  /* 0x0000001715177224 */ /* 0x000fc600078e0209 */
[----:B------:R-:W-:Y:S04]  /*da40*/  STL [R1+0xd4c], R17 ;  /* 0x000d4c1101007387 */ /* 0x000fe80000100800 */
[----:B------:R-:W-:Y:S01]  /*da50*/  STL [R1+0xd50], R18 ;  /* 0x000d501201007387 */ /* 0x000fe20000100800 */
[----:B------:R-:W-:-:S03]  /*da60*/  @!P4 IMAD.IADD R28, R28, 0x1, -R21 ;  /* 0x000000011c1cc824 */ /* 0x000fc600078e0a15 */
[----:B------:R-:W-:Y:S01]  /*da70*/  STL [R1+0xd54], R19 ;  /* 0x000d541301007387 */ /* 0x000fe20000100800 */
[----:B------:R-:W-:-:S03]  /*da80*/  @!P6 IMAD.IADD R22, R22, 0x1, -R21 ;  /* 0x000000011616e824 */ /* 0x000fc600078e0a15 */
[----:B------:R-:W-:Y:S01]  /*da90*/  STL [R1+0xd58], R20 ;  /* 0x000d581401007387 */ /* 0x000fe20000100800 */
[----:B------:R-:W-:-:S03]  /*daa0*/  ISETP.GT.U32.AND P4, PT, R21, R23, PT ;  /* 0x000000171500720c */ /* 0x000fc60003f84070 */
[----:B------:R1:W-:Y:S01]  /*dab0*/  STL [R1+0x3f8], R0 ;  /* 0x0003f80001007387 */ /* 0x0003e20000100800 */
[----:B------:R-:W-:Y:S01]  /*dac0*/  @!P5 IMAD.IADD R15, R15, 0x1, -R21 ;  /* 0x000000010f0fd824 */ /* 0x000fe200078e0a15 */
[----:B------:R-:W-:Y:S01]  /*dad0*/  ISETP.GE.AND P5, PT, R6, RZ, PT ;  /* 0x000000ff0600720c */ /* 0x000fe20003fa6270 */
[----:B0-----:R-:W-:Y:S01]  /*dae0*/  IMAD.SHL.U32 R6, R7, 0x8, RZ ;  /* 0x0000000807067824 */ /* 0x001fe200078e00ff */
[----:B------:R-:W-:Y:S01]  /*daf0*/  ISETP.GT.U32.AND P6, PT, R21, R22, PT ;  /* 0x000000161500720c */ /* 0x000fe20003fc4070 */
[----:B-1----:R-:W-:-:S04]  /*db00*/  IMAD R0, R3, 0x4, R0 ;  /* 0x0000000403007824 */ /* 0x002fc800078e0200 */
[C---:B------:R-:W-:Y:S01]  /*db10*/  IMAD R9, R3.reuse, 0x4, R0 ;  /* 0x0000000403097824 */ /* 0x040fe200078e0200 */
[----:B------:R0:W-:Y:S01]  /*db20*/  STL [R1+0x400], R0 ;  /* 0x0004000001007387 */ /* 0x0001e20000100800 */
[----:B------:R-:W-:Y:S01]  /*db30*/  @!P2 IMAD.IADD R10, R10, 0x1, -R21 ;  /* 0x000000010a0aa824 */ /* 0x000fe200078e0a15 */
[----:B------:R-:W-:Y:S01]  /*db40*/  ISETP.GE.AND P2, PT, R4, RZ, PT ;  /* 0x000000ff0400720c */ /* 0x000fe20003f46270 */
[----:B------:R-:W-:Y:S01]  /*db50*/  IMAD R12, R3, 0x4, R9 ;  /* 0x00000004030c7824 */ /* 0x000fe200078e0209 */
[----:B------:R-:W-:Y:S02]  /*db60*/  LOP3.LUT R4, R7, 0x60, RZ, 0xc0, !PT ;  /* 0x0000006007047812 */ /* 0x000fe400078ec0ff */
[----:B------:R-:W-:Y:S02]  /*db70*/  LOP3.LUT R6, R6, 0x30, RZ, 0xc0, !PT ;  /* 0x0000003006067812 */ /* 0x000fe400078ec0ff */
[----:B------:R-:W-:Y:S02]  /*db80*/  ISETP.GE.AND P0, PT, R29, RZ, PT ;  /* 0x000000ff1d00720c */ /* 0x000fe40003f06270 */
[C---:B0-----:R-:W-:Y:S01]  /*db90*/  LOP3.LUT R0, R7.reuse, 0x7, RZ, 0xc0, !PT ;  /* 0x0000000707007812 */ /* 0x041fe200078ec0ff */
[----:B------:R-:W-:Y:S01]  /*dba0*/  STL [R1+0x3f0], R9 ;  /* 0x0003f00901007387 */ /* 0x000fe20000100800 */
[----:B------:R-:W-:Y:S01]  /*dbb0*/  LOP3.LUT R29, R7, 0x3f, RZ, 0xc0, !PT ;  /* 0x0000003f071d7812 */ /* 0x000fe200078ec0ff */
[----:B------:R-:W-:-:S02]  /*dbc0*/  @!P4 IMAD.IADD R23, R23, 0x1, -R21 ;  /* 0x000000011717c824 */ /* 0x000fc400078e0a15 */
[----:B------:R0:W-:Y:S01]  /*dbd0*/  STL [R1+0x3f4], R12 ;  /* 0x0003f40c01007387 */ /* 0x0001e20000100800 */
[C---:B------:R-:W-:Y:S02]  /*dbe0*/  IMAD R4, R0.reuse, 0x4, R4 ;  /* 0x0000000400047824 */ /* 0x040fe400078e0204 */
[C---:B------:R-:W-:Y:S02]  /*dbf0*/  IMAD R6, R0.reuse, 0x40, R6 ;  /* 0x0000004000067824 */ /* 0x040fe400078e0206 */
[----:B------:R-:W-:Y:S02]  /*dc00*/  IMAD.SHL.U32 R7, R7, 0x2, RZ ;  /* 0x0000000207077824 */ /* 0x000fe400078e00ff */
[----:B------:R-:W-:Y:S02]  /*dc10*/  IMAD.SHL.U32 R0, R0, 0x10, RZ ;  /* 0x0000001000007824 */ /* 0x000fe400078e00ff */
[----:B0-----:R-:W-:Y:S02]  /*dc20*/  IMAD R12, R3, 0x4, R12 ;  /* 0x00000004030c7824 */ /* 0x001fe400078e020c */
[----:B------:R-:W-:Y:S01]  /*dc30*/  IMAD.SHL.U32 R9, R29, 0x2, RZ ;  /* 0x000000021d097824 */ /* 0x000fe200078e00ff */
[----:B------:R-:W-:Y:S01]  /*dc40*/  ISETP.GT.U32.AND P4, PT, R21, R23, PT ;  /* 0x000000171500720c */ /* 0x000fe20003f84070 */
[----:B------:R-:W-:Y:S01]  /*dc50*/  @!P6 IMAD.IADD R22, R22, 0x1, -R21 ;  /* 0x000000011616e824 */ /* 0x000fe200078e0a15 */
[----:B------:R0:W-:Y:S01]  /*dc60*/  STL [R1+0x3fc], R12 ;  /* 0x0003fc0c01007387 */ /* 0x0001e20000100800 */
[----:B------:R-:W-:-:S02]  /*dc70*/  ISETP.GE.AND P6, PT, R5, RZ, PT ;  /* 0x000000ff0500720c */ /* 0x000fc40003fc6270 */
[----:B------:R-:W-:Y:S02]  /*dc80*/  LOP3.LUT R5, R0, 0x30, R7, 0x78, !PT ;  /* 0x0000003000057812 */ /* 0x000fe400078e7807 */
[----:B------:R-:W-:Y:S01]  /*dc90*/  LOP3.LUT R0, R8, R9, RZ, 0x3c, !PT ;  /* 0x0000000908007212 */ /* 0x000fe200078e3cff */
[----:B0-----:R-:W-:-:S04]  /*dca0*/  IMAD R12, R3, 0x4, R12 ;  /* 0x00000004030c7824 */ /* 0x001fc800078e020c */
[----:B------:R-:W-:Y:S01]  /*dcb0*/  IMAD R3, R3, 0x4, R12 ;  /* 0x0000000403037824 */ /* 0x000fe200078e020c */
[----:B------:R-:W-:Y:S01]  /*dcc0*/  STL [R1+0x40c], R12 ;  /* 0x00040c0c01007387 */ /* 0x000fe20000100800 */
[----:B------:R-:W-:-:S03]  /*dcd0*/  IMAD.U32 R4, R4, 0x20, R5 ;  /* 0x0000002004047824 */ /* 0x000fc600078e0005 */
[----:B------:R0:W-:Y:S01]  /*dce0*/  STL [R1+0xc78], R0 ;  /* 0x000c780001007387 */ /* 0x0001e20000100800 */
[----:B------:R-:W-:-:S03]  /*dcf0*/  @!P4 IMAD.IADD R23, R23, 0x1, -R21 ;  /* 0x000000011717c824 */ /* 0x000fc600078e0a15 */
[----:B------:R1:W-:Y:S01]  /*dd00*/  STL [R1+0x414], R3 ;  /* 0x0004140301007387 */ /* 0x0003e20000100800 */
[----:B0-----:R-:W-:-:S03]  /*dd10*/  IMAD R0, RZ, RZ, -UR6 ;  /* 0x80000006ff007e24 */ /* 0x001fc6000f8e02ff */
[----:B------:R0:W-:Y:S01]  /*dd20*/  STL [R1+0x2c0], R4 ;  /* 0x0002c00401007387 */ /* 0x0001e20000100800 */
[----:B------:R-:W-:Y:S02]  /*dd30*/  IMAD.MOV.U32 R21, RZ, RZ, R28 ;  /* 0x000000ffff157224 */ /* 0x000fe400078e001c */
[C---:B-1----:R-:W-:Y:S02]  /*dd40*/  IMAD R3, R0.reuse, 0x4, R3 ;  /* 0x0000000400037824 */ /* 0x042fe400078e0203 */
[----:B------:R-:W-:Y:S02]  /*dd50*/  @!P1 IMAD.MOV R21, RZ, RZ, -R21 ;  /* 0x000000ffff159224 */ /* 0x000fe400078e0a15 */
[C---:B0-----:R-:W-:Y:S01]  /*dd60*/  IMAD R4, R0.reuse, 0x4, R3 ;  /* 0x0000000400047824 */ /* 0x041fe200078e0203 */
[----:B------:R-:W-:Y:S03]  /*dd70*/  STL [R1+0x408], R3 ;  /* 0x0004080301007387 */ /* 0x000fe60000100800 */
[----:B------:R-:W-:Y:S01]  /*dd80*/  IMAD R14, R0, 0x4, R4 ;  /* 0x00000004000e7824 */ /* 0x000fe200078e0204 */
[----:B------:R-:W-:Y:S04]  /*dd90*/  STL [R1+0xd5c], R21 ;  /* 0x000d5c1501007387 */ /* 0x000fe80000100800 */
[----:B------:R0:W-:Y:S04]  /*dda0*/  STL [R1+0x404], R4 ;  /* 0x0004040401007387 */ /* 0x0001e80000100800 */
[----:B------:R-:W-:Y:S04]  /*ddb0*/  STL [R1+0xc20], R14 ;  /* 0x000c200e01007387 */ /* 0x000fe80000100800 */
[----:B------:R-:W3:Y:S04]  /*ddc0*/  LDL.LU R13, [R1+0x3c8] ;  /* 0x0003c800010d7983 */ /* 0x000ee80000300800 */
[----:B------:R-:W4:Y:S04]  /*ddd0*/  LDL.LU R12, [R1+0x3c4] ;  /* 0x0003c400010c7983 */ /* 0x000f280000300800 */
[----:B------:R-:W5:Y:S04]  /*dde0*/  LDL.LU R24, [R1+0x3c0] ;  /* 0x0003c00001187983 */ /* 0x000f680000300800 */
[----:B------:R-:W5:Y:S04]  /*ddf0*/  LDL.LU R27, [R1+0x3bc] ;  /* 0x0003bc00011b7983 */ /* 0x000f680000300800 */
[----:B------:R-:W5:Y:S04]  /*de00*/  LDL.LU R26, [R1+0x3b8] ;  /* 0x0003b800011a7983 */ /* 0x000f680000300800 */
[----:B------:R-:W5:Y:S01]  /*de10*/  LDL.LU R25, [R1+0x3b4] ;  /* 0x0003b40001197983 */ /* 0x000f620000300800 */
[----:B------:R-:W-:-:S03]  /*de20*/  LOP3.LUT R6, R6, 0x10, R7, 0x78, !PT ;  /* 0x0000001006067812 */ /* 0x000fc600078e7807 */
[----:B------:R-:W5:Y:S04]  /*de30*/  LDL.LU R9, [R1+0x3b0] ;  /* 0x0003b00001097983 */ /* 0x000f680000300800 */
[----:B------:R-:W5:Y:S04]  /*de40*/  LDL.LU R8, [R1+0x58] ;  /* 0x0000580001087983 */ /* 0x000f680000300800 */
[----:B------:R-:W5:Y:S04]  /*de50*/  LDL.LU R7, [R1+0x60] ;  /* 0x0000600001077983 */ /* 0x000f680000300800 */
[----:B------:R-:W5:Y:S04]  /*de60*/  LDL.LU R6, [R1+0x68] ;  /* 0x0000680001067983 */ /* 0x000f680000300800 */
[----:B------:R-:W5:Y:S04]  /*de70*/  LDL.LU R5, [R1+0x6c] ;  /* 0x00006c0001057983 */ /* 0x000f680000300800 */
[----:B0-----:R-:W5:Y:S01]  /*de80*/  LDL.LU R4, [R1+0x70] ;  /* 0x0000700001047983 */ /* 0x001f620000300800 */
[----:B------:R-:W-:Y:S01]  /*de90*/  IMAD R3, R29, UR7, RZ ;  /* 0x000000071d037c24 */ /* 0x000fe2000f8e02ff */
[----:B--2---:R-:W-:-:S02]  /*dea0*/  ISETP.NE.AND P1, PT, R11, RZ, PT ;  /* 0x000000ff0b00720c */ /* 0x004fc40003f25270 */
[----:B------:R-:W-:Y:S02]  /*deb0*/  LOP3.LUT R28, RZ, R11, RZ, 0x33, !PT ;  /* 0x0000000bff1c7212 */ /* 0x000fe400078e33ff */
[----:B------:R-:W-:Y:S01]  /*dec0*/  LEA R11, P4, R3, UR8, 0x1 ;  /* 0x00000008030b7c11 */ /* 0x000fe2000f8808ff */
[----:B------:R-:W-:Y:S01]  /*ded0*/  @!P0 IMAD.MOV R15, RZ, RZ, -R15 ;  /* 0x000000ffff0f8224 */ /* 0x000fe200078e0a0f */
[----:B------:R-:W2:Y:S01]  /*dee0*/  LDL.LU R3, [R1+0xb8] ;  /* 0x0000b80001037983 */ /* 0x000ea20000300800 */
[----:B------:R-:W-:Y:S01]  /*def0*/  @!P5 IMAD.MOV R10, RZ, RZ, -R10 ;  /* 0x000000ffff0ad224 */ /* 0x000fe200078e0a0a */
[----:B------:R-:W-:Y:S02]  /*df00*/  ULDC UR8, c[0x0][0x234] ;  /* 0x00008d0000087ab9 */ /* 0x000fe40000000800 */
[----:B------:R-:W2:Y:S04]  /*df10*/  LDL.LU R29, [R1+0xbc] ;  /* 0x0000bc00011d7983 */ /* 0x000ea80000300800 */
[----:B------:R0:W-:Y:S01]  /*df20*/  STL [R1+0xca0], R11 ;  /* 0x000ca00b01007387 */ /* 0x0001e20000100800 */
[----:B------:R-:W-:-:S02]  /*df30*/  @!P2 IMAD.MOV R22, RZ, RZ, -R22 ;  /* 0x000000ffff16a224 */ /* 0x000fc400078e0a16 */
[----:B------:R-:W-:Y:S01]  /*df40*/  @!P6 IMAD.MOV R23, RZ, RZ, -R23 ;  /* 0x000000ffff17e224 */ /* 0x000fe200078e0a17 */
[----:B------:R-:W-:Y:S01]  /*df50*/  STL [R1+0xd60], R0 ;  /* 0x000d600001007387 */ /* 0x000fe20000100800 */
[----:B------:R-:W-:Y:S02]  /*df60*/  @!P3 IMAD.MOV R2, RZ, RZ, -R2 ;  /* 0x000000ffff02b224 */ /* 0x000fe400078e0a02 */
[----:B0-----:R-:W-:-:S05]  /*df70*/  IMAD R11, R0, 0x4, R14 ;  /* 0x00000004000b7824 */ /* 0x001fca00078e020e */
[----:B------:R-:W-:Y:S04]  /*df80*/  STL [R1+0x410], R11 ;  /* 0x0004100b01007387 */ /* 0x000fe80000100800 */
[----:B------:R-:W-:Y:S04]  /*df90*/  STL [R1+0xd64], R15 ;  /* 0x000d640f01007387 */ /* 0x000fe80000100800 */
[----:B------:R3:W-:Y:S04]  /*dfa0*/  STL [R1+0xd68], R10 ;  /* 0x000d680a01007387 */ /* 0x0007e80000100800 */
[----:B------:R-:W-:Y:S04]  /*dfb0*/  STL [R1+0xd6c], R22 ;  /* 0x000d6c1601007387 */ /* 0x000fe80000100800 */
[----:B------:R-:W-:Y:S04]  /*dfc0*/  STL [R1+0xd70], R23 ;  /* 0x000d701701007387 */ /* 0x000fe80000100800 */
[----:B------:R5:W-:Y:S01]  /*dfd0*/  STL [R1+0xd74], R2 ;  /* 0x000d740201007387 */ /* 0x000be20000100800 */
[----:B---3--:R-:W-:-:S02]  /*dfe0*/  SEL R10, R28, R13, !P1 ;  /* 0x0000000d1c0a7207 */ /* 0x008fc40004800000 */
[----:B----4-:R-:W-:-:S03]  /*dff0*/  SEL R0, R28, R12, !P1 ;  /* 0x0000000c1c007207 */ /* 0x010fc60004800000 */
[----:B------:R0:W-:Y:S01]  /*e000*/  STL [R1+0x10], R10 ;  /* 0x0000100a01007387 */ /* 0x0001e20000100800 */
[----:B-----5:R-:W-:-:S03]  /*e010*/  SEL R2, R28, R24, !P1 ;  /* 0x000000181c027207 */ /* 0x020fc60004800000 */
[----:B------:R1:W-:Y:S04]  /*e020*/  STL [R1+0x14], R0 ;  /* 0x0000140001007387 */ /* 0x0003e80000100800 */
[----:B------:R3:W-:Y:S01]  /*e030*/  STL [R1+0x20], R2 ;  /* 0x0000200201007387 */ /* 0x0007e20000100800 */
[C---:B0-----:R-:W-:Y:S02]  /*e040*/  SEL R10, R28.reuse, R27, !P1 ;  /* 0x0000001b1c0a7207 */ /* 0x041fe40004800000 */
[----:B-1----:R-:W-:-:S03]  /*e050*/  SEL R0, R28, R26, !P1 ;  /* 0x0000001a1c007207 */ /* 0x002fc60004800000 */
[----:B------:R-:W-:Y:S01]  /*e060*/  STL [R1+0x28], R10 ;  /* 0x0000280a01007387 */ /* 0x000fe20000100800 */
[----:B---3--:R-:W-:-:S03]  /*e070*/  SEL R2, R28, R25, !P1 ;  /* 0x000000191c027207 */ /* 0x008fc60004800000 */
[----:B------:R0:W-:Y:S01]  /*e080*/  STL [R1+0x30], R0 ;  /* 0x0000300001007387 */ /* 0x0001e20000100800 */
[----:B------:R-:W-:-:S03]  /*e090*/  SEL R9, R28, R9, !P1 ;  /* 0x000000091c097207 */ /* 0x000fc60004800000 */
[----:B------:R1:W-:Y:S01]  /*e0a0*/  STL [R1+0x44], R2 ;  /* 0x0000440201007387 */ /* 0x0003e20000100800 */
[----:B0-----:R-:W-:-:S03]  /*e0b0*/  SEL R0, R28, R8, !P1 ;  /* 0x000000081c007207 */ /* 0x001fc60004800000 */
[----:B------:R-:W-:Y:S01]  /*e0c0*/  STL [R1+0x50], R9 ;  /* 0x0000500901007387 */ /* 0x000fe20000100800 */
[----:B-1----:R-:W-:-:S03]  /*e0d0*/  SEL R2, R28, R7, !P1 ;  /* 0x000000071c027207 */ /* 0x002fc60004800000 */
[----:B------:R0:W-:Y:S01]  /*e0e0*/  STL [R1+0x58], R0 ;  /* 0x0000580001007387 */ /* 0x0001e20000100800 */
[----:B------:R-:W-:-:S03]  /*e0f0*/  SEL R6, R28, R6, !P1 ;  /* 0x000000061c067207 */ /* 0x000fc60004800000 */
[----:B------:R1:W-:Y:S01]  /*e100*/  STL [R1+0x60], R2 ;  /* 0x0000600201007387 */ /* 0x0003e20000100800 */
[----:B0-----:R-:W-:-:S03]  /*e110*/  SEL R0, R28, R5, !P1 ;  /* 0x000000051c007207 */ /* 0x001fc60004800000 */
[----:B------:R-:W-:Y:S01]  /*e120*/  STL [R1+0x68], R6 ;  /* 0x0000680601007387 */ /* 0x000fe20000100800 */
[----:B-1----:R-:W-:-:S03]  /*e130*/  SEL R2, R28, R4, !P1 ;  /* 0x000000041c027207 */ /* 0x002fc60004800000 */
[----:B------:R-:W-:Y:S04]  /*e140*/  STL [R1+0x6c], R0 ;  /* 0x00006c0001007387 */ /* 0x000fe80000100800 */
[----:B------:R0:W-:Y:S04]  /*e150*/  STL [R1+0x70], R2 ;  /* 0x0000700201007387 */ /* 0x0001e80000100800 */
[----:B0-----:R-:W3:Y:S01]  /*e160*/  LDL.LU R2, [R1+0xd0] ;  /* 0x0000d00001027983 */ /* 0x001ee20000300800 */
[C---:B--2---:R-:W-:Y:S02]  /*e170*/  SEL R3, R28.reuse, R3, !P1 ;  /* 0x000000031c037207 */ /* 0x044fe40004800000 */
[----:B------:R-:W-:-:S03]  /*e180*/  SEL R0, R28, R29, !P1 ;  /* 0x0000001d1c007207 */ /* 0x000fc60004800000 */
[----:B------:R-:W-:Y:S04]  /*e190*/  STL [R1+0xb8], R3 ;  /* 0x0000b80301007387 */ /* 0x000fe80000100800 */
[----:B---3--:R0:W-:Y:S04]  /*e1a0*/  STL [R1+0xdc0], R2 ;  /* 0x000dc00201007387 */ /* 0x0081e80000100800 */
[----:B------:R-:W-:Y:S04]  /*e1b0*/  STL [R1+0xbc], R0 ;  /* 0x0000bc0001007387 */ /* 0x000fe80000100800 */
[----:B0-----:R-:W2:Y:S04]  /*e1c0*/  LDL.LU R2, [R1+0xcc] ;  /* 0x0000cc0001027983 */ /* 0x001ea80000300800 */
[----:B--2---:R0:W-:Y:S04]  /*e1d0*/  STL [R1+0xdc4], R2 ;  /* 0x000dc40201007387 */ /* 0x0041e80000100800 */
[----:B0-----:R-:W2:Y:S04]  /*e1e0*/  LDL.LU R2, [R1+0xc8] ;  /* 0x0000c80001027983 */ /* 0x001ea80000300800 */
[----:B--2---:R0:W-:Y:S04]  /*e1f0*/  STL [R1+0xdc8], R2 ;  /* 0x000dc80201007387 */ /* 0x0041e80000100800 */
[----:B0-----:R-:W2:Y:S04]  /*e200*/  LDL.LU R2, [R1+0xc4] ;  /* 0x0000c40001027983 */ /* 0x001ea80000300800 */
[----:B------:R-:W3:Y:S04]  /*e210*/  LDL.LU R23, [R1+0xd4] ;  /* 0x0000d40001177983 */ /* 0x000ee80000300800 */
[----:B------:R-:W4:Y:S04]  /*e220*/  LDL.LU R22, [R1+0xd8] ;  /* 0x0000d80001167983 */ /* 0x000f280000300800 */
[----:B------:R-:W5:Y:S04]  /*e230*/  LDL.LU R10, [R1+0xdc] ;  /* 0x0000dc00010a7983 */ /* 0x000f680000300800 */
        /* <DEDUP_REMOVED lines=16> */
[----:B------:R-:W3:Y:S04]  /*e340*/  LDL.LU R9, [R1+0x184] ;  /* 0x0001840001097983 */ /* 0x000ee80000300800 */
[----:B------:R-:W5:Y:S04]  /*e350*/  LDL.LU R8, [R1+0x188] ;  /* 0x0001880001087983 */ /* 0x000f680000300800 */
[----:B------:R-:W5:Y:S04]  /*e360*/  LDL.LU R7, [R1+0x190] ;  /* 0x0001900001077983 */ /* 0x000f680000300800 */
[----:B------:R-:W4:Y:S04]  /*e370*/  LDL.LU R6, [R1+0x198] ;  /* 0x0001980001067983 */ /* 0x000f280000300800 */
[----:B------:R-:W5:Y:S04]  /*e380*/  LDL.LU R5, [R1+0x19c] ;  /* 0x00019c0001057983 */ /* 0x000f680000300800 */
[----:B------:R-:W5:Y:S04]  /*e390*/  LDL.LU R4, [R1+0x1a4] ;  /* 0x0001a40001047983 */ /* 0x000f680000300800 */
[----:B------:R-:W5:Y:S04]  /*e3a0*/  LDL.LU R3, [R1+0x1a8] ;  /* 0x0001a80001037983 */ /* 0x000f680000300800 */
[----:B------:R-:W5:Y:S01]  /*e3b0*/  LDL.LU R29, [R1+0x1c0] ;  /* 0x0001c000011d7983 */ /* 0x000f620000300800 */
[----:B--2---:R-:W-:-:S05]  /*e3c0*/  SEL R2, R28, R2, !P1 ;  /* 0x000000021c027207 */ /* 0x004fca0004800000 */
[----:B------:R0:W-:Y:S04]  /*e3d0*/  STL [R1+0xc4], R2 ;  /* 0x0000c40201007387 */ /* 0x0001e80000100800 */
[----:B0-----:R-:W2:Y:S02]  /*e3e0*/  LDL.LU R2, [R1+0xdc8] ;  /* 0x000dc80001027983 */ /* 0x001ea40000300800 */
[----:B--2---:R-:W-:-:S05]  /*e3f0*/  SEL R2, R28, R2, !P1 ;  /* 0x000000021c027207 */ /* 0x004fca0004800000 */
[----:B------:R0:W-:Y:S04]  /*e400*/  STL [R1+0xc8], R2 ;  /* 0x0000c80201007387 */ /* 0x0001e80000100800 */
[----:B0-----:R-:W2:Y:S02]  /*e410*/  LDL.LU R2, [R1+0xdc4] ;  /* 0x000dc40001027983 */ /* 0x001ea40000300800 */
[----:B--2---:R-:W-:-:S05]  /*e420*/  SEL R2, R28, R2, !P1 ;  /* 0x000000021c027207 */ /* 0x004fca0004800000 */
[----:B------:R0:W-:Y:S04]  /*e430*/  STL [R1+0xcc], R2 ;  /* 0x0000cc0201007387 */ /* 0x0001e80000100800 */
[----:B0-----:R-:W2:Y:S01]  /*e440*/  LDL.LU R2, [R1+0xdc0] ;  /* 0x000dc00001027983 */ /* 0x001ea20000300800 */
[C---:B---3--:R-:W-:Y:S02]  /*e450*/  SEL R9, R28.reuse, R9, !P1 ;  /* 0x000000091c097207 */ /* 0x048fe40004800000 */
[C---:B----4-:R-:W-:Y:S02]  /*e460*/  SEL R6, R28.reuse, R6, !P1 ;  /* 0x000000061c067207 */ /* 0x050fe40004800000 */
[----:B--2---:R-:W-:-:S05]  /*e470*/  SEL R2, R28, R2, !P1 ;  /* 0x000000021c027207 */ /* 0x004fca0004800000 */
[----:B------:R0:W-:Y:S02]  /*e480*/  STL [R1+0xd0], R2 ;  /* 0x0000d00201007387 */ /* 0x0001e40000100800 */
[C---:B0-----:R-:W-:Y:S02]  /*e490*/  SEL R2, R28.reuse, R23, !P1 ;  /* 0x000000171c027207 */ /* 0x041fe40004800000 */
[C---:B------:R-:W-:Y:S02]  /*e4a0*/  SEL R23, R28.reuse, R22, !P1 ;  /* 0x000000161c177207 */ /* 0x040fe40004800000 */
[C---:B-----5:R-:W-:Y:S01]  /*e4b0*/  SEL R22, R28.reuse, R10, !P1 ;  /* 0x0000000a1c167207 */ /* 0x060fe20004800000 */
[----:B------:R0:W-:Y:S01]  /*e4c0*/  STL [R1+0xd4], R2 ;  /* 0x0000d40201007387 */ /* 0x0001e20000100800 */
[----:B------:R-:W-:-:S03]  /*e4d0*/  SEL R10, R28, R0, !P1 ;  /* 0x000000001c0a7207 */ /* 0x000fc60004800000 */
[----:B------:R-:W-:Y:S01]  /*e4e0*/  STL [R1+0xd8], R23 ;  /* 0x0000d81701007387 */ /* 0x000fe20000100800 */
[C---:B------:R-:W-:Y:S02]  /*e4f0*/  SEL R0, R28.reuse, R11, !P1 ;  /* 0x0000000b1c007207 */ /* 0x040fe40004800000 */
[C---:B0-----:R-:W-:Y:S01]  /*e500*/  SEL R2, R28.reuse, R15, !P1 ;  /* 0x0000000f1c027207 */ /* 0x041fe20004800000 */
[----:B------:R-:W-:Y:S04]  /*e510*/  STL [R1+0xdc], R22 ;  /* 0x0000dc1601007387 */ /* 0x000fe80000100800 */
[----:B------:R0:W-:Y:S04]  /*e520*/  STL [R1+0xe8], R2 ;  /* 0x0000e80201007387 */ /* 0x0001e80000100800 */
[----:B------:R1:W-:Y:S01]  /*e530*/  STL [R1+0xf0], R10 ;  /* 0x0000f00a01007387 */ /* 0x0003e20000100800 */
[----:B0-----:R-:W-:-:S03]  /*e540*/  SEL R2, R28, R21, !P1 ;  /* 0x000000151c027207 */ /* 0x001fc60004800000 */
[----:B------:R0:W-:Y:S01]  /*e550*/  STL [R1+0xf8], R0 ;  /* 0x0000f80001007387 */ /* 0x0001e20000100800 */
[----:B-1----:R-:W-:-:S03]  /*e560*/  SEL R10, R28, R20, !P1 ;  /* 0x000000141c0a7207 */ /* 0x002fc60004800000 */
[----:B------:R1:W-:Y:S01]  /*e570*/  STL [R1+0x150], R2 ;  /* 0x0001500201007387 */ /* 0x0003e20000100800 */
[----:B0-----:R-:W-:-:S03]  /*e580*/  SEL R0, R28, R19, !P1 ;  /* 0x000000131c007207 */ /* 0x001fc60004800000 */
[----:B------:R0:W-:Y:S01]  /*e590*/  STL [R1+0x154], R10 ;  /* 0x0001540a01007387 */ /* 0x0001e20000100800 */
[----:B-1----:R-:W-:-:S03]  /*e5a0*/  SEL R2, R28, R18, !P1 ;  /* 0x000000121c027207 */ /* 0x002fc60004800000 */
[----:B------:R1:W-:Y:S04]  /*e5b0*/  STL [R1+0x158], R0 ;  /* 0x0001580001007387 */ /* 0x0003e80000100800 */
[----:B------:R2:W-:Y:S01]  /*e5c0*/  STL [R1+0x15c], R2 ;  /* 0x00015c0201007387 */ /* 0x0005e20000100800 */
[C---:B0-----:R-:W-:Y:S02]  /*e5d0*/  SEL R10, R28.reuse, R17, !P1 ;  /* 0x000000111c0a7207 */ /* 0x041fe40004800000 */
[----:B-1----:R-:W-:-:S03]  /*e5e0*/  SEL R0, R28, R16, !P1 ;  /* 0x000000101c007207 */ /* 0x002fc60004800000 */
[----:B------:R0:W-:Y:S01]  /*e5f0*/  STL [R1+0x160], R10 ;  /* 0x0001600a01007387 */ /* 0x0001e20000100800 */
[----:B--2---:R-:W-:-:S03]  /*e600*/  SEL R2, R28, R14, !P1 ;  /* 0x0000000e1c027207 */ /* 0x004fc60004800000 */
        /* <DEDUP_REMOVED lines=10> */
[----:B------:R-:W-:Y:S01]  /*e6b0*/  STL [R1+0x178], R10 ;  /* 0x0001780a01007387 */ /* 0x000fe20000100800 */
[----:B--2---:R-:W-:-:S03]  /*e6c0*/  SEL R2, R28, R25, !P1 ;  /* 0x000000191c027207 */ /* 0x004fc60004800000 */
[----:B------:R0:W-:Y:S04]  /*e6d0*/  STL [R1+0x17c], R0 ;  /* 0x00017c0001007387 */ /* 0x0001e80000100800 */
[----:B------:R1:W-:Y:S01]  /*e6e0*/  STL [R1+0x180], R2 ;  /* 0x0001800201007387 */ /* 0x0003e20000100800 */
[----:B0-----:R-:W-:-:S03]  /*e6f0*/  SEL R0, R28, R8, !P1 ;  /* 0x000000081c007207 */ /* 0x001fc60004800000 */
[----:B------:R-:W-:Y:S01]  /*e700*/  STL [R1+0x184], R9 ;  /* 0x0001840901007387 */ /* 0x000fe20000100800 */
[----:B-1----:R-:W-:-:S03]  /*e710*/  SEL R2, R28, R7, !P1 ;  /* 0x000000071c027207 */ /* 0x002fc60004800000 */
[----:B------:R0:W-:Y:S04]  /*e720*/  STL [R1+0x188], R0 ;  /* 0x0001880001007387 */ /* 0x0001e80000100800 */
[----:B------:R1:W-:Y:S01]  /*e730*/  STL [R1+0x190], R2 ;  /* 0x0001900201007387 */ /* 0x0003e20000100800 */
[----:B0-----:R-:W-:-:S03]  /*e740*/  SEL R0, R28, R5, !P1 ;  /* 0x000000051c007207 */ /* 0x001fc60004800000 */
[----:B------:R-:W-:Y:S01]  /*e750*/  STL [R1+0x198], R6 ;  /* 0x0001980601007387 */ /* 0x000fe20000100800 */
[----:B-1----:R-:W-:-:S03]  /*e760*/  SEL R2, R28, R4, !P1 ;  /* 0x000000041c027207 */ /* 0x002fc60004800000 */
[----:B------:R-:W-:Y:S04]  /*e770*/  STL [R1+0x19c], R0 ;  /* 0x00019c0001007387 */ /* 0x000fe80000100800 */
[----:B------:R0:W-:Y:S04]  /*e780*/  STL [R1+0x1a4], R2 ;  /* 0x0001a40201007387 */ /* 0x0001e80000100800 */
[----:B0-----:R-:W2:Y:S01]  /*e790*/  LDL.LU R2, [R1+0x1d8] ;  /* 0x0001d80001027983 */ /* 0x001ea20000300800 */
[C---:B------:R-:W-:Y:S02]  /*e7a0*/  SEL R3, R28.reuse, R3, !P1 ;  /* 0x000000031c037207 */ /* 0x040fe40004800000 */
[----:B------:R-:W-:-:S03]  /*e7b0*/  SEL R0, R28, R29, !P1 ;  /* 0x0000001d1c007207 */ /* 0x000fc60004800000 */
[----:B------:R-:W-:Y:S04]  /*e7c0*/  STL [R1+0x1a8], R3 ;  /* 0x0001a80301007387 */ /* 0x000fe80000100800 */
[----:B--2---:R0:W-:Y:S04]  /*e7d0*/  STL [R1+0xdb4], R2 ;  /* 0x000db40201007387 */ /* 0x0041e80000100800 */
        /* <DEDUP_REMOVED lines=539> */
[C---:B-----5:R-:W-:Y:S02]  /*10990*/  SEL R10, R28.reuse, R10, !P1 ;  /* 0x0000000a1c0a7207 */ /* 0x060fe40004800000 */
[----:B------:R-:W-:-:S02]  /*109a0*/  SEL R15, R28, R15, !P1 ;  /* 0x0000000f1c0f7207 */ /* 0x000fc40004800000 */
[C---:B------:R-:W-:Y:S02]  /*109b0*/  SEL R0, R28.reuse, R0, !P1 ;  /* 0x000000001c007207 */ /* 0x040fe40004800000 */
[C---:B------:R-:W-:Y:S02]  /*109c0*/  SEL R21, R28.reuse, R21, !P1 ;  /* 0x000000151c157207 */ /* 0x040fe40004800000 */
[C---:B------:R-:W-:Y:S02]  /*109d0*/  SEL R20, R28.reuse, R20, !P1 ;  /* 0x000000141c147207 */ /* 0x040fe40004800000 */
[C---:B------:R-:W-:Y:S02]  /*109e0*/  SEL R19, R28.reuse, R19, !P1 ;  /* 0x000000131c137207 */ /* 0x040fe40004800000 */
[C---:B------:R-:W-:Y:S02]  /*109f0*/  SEL R18, R28.reuse, R18, !P1 ;  /* 0x000000121c127207 */ /* 0x040fe40004800000 */
        /* <DEDUP_REMOVED lines=16> */
[----:B--2---:R-:W-:-:S05]  /*10b00*/  SEL R2, R28, R2, !P1 ;  /* 0x000000021c027207 */ /* 0x004fca0004800000 */
[----:B------:R0:W-:Y:S04]  /*10b10*/  STL [R1+0x108], R2 ;  /* 0x0001080201007387 */ /* 0x0001e80000100800 */
[----:B0-----:R-:W2:Y:S04]  /*10b20*/  LDL.LU R2, [R1+0xd74] ;  /* 0x000d740001027983 */ /* 0x001ea80000300800 */
[----:B------:R0:W-:Y:S04]  /*10b30*/  STL [R1+0x104], R23 ;  /* 0x0001041701007387 */ /* 0x0001e80000100800 */
[----:B0-----:R-:W3:Y:S04]  /*10b40*/  LDL.LU R23, [R1+0xd70] ;  /* 0x000d700001177983 */ /* 0x001ee80000300800 */
[----:B------:R0:W-:Y:S04]  /*10b50*/  STL [R1+0x100], R22 ;  /* 0x0001001601007387 */ /* 0x0001e80000100800 */
[----:B0-----:R-:W4:Y:S04]  /*10b60*/  LDL.LU R22, [R1+0xd6c] ;  /* 0x000d6c0001167983 */ /* 0x001f280000300800 */
[----:B------:R0:W-:Y:S04]  /*10b70*/  STL [R1+0xfc], R10 ;  /* 0x0000fc0a01007387 */ /* 0x0001e80000100800 */
[----:B0-----:R-:W5:Y:S04]  /*10b80*/  LDL.LU R10, [R1+0xd68] ;  /* 0x000d6800010a7983 */ /* 0x001f680000300800 */
        /* <DEDUP_REMOVED lines=41> */
[----:B0-----:R-:W3:Y:S04]  /*10e20*/  LDL.LU R3, [R1+0xd14] ;  /* 0x000d140001037983 */ /* 0x001ee80000300800 */
[----:B------:R0:W-:Y:S04]  /*10e30*/  STL [R1+0x74], R29 ;  /* 0x0000741d01007387 */ /* 0x0001e80000100800 */
[----:B0-----:R-:W3:Y:S01]  /*10e40*/  LDL.LU R29, [R1+0xd10] ;  /* 0x000d1000011d7983 */ /* 0x001ee20000300800 */
[----:B------:R-:W-:-:S02]  /*10e50*/  SEL R11, R28, R11, !P1 ;  /* 0x0000000b1c0b7207 */ /* 0x000fc40004800000 */
[----:B------:R-:W-:-:S03]  /*10e60*/  SEL R9, R28, R9, !P1 ;  /* 0x000000091c097207 */ /* 0x000fc60004800000 */
[----:B------:R-:W-:Y:S04]  /*10e70*/  STL [R1+0x64], R11 ;  /* 0x0000640b01007387 */ /* 0x000fe80000100800 */
[----:B------:R5:W-:Y:S02]  /*10e80*/  STL [R1+0x5c], R9 ;  /* 0x00005c0901007387 */ /* 0x000be40000100800 */
[C---:B-----5:R-:W-:Y:S02]  /*10e90*/  SEL R9, R28.reuse, R4, !P1 ;  /* 0x000000041c097207 */ /* 0x060fe40004800000 */
[C---:B----4-:R-:W-:Y:S02]  /*10ea0*/  SEL R4, R28.reuse, R5, !P1 ;  /* 0x000000051c047207 */ /* 0x050fe40004800000 */
[----:B--2---:R-:W-:-:S02]  /*10eb0*/  SEL R5, R28, R7, !P1 ;  /* 0x000000071c057207 */ /* 0x004fc40004800000 */
[C---:B---3--:R-:W-:Y:S02]  /*10ec0*/  SEL R3, R28.reuse, R3, !P1 ;  /* 0x000000031c037207 */ /* 0x048fe40004800000 */
[----:B------:R-:W-:-:S05]  /*10ed0*/  SEL R11, R28, R29, !P1 ;  /* 0x0000001d1c0b7207 */ /* 0x000fca0004800000 */
[----:B------:R-:W-:Y:S04]  /*10ee0*/  STL [R1+0x54], R11 ;  /* 0x0000540b01007387 */ /* 0x000fe80000100800 */
[----:B------:R0:W-:Y:S04]  /*10ef0*/  STL [R1+0x4c], R3 ;  /* 0x00004c0301007387 */ /* 0x0001e80000100800 */
        /* <DEDUP_REMOVED lines=10> */
[----:B------:R-:W-:Y:S04]  /*10fa0*/  STL [R1+0xcb4], R9 ;  /* 0x000cb40901007387 */ /* 0x000fe80000100800 */
[----:B------:R1:W-:Y:S04]  /*10fb0*/  STL [R1+0x2c], R3 ;  /* 0x00002c0301007387 */ /* 0x0003e80000100800 */
[----:B------:R2:W-:Y:S04]  /*10fc0*/  STL [R1+0x1c], R5 ;  /* 0x00001c0501007387 */ /* 0x0005e80000100800 */
[----:B------:R-:W3:Y:S01]  /*10fd0*/  LDL R8, [R1+0x410] ;  /* 0x0004100001087983 */ /* 0x000ee20000100800 */
[----:B0-----:R-:W-:-:S02]  /*10fe0*/  SEL R4, R28, R24, !P1 ;  /* 0x000000181c047207 */ /* 0x001fc40004800000 */
[----:B-1----:R-:W-:-:S03]  /*10ff0*/  SEL R3, R28, R12, !P1 ;  /* 0x0000000c1c037207 */ /* 0x002fc60004800000 */
[----:B------:R0:W-:Y:S01]  /*11000*/  STL [R1+0x18], R4 ;  /* 0x0000180401007387 */ /* 0x0001e20000100800 */
[----:B--2---:R-:W-:-:S03]  /*11010*/  SEL R5, R28, R13, !P1 ;  /* 0x0000000d1c057207 */ /* 0x004fc60004800000 */
[----:B------:R1:W-:Y:S04]  /*11020*/  STL [R1+0xc], R3 ;  /* 0x00000c0301007387 */ /* 0x0003e80000100800 */
[----:B0-----:R-:W2:Y:S01]  /*11030*/  LDL.LU R4, [R1+0x10] ;  /* 0x0000100001047983 */ /* 0x001ea20000300800 */
[----:B-1----:R-:W-:-:S03]  /*11040*/  SEL R3, R28, R14, !P1 ;  /* 0x0000000e1c037207 */ /* 0x002fc60004800000 */
[----:B------:R0:W-:Y:S04]  /*11050*/  STL [R1+0x8], R5 ;  /* 0x0000080501007387 */ /* 0x0001e80000100800 */
[----:B0-----:R-:W4:Y:S04]  /*11060*/  LDL.LU R5, [R1+0x14] ;  /* 0x0000140001057983 */ /* 0x001f280000300800 */
[----:B------:R0:W-:Y:S04]  /*11070*/  STL [R1+0x4], R3 ;  /* 0x0000040301007387 */ /* 0x0001e80000100800 */
[----:B------:R-:W5:Y:S01]  /*11080*/  LDL.LU R6, [R1+0x20] ;  /* 0x0000200001067983 */ /* 0x000f620000300800 */
[----:B------:R-:W-:-:S02]  /*11090*/  SEL R11, R28, R16, !P1 ;  /* 0x000000101c0b7207 */ /* 0x000fc40004800000 */
[C---:B------:R-:W-:Y:S01]  /*110a0*/  SEL R29, R28.reuse, R17, !P1 ;  /* 0x000000111c1d7207 */ /* 0x040fe20004800000 */
[----:B------:R-:W5:Y:S01]  /*110b0*/  LDL.LU R7, [R1+0x28] ;  /* 0x0000280001077983 */ /* 0x000f620000300800 */
[----:B0-----:R-:W0:Y:S01]  /*110c0*/  S2R R3, SR_TID.X ;  /* 0x0000000000037919 */ /* 0x001e220000002100 */
[C---:B------:R-:W-:Y:S02]  /*110d0*/  SEL R18, R28.reuse, R18, !P1 ;  /* 0x000000121c127207 */ /* 0x040fe40004800000 */
[C---:B------:R-:W-:Y:S01]  /*110e0*/  SEL R19, R28.reuse, R19, !P1 ;  /* 0x000000131c137207 */ /* 0x040fe20004800000 */
[----:B------:R-:W-:Y:S01]  /*110f0*/  STL [R1+0xca4], R11 ;  /* 0x000ca40b01007387 */ /* 0x000fe20000100800 */
[C---:B------:R-:W-:Y:S02]  /*11100*/  SEL R20, R28.reuse, R20, !P1 ;  /* 0x000000141c147207 */ /* 0x040fe40004800000 */
[C---:B------:R-:W-:Y:S01]  /*11110*/  SEL R21, R28.reuse, R21, !P1 ;  /* 0x000000151c157207 */ /* 0x040fe20004800000 */
[----:B------:R-:W-:Y:S01]  /*11120*/  STL [R1+0xca8], R29 ;  /* 0x000ca81d01007387 */ /* 0x000fe20000100800 */
[----:B------:R-:W-:-:S02]  /*11130*/  SEL R15, R28, R15, !P1 ;  /* 0x0000000f1c0f7207 */ /* 0x000fc40004800000 */
[C---:B------:R-:W-:Y:S01]  /*11140*/  SEL R10, R28.reuse, R10, !P1 ;  /* 0x0000000a1c0a7207 */ /* 0x040fe20004800000 */
[----:B------:R-:W-:Y:S01]  /*11150*/  STL [R1+0xcac], R18 ;  /* 0x000cac1201007387 */ /* 0x000fe20000100800 */
[C---:B------:R-:W-:Y:S02]  /*11160*/  SEL R22, R28.reuse, R22, !P1 ;  /* 0x000000161c167207 */ /* 0x040fe40004800000 */
[C---:B------:R-:W-:Y:S01]  /*11170*/  SEL R23, R28.reuse, R23, !P1 ;  /* 0x000000171c177207 */ /* 0x040fe20004800000 */
[----:B------:R-:W-:Y:S01]  /*11180*/  STL [R1+0xcb8], R19 ;  /* 0x000cb81301007387 */ /* 0x000fe20000100800 */
[----:B------:R-:W-:-:S03]  /*11190*/  SEL R2, R28, R2, !P1 ;  /* 0x000000021c027207 */ /* 0x000fc60004800000 */
[----:B------:R-:W-:Y:S01]  /*111a0*/  STL [R1+0xcbc], R20 ;  /* 0x000cbc1401007387 */ /* 0x000fe20000100800 */
[----:B0-----:R-:W-:-:S03]  /*111b0*/  LOP3.LUT R3, R3, 0x3f, RZ, 0xc0, !PT ;  /* 0x0000003f03037812 */ /* 0x001fc600078ec0ff */
[----:B------:R-:W-:Y:S02]  /*111c0*/  STL [R1+0xcc0], R21 ;  /* 0x000cc01501007387 */ /* 0x000fe40000100800 */
[----:B------:R-:W-:Y:S02]  /*111d0*/  IMAD R3, R3, UR7, RZ ;  /* 0x0000000703037c24 */ /* 0x000fe4000f8e02ff */
[----:B------:R-:W-:Y:S03]  /*111e0*/  STL [R1+0xcc4], R15 ;  /* 0x000cc40f01007387 */ /* 0x000fe60000100800 */
[----:B------:R-:W-:Y:S01]  /*111f0*/  LEA.HI.X.SX32 R3, R3, UR9, 0x1, P4 ;  /* 0x0000000903037c11 */ /* 0x000fe2000a0f0eff */
[----:B------:R-:W-:Y:S04]  /*11200*/  STL [R1+0xcc8], R10 ;  /* 0x000cc80a01007387 */ /* 0x000fe80000100800 */
[----:B------:R-:W-:Y:S04]  /*11210*/  STL [R1+0xccc], R22 ;  /* 0x000ccc1601007387 */ /* 0x000fe80000100800 */
[----:B------:R-:W-:Y:S04]  /*11220*/  STL [R1+0xcd0], R23 ;  /* 0x000cd01701007387 */ /* 0x000fe80000100800 */
[----:B------:R3:W-:Y:S04]  /*11230*/  STL [R1+0xcd4], R2 ;  /* 0x000cd40201007387 */ /* 0x0007e80000100800 */
[----:B------:R-:W-:Y:S01]  /*11240*/  STL [R1+0xcd8], R3 ;  /* 0x000cd80301007387 */ /* 0x000fe20000100800 */
[----:B---3--:R-:W-:-:S03]  /*11250*/  IMAD R2, R0, 0x4, R8 ;  /* 0x0000000400027824 */ /* 0x008fc600078e0208 */
[----:B------:R-:W3:Y:S04]  /*11260*/  LDL.LU R8, [R1+0x30] ;  /* 0x0000300001087983 */ /* 0x000ee80000300800 */
[----:B------:R-:W3:Y:S01]  /*11270*/  LDL.LU R9, [R1+0x44] ;  /* 0x0000440001097983 */ /* 0x000ee20000300800 */
[----:B------:R-:W-:-:S03]  /*11280*/  IMAD R0, R0, 0x4, R2 ;  /* 0x0000000400007824 */ /* 0x000fc600078e0202 */
[----:B------:R-:W-:Y:S04]  /*11290*/  STL [R1+0x370], R2 ;  /* 0x0003700201007387 */ /* 0x000fe80000100800 */
[----:B------:R0:W-:Y:S01]  /*112a0*/  STL [R1+0xc7c], R0 ;  /* 0x000c7c0001007387 */ /* 0x0001e20000100800 */
[----:B--2---:R-:W-:-:S03]  /*112b0*/  IMAD R4, R4, UR4, RZ ;  /* 0x0000000404047c24 */ /* 0x004fc6000f8e02ff */
[----:B------:R-:W2:Y:S04]  /*112c0*/  LDL.LU R13, [R1+0x50] ;  /* 0x00005000010d7983 */ /* 0x000ea80000300800 */
[----:B------:R-:W2:Y:S04]  /*112d0*/  LDL.LU R14, [R1+0x58] ;  /* 0x00005800010e7983 */ /* 0x000ea80000300800 */
[----:B------:R-:W-:Y:S04]  /*112e0*/  STL [R1+0xcdc], R4 ;  /* 0x000cdc0401007387 */ /* 0x000fe80000100800 */
[----:B------:R-:W2:Y:S01]  /*112f0*/  LDL.LU R16, [R1+0x60] ;  /* 0x0000600001107983 */ /* 0x000ea20000300800 */
[----:B----4-:R-:W-:-:S03]  /*11300*/  IMAD R5, R5, UR4, RZ ;  /* 0x0000000405057c24 */ /* 0x010fc6000f8e02ff */
[----:B------:R-:W4:Y:S01]  /*11310*/  LDL.LU R17, [R1+0x68] ;  /* 0x0000680001117983 */ /* 0x000f220000300800 */
[----:B-----5:R-:W-:-:S03]  /*11320*/  IMAD R6, R6, UR4, RZ ;  /* 0x0000000406067c24 */ /* 0x020fc6000f8e02ff */
[----:B------:R-:W-:Y:S04]  /*11330*/  STL [R1+0xce0], R5 ;  /* 0x000ce00501007387 */ /* 0x000fe80000100800 */
[----:B------:R-:W5:Y:S04]  /*11340*/  LDL.LU R24, [R1+0x6c] ;  /* 0x00006c0001187983 */ /* 0x000f680000300800 */
[----:B------:R-:W5:Y:S04]  /*11350*/  LDL.LU R25, [R1+0x70] ;  /* 0x0000700001197983 */ /* 0x000f680000300800 */
[----:B------:R-:W-:Y:S04]  /*11360*/  STL [R1+0xce4], R6 ;  /* 0x000ce40601007387 */ /* 0x000fe80000100800 */
[----:B------:R-:W5:Y:S04]  /*11370*/  LDL.LU R26, [R1+0xb8] ;  /* 0x0000b800011a7983 */ /* 0x000f680000300800 */
[----:B------:R-:W5:Y:S04]  /*11380*/  LDL.LU R27, [R1+0xbc] ;  /* 0x0000bc00011b7983 */ /* 0x000f680000300800 */
[----:B------:R-:W5:Y:S04]  /*11390*/  LDL.LU R28, [R1+0xc4] ;  /* 0x0000c400011c7983 */ /* 0x000f680000300800 */
[----:B------:R-:W0:Y:S04]  /*113a0*/  LDL.LU R23, [R1+0xc8] ;  /* 0x0000c80001177983 */ /* 0x000e280000300800 */
[----:B------:R-:W5:Y:S04]  /*113b0*/  LDL.LU R22, [R1+0xcc] ;  /* 0x0000cc0001167983 */ /* 0x000f680000300800 */
[----:B------:R-:W5:Y:S04]  /*113c0*/  LDL.LU R10, [R1+0xd0] ;  /* 0x0000d000010a7983 */ /* 0x000f680000300800 */
[----:B------:R-:W5:Y:S04]  /*113d0*/  LDL.LU R15, [R1+0xd4] ;  /* 0x0000d400010f7983 */ /* 0x000f680000300800 */
[----:B------:R-:W5:Y:S04]  /*113e0*/  LDL.LU R18, [R1+0xd8] ;  /* 0x0000d80001127983 */ /* 0x000f680000300800 */
[----:B------:R-:W5:Y:S04]  /*113f0*/  LDL.LU R29, [R1+0xdc] ;  /* 0x0000dc00011d7983 */ /* 0x000f680000300800 */
[----:B------:R-:W5:Y:S01]  /*11400*/  LDL.LU R11, [R1+0xe8] ;  /* 0x0000e800010b7983 */ /* 0x000f620000300800 */
[----:B------:R-:W-:-:S05]  /*11410*/  IMAD R7, R7, UR4, RZ ;  /* 0x0000000407077c24 */ /* 0x000fca000f8e02ff */
[----:B------:R-:W-:Y:S01]  /*11420*/  STL [R1+0xce8], R7 ;  /* 0x000ce80701007387 */ /* 0x000fe20000100800 */
[----:B---3--:R-:W-:-:S05]  /*11430*/  IMAD R8, R8, UR4, RZ ;  /* 0x0000000408087c24 */ /* 0x008fca000f8e02ff */
[----:B------:R-:W-:Y:S04]  /*11440*/  STL [R1+0xcec], R8 ;  /* 0x000cec0801007387 */ /* 0x000fe80000100800 */
[----:B------:R-:W3:Y:S01]  /*11450*/  LDL.LU R21, [R1+0xf0] ;  /* 0x0000f00001157983 */ /* 0x000ee20000300800 */
[----:B------:R-:W-:-:S03]  /*11460*/  IMAD R12, R9, UR4, RZ ;  /* 0x00000004090c7c24 */ /* 0x000fc6000f8e02ff */
[----:B------:R-:W3:Y:S04]  /*11470*/  LDL.LU R20, [R1+0xf8] ;  /* 0x0000f80001147983 */ /* 0x000ee80000300800 */
[----:B------:R-:W3:Y:S04]  /*11480*/  LDL.LU R19, [R1+0x150] ;  /* 0x0001500001137983 */ /* 0x000ee80000300800 */
[----:B------:R-:W3:Y:S01]  /*11490*/  LDL.LU R9, [R1+0x154] ;  /* 0x0001540001097983 */ /* 0x000ee20000300800 */
[----:B--2---:R-:W-:Y:S02]  /*114a0*/  IMAD R13, R13, UR4, RZ ;  /* 0x000000040d0d7c24 */ /* 0x004fe4000f8e02ff */
[----:B------:R-:W-:Y:S01]  /*114b0*/  IMAD R14, R14, UR4, RZ ;  /* 0x000000040e0e7c24 */ /* 0x000fe2000f8e02ff */
[----:B------:R-:W-:Y:S01]  /*114c0*/  STL [R1+0xcf0], R12 ;  /* 0x000cf00c01007387 */ /* 0x000fe20000100800 */
[----:B------:R-:W-:-:S03]  /*114d0*/  IMAD R16, R16, UR4, RZ ;  /* 0x0000000410107c24 */ /* 0x000fc6000f8e02ff */
[----:B------:R-:W-:Y:S01]  /*114e0*/  STL [R1+0xcf4], R13 ;  /* 0x000cf40d01007387 */ /* 0x000fe20000100800 */
[----:B----4-:R-:W-:-:S03]  /*114f0*/  IMAD R17, R17, UR4, RZ ;  /* 0x0000000411117c24 */ /* 0x010fc6000f8e02ff */
[----:B------:R-:W-:Y:S04]  /*11500*/  STL [R1+0xcf8], R14 ;  /* 0x000cf80e01007387 */ /* 0x000fe80000100800 */
[----:B------:R-:W-:Y:S01]  /*11510*/  STL [R1+0xcfc], R16 ;  /* 0x000cfc1001007387 */ /* 0x000fe20000100800 */
[----:B-----5:R-:W-:-:S03]  /*11520*/  IMAD R24, R24, UR4, RZ ;  /* 0x0000000418187c24 */ /* 0x020fc6000f8e02ff */
[----:B------:R-:W-:Y:S01]  /*11530*/  STL [R1+0xd00], R17 ;  /* 0x000d001101007387 */ /* 0x000fe20000100800 */
[----:B------:R-:W-:-:S03]  /*11540*/  IMAD R25, R25, UR4, RZ ;  /* 0x0000000419197c24 */ /* 0x000fc6000f8e02ff */
[----:B------:R-:W-:Y:S01]  /*11550*/  STL [R1+0xd04], R24 ;  /* 0x000d041801007387 */ /* 0x000fe20000100800 */
[----:B------:R-:W-:-:S03]  /*11560*/  IMAD R26, R26, UR4, RZ ;  /* 0x000000041a1a7c24 */ /* 0x000fc6000f8e02ff */
[----:B------:R-:W-:Y:S04]  /*11570*/  STL [R1+0xd08], R25 ;  /* 0x000d081901007387 */ /* 0x000fe80000100800 */
[----:B------:R-:W-:Y:S01]  /*11580*/  STL [R1+0xd0c], R26 ;  /* 0x000d0c1a01007387 */ /* 0x000fe20000100800 */
[----:B0-----:R-:W-:Y:S02]  /*11590*/  IMAD R0, R23, UR4, RZ ;  /* 0x0000000417007c24 */ /* 0x001fe4000f8e02ff */
[----:B------:R-:W-:-:S03]  /*115a0*/  IMAD R3, R22, UR4, RZ ;  /* 0x0000000416037c24 */ /* 0x000fc6000f8e02ff */
[----:B------:R0:W-:Y:S01]  /*115b0*/  STL [R1+0x10], R0 ;  /* 0x0000100001007387 */ /* 0x0001e20000100800 */
[----:B------:R-:W-:-:S03]  /*115c0*/  IMAD R2, R10, UR4, RZ ;  /* 0x000000040a027c24 */ /* 0x000fc6000f8e02ff */
[----:B------:R1:W-:Y:S01]  /*115d0*/  STL [R1+0x14], R3 ;  /* 0x0000140301007387 */ /* 0x0003e20000100800 */
[----:B0-----:R-:W-:-:S03]  /*115e0*/  IMAD R0, R15, UR4, RZ ;  /* 0x000000040f007c24 */ /* 0x001fc6000f8e02ff */
[----:B------:R0:W-:Y:S01]  /*115f0*/  STL [R1+0x20], R2 ;  /* 0x0000200201007387 */ /* 0x0001e20000100800 */
[----:B-1----:R-:W-:-:S03]  /*11600*/  IMAD R3, R18, UR4, RZ ;  /* 0x0000000412037c24 */ /* 0x002fc6000f8e02ff */
[----:B------:R1:W-:Y:S04]  /*11610*/  STL [R1+0x28], R0 ;  /* 0x0000280001007387 */ /* 0x0003e80000100800 */
[----:B------:R-:W-:Y:S01]  /*11620*/  STL [R1+0x30], R3 ;  /* 0x0000300301007387 */ /* 0x000fe20000100800 */
[----:B0-----:R-:W-:-:S03]  /*11630*/  IMAD R2, R29, UR4, RZ ;  /* 0x000000041d027c24 */ /* 0x001fc6000f8e02ff */
[----:B------:R-:W2:Y:S01]  /*11640*/  LDL.LU R15, [R1+0x158] ;  /* 0x00015800010f7983 */ /* 0x000ea20000300800 */
[----:B-1----:R-:W-:-:S03]  /*11650*/  IMAD R0, R11, UR4, RZ ;  /* 0x000000040b007c24 */ /* 0x002fc6000f8e02ff */
[----:B------:R-:W-:Y:S04]  /*11660*/  STL [R1+0x44], R2 ;  /* 0x0000440201007387 */ /* 0x000fe80000100800 */
[----:B------:R-:W4:Y:S04]  /*11670*/  LDL.LU R18, [R1+0x15c] ;  /* 0x00015c0001127983 */ /* 0x000f280000300800 */
[----:B------:R3:W-:Y:S04]  /*11680*/  STL [R1+0x50], R0 ;  /* 0x0000500001007387 */ /* 0x0007e80000100800 */
[----:B------:R-:W5:Y:S04]  /*11690*/  LDL.LU R29, [R1+0x160] ;  /* 0x00016000011d7983 */ /* 0x000f680000300800 */
[----:B------:R-:W4:Y:S01]  /*116a0*/  LDL.LU R11, [R1+0x164] ;  /* 0x00016400010b7983 */ /* 0x000f220000300800 */
[----:B---3--:R-:W-:-:S02]  /*116b0*/  IMAD R0, R21, UR4, RZ ;  /* 0x0000000415007c24 */ /* 0x008fc4000f8e02ff */
[----:B------:R-:W-:-:S03]  /*116c0*/  IMAD R3, R20, UR4, RZ ;  /* 0x0000000414037c24 */ /* 0x000fc6000f8e02ff */
[----:B------:R0:W-:Y:S01]  /*116d0*/  STL [R1+0x58], R0 ;  /* 0x0000580001007387 */ /* 0x0001e20000100800 */
[----:B------:R-:W-:-:S03]  /*116e0*/  IMAD R2, R19, UR4, RZ ;  /* 0x0000000413027c24 */ /* 0x000fc6000f8e02ff */
[----:B------:R-:W-:Y:S04]  /*116f0*/  STL [R1+0x60], R3 ;  /* 0x0000600301007387 */ /* 0x000fe80000100800 */
[----:B------:R-:W3:Y:S01]  /*11700*/  LDL.LU R26, [R1+0x168] ;  /* 0x00016800011a7983 */ /* 0x000ee20000300800 */
[----:B0-----:R-:W-:-:S03]  /*11710*/  IMAD R0, R9, UR4, RZ ;  /* 0x0000000409007c24 */ /* 0x001fc6000f8e02ff */
[----:B------:R-:W-:Y:S04]  /*11720*/  STL [R1+0x68], R2 ;  /* 0x0000680201007387 */ /* 0x000fe80000100800 */
[----:B------:R-:W3:Y:S04]  /*11730*/  LDL.LU R25, [R1+0x16c] ;  /* 0x00016c0001197983 */ /* 0x000ee80000300800 */
[----:B------:R0:W-:Y:S04]  /*11740*/  STL [R1+0x6c], R0 ;  /* 0x00006c0001007387 */ /* 0x0001e80000100800 */
[----:B------:R-:W3:Y:S04]  /*11750*/  LDL.LU R24, [R1+0x170] ;  /* 0x0001700001187983 */ /* 0x000ee80000300800 */
        /* <DEDUP_REMOVED lines=10> */
[----:B0-----:R-:W3:Y:S04]  /*11800*/  LDL.LU R0, [R1+0x1a8] ;  /* 0x0001a80001007983 */ /* 0x001ee80000300800 */
        /* <DEDUP_REMOVED lines=8> */
[----:B------:R-:W3:Y:S01]  /*11890*/  LDL.LU R9, [R1+0x208] ;  /* 0x0002080001097983 */ /* 0x000ee20000300800 */
[----:B--2---:R-:W-:-:S05]  /*118a0*/  IMAD R15, R15, UR4, RZ ;  /* 0x000000040f0f7c24 */ /* 0x004fca000f8e02ff */
[----:B------:R0:W-:Y:S01]  /*118b0*/  STL [R1+0x70], R15 ;  /* 0x0000700f01007387 */ /* 0x0001e20000100800 */
[----:B----4-:R-:W-:Y:S02]  /*118c0*/  IMAD R11, R11, UR4, RZ ;  /* 0x000000040b0b7c24 */ /* 0x010fe4000f8e02ff */
[----:B0-----:R-:W-:Y:S02]  /*118d0*/  IMAD R15, R18, UR4, RZ ;  /* 0x00000004120f7c24 */ /* 0x001fe4000f8e02ff */
[----:B-----5:R-:W-:-:S03]  /*118e0*/  IMAD R18, R29, UR4, RZ ;  /* 0x000000041d127c24 */ /* 0x020fc6000f8e02ff */
[----:B------:R0:W-:Y:S04]  /*118f0*/  STL [R1+0xb8], R15 ;  /* 0x0000b80f01007387 */ /* 0x0001e80000100800 */
[----:B0-----:R-:W2:Y:S04]  /*11900*/  LDL.LU R15, [R1+0x20c] ;  /* 0x00020c00010f7983 */ /* 0x001ea80000300800 */
[----:B------:R0:W-:Y:S04]  /*11910*/  STL [R1+0xbc], R18 ;  /* 0x0000bc1201007387 */ /* 0x0001e80000100800 */
[----:B0-----:R-:W4:Y:S04]  /*11920*/  LDL.LU R18, [R1+0x210] ;  /* 0x0002100001127983 */ /* 0x001f280000300800 */
[----:B------:R0:W-:Y:S04]  /*11930*/  STL [R1+0xc4], R11 ;  /* 0x0000c40b01007387 */ /* 0x0001e80000100800 */
[----:B------:R-:W5:Y:S04]  /*11940*/  LDL.LU R29, [R1+0x214] ;  /* 0x00021400011d7983 */ /* 0x000f680000300800 */
[----:B0-----:R-:W5:Y:S01]  /*11950*/  LDL.LU R11, [R1+0x218] ;  /* 0x00021800010b7983 */ /* 0x001f620000300800 */
[----:B---3--:R-:W-:-:S02]  /*11960*/  IMAD R26, R26, UR4, RZ ;  /* 0x000000041a1a7c24 */ /* 0x008fc4000f8e02ff */
[----:B------:R-:W-:-:S03]  /*11970*/  IMAD R25, R25, UR4, RZ ;  /* 0x0000000419197c24 */ /* 0x000fc6000f8e02ff */
[----:B------:R-:W-:Y:S01]  /*11980*/  STL [R1+0xc8], R26 ;  /* 0x0000c81a01007387 */ /* 0x000fe20000100800 */
        /* <DEDUP_REMOVED lines=25> */
[----:B------:R0:W-:Y:S01]  /*11b20*/  STL [R1+0x160], R0 ;  /* 0x0001600001007387 */ /* 0x0001e20000100800 */
[----:B------:R-:W-:-:S03]  /*11b30*/  IMAD R2, R2, UR4, RZ ;  /* 0x0000000402027c24 */ /* 0x000fc6000f8e02ff */
[----:B------:R1:W-:Y:S01]  /*11b40*/  STL [R1+0x164], R3 ;  /* 0x0001640301007387 */ /* 0x0003e20000100800 */
[----:B0-----:R-:W-:-:S03]  /*11b50*/  IMAD R0, R23, UR4, RZ ;  /* 0x0000000417007c24 */ /* 0x001fc6000f8e02ff */
[----:B------:R0:W-:Y:S01]  /*11b60*/  STL [R1+0x168], R2 ;  /* 0x0001680201007387 */ /* 0x0001e20000100800 */
[----:B-1----:R-:W-:-:S03]  /*11b70*/  IMAD R3, R22, UR4, RZ ;  /* 0x0000000416037c24 */ /* 0x002fc6000f8e02ff */
        /* <DEDUP_REMOVED lines=8> */
[----:B------:R-:W-:Y:S04]  /*11c00*/  STL [R1+0x17c], R3 ;  /* 0x00017c0301007387 */ /* 0x000fe80000100800 */
[----:B------:R-:W3:Y:S01]  /*11c10*/  LDL.LU R21, [R1+0x21c] ;  /* 0x00021c0001157983 */ /* 0x000ee20000300800 */
[----:B0-----:R-:W-:-:S03]  /*11c20*/  IMAD R0, R9, UR4, RZ ;  /* 0x0000000409007c24 */ /* 0x001fc6000f8e02ff */
[----:B------:R-:W-:Y:S04]  /*11c30*/  STL [R1+0x180], R2 ;  /* 0x0001800201007387 */ /* 0x000fe80000100800 */
[----:B------:R-:W3:Y:S04]  /*11c40*/  LDL.LU R20, [R1+0x220] ;  /* 0x0002200001147983 */ /* 0x000ee80000300800 */
[----:B------:R2:W-:Y:S04]  /*11c50*/  STL [R1+0x184], R0 ;  /* 0x0001840001007387 */ /* 0x0005e80000100800 */
[----:B------:R-:W3:Y:S04]  /*11c60*/  LDL.LU R19, [R1+0x224] ;  /* 0x0002240001137983 */ /* 0x000ee80000300800 */
[----:B------:R-:W3:Y:S01]  /*11c70*/  LDL.LU R9, [R1+0x228] ;  /* 0x0002280001097983 */ /* 0x000ee20000300800 */
[----:B--2---:R-:W-:-:S05]  /*11c80*/  IMAD R0, R15, UR4, RZ ;  /* 0x000000040f007c24 */ /* 0x004fca000f8e02ff */
[----:B------:R0:W-:Y:S01]  /*11c90*/  STL [R1+0x188], R0 ;  /* 0x0001880001007387 */ /* 0x0001e20000100800 */
[----:B----4-:R-:W-:-:S05]  /*11ca0*/  IMAD R3, R18, UR4, RZ ;  /* 0x0000000412037c24 */ /* 0x010fca000f8e02ff */
[----:B------:R-:W-:Y:S01]  /*11cb0*/  STL [R1+0x18c], R3 ;  /* 0x00018c0301007387 */ /* 0x000fe20000100800 */
[----:B-----5:R-:W-:-:S03]  /*11cc0*/  IMAD R2, R29, UR4, RZ ;  /* 0x000000041d027c24 */ /* 0x020fc6000f8e02ff */
[----:B------:R-:W2:Y:S01]  /*11cd0*/  LDL.LU R26, [R1+0x22c] ;  /* 0x00022c00011a7983 */ /* 0x000ea20000300800 */
[----:B0-----:R-:W-:-:S03]  /*11ce0*/  IMAD R0, R11, UR4, RZ ;  /* 0x000000040b007c24 */ /* 0x001fc6000f8e02ff */
[----:B------:R-:W-:Y:S04]  /*11cf0*/  STL [R1+0x190], R2 ;  /* 0x0001900201007387 */ /* 0x000fe80000100800 */
[----:B------:R-:W4:Y:S04]  /*11d00*/  LDL.LU R25, [R1+0x230] ;  /* 0x0002300001197983 */ /* 0x000f280000300800 */
[----:B------:R0:W-:Y:S04]  /*11d10*/  STL [R1+0x198], R0 ;  /* 0x0001980001007387 */ /* 0x0001e80000100800 */
        /* <DEDUP_REMOVED lines=11> */
[----:B0-----:R-:W5:Y:S04]  /*11dd0*/  LDL.LU R0, [R1+0x2d4] ;  /* 0x0002d40001007983 */ /* 0x001f680000300800 */
        /* <DEDUP_REMOVED lines=9> */
[----:B---3--:R-:W-:-:S02]  /*11e70*/  IMAD R21, R21, UR4, RZ ;  /* 0x0000000415157c24 */ /* 0x008fc4000f8e02ff */
[----:B------:R-:W-:-:S03]  /*11e80*/  IMAD R20, R20, UR4, RZ ;  /* 0x0000000414147c24 */ /* 0x000fc6000f8e02ff */
[----:B------:R0:W-:Y:S04]  /*11e90*/  STL [R1+0x19c], R21 ;  /* 0x00019c1501007387 */ /* 0x0001e80000100800 */
[----:B------:R1:W-:Y:S01]  /*11ea0*/  STL [R1+0x1a0], R20 ;  /* 0x0001a01401007387 */ /* 0x0003e20000100800 */
[----:B------:R-:W-:-:S03]  /*11eb0*/  IMAD R19, R19, UR4, RZ ;  /* 0x0000000413137c24 */ /* 0x000fc6000f8e02ff */
[----:B0-----:R-:W3:Y:S01]  /*11ec0*/  LDL.LU R21, [R1+0x364] ;  /* 0x0003640001157983 */ /* 0x001ee20000300800 */
[----:B------:R-:W-:-:S03]  /*11ed0*/  IMAD R9, R9, UR4, RZ ;  /* 0x0000000409097c24 */ /* 0x000fc6000f8e02ff */
[----:B------:R0:W-:Y:S04]  /*11ee0*/  STL [R1+0x1a4], R19 ;  /* 0x0001a41301007387 */ /* 0x0001e80000100800 */
[----:B-1----:R-:W3:Y:S04]  /*11ef0*/  LDL.LU R20, [R1+0x36c] ;  /* 0x00036c0001147983 */ /* 0x002ee80000300800 */
[----:B------:R1:W-:Y:S04]  /*11f00*/  STL [R1+0x1a8], R9 ;  /* 0x0001a80901007387 */ /* 0x0003e80000100800 */
[----:B0-----:R-:W3:Y:S04]  /*11f10*/  LDL.LU R19, [R1+0x394] ;  /* 0x0003940001137983 */ /* 0x001ee80000300800 */
[----:B-1----:R-:W3:Y:S01]  /*11f20*/  LDL.LU R9, [R1+0x390] ;  /* 0x0003900001097983 */ /* 0x002ee20000300800 */
[----:B--2---:R-:W-:-:S05]  /*11f30*/  IMAD R26, R26, UR4, RZ ;  /* 0x000000041a1a7c24 */ /* 0x004fca000f8e02ff */
[----:B------:R-:W-:Y:S01]  /*11f40*/  STL [R1+0x1c0], R26 ;  /* 0x0001c01a01007387 */ /* 0x000fe20000100800 */
[----:B----4-:R-:W-:Y:S02]  /*11f50*/  IMAD R25, R25, UR4, RZ ;  /* 0x0000000419197c24 */ /* 0x010fe4000f8e02ff */
[----:B-----5:R-:W-:-:S03]  /*11f60*/  IMAD R24, R24, UR4, RZ ;  /* 0x0000000418187c24 */ /* 0x020fc6000f8e02ff */
        /* <DEDUP_REMOVED lines=31> */
[----:B------:R2:W-:Y:S01]  /*12160*/  STL [R1+0x22c], R3 ;  /* 0x00022c0301007387 */ /* 0x0005e20000100800 */
[----:B0-----:R-:W-:Y:S02]  /*12170*/  IMAD R2, R10, UR4, RZ ;  /* 0x000000040a027c24 */ /* 0x001fe4000f8e02ff */
[----:B-1----:R-:W-:-:S03]  /*12180*/  IMAD R0, R15, UR4, RZ ;  /* 0x000000040f007c24 */ /* 0x002fc6000f8e02ff */
[----:B------:R0:W-:Y:S01]  /*12190*/  STL [R1+0x230], R2 ;  /* 0x0002300201007387 */ /* 0x0001e20000100800 */
[----:B--2---:R-:W-:-:S03]  /*121a0*/  IMAD R3, R18, UR4, RZ ;  /* 0x0000000412037c24 */ /* 0x004fc6000f8e02ff */
        /* <DEDUP_REMOVED lines=9> */
[----:B------:R-:W5:Y:S01]  /*12240*/  LDL.LU R11, [R1+0x39c] ;  /* 0x00039c00010b7983 */ /* 0x000f620000300800 */
[----:B---3--:R-:W-:-:S05]  /*12250*/  IMAD R0, R21, UR4, RZ ;  /* 0x0000000415007c24 */ /* 0x008fca000f8e02ff */
[----:B------:R0:W-:Y:S01]  /*12260*/  STL [R1+0x24c], R0 ;  /* 0x00024c0001007387 */ /* 0x0001e20000100800 */
[----:B------:R-:W-:-:S05]  /*12270*/  IMAD R3, R20, UR4, RZ ;  /* 0x0000000414037c24 */ /* 0x000fca000f8e02ff */
[----:B------:R-:W-:Y:S01]  /*12280*/  STL [R1+0x250], R3 ;  /* 0x0002500301007387 */ /* 0x000fe20000100800 */
[----:B------:R-:W-:-:S03]  /*12290*/  IMAD R2, R19, UR4, RZ ;  /* 0x0000000413027c24 */ /* 0x000fc6000f8e02ff */
        /* <DEDUP_REMOVED lines=27> */
[----:B------:R4:W-:Y:S02]  /*12450*/  STL [R1+0x260], R15 ;  /* 0x0002600f01007387 */ /* 0x0009e40000100800 */
[----:B----4-:R-:W-:Y:S02]  /*12460*/  IMAD R15, R18, UR4, RZ ;  /* 0x00000004120f7c24 */ /* 0x010fe4000f8e02ff */
[----:B-----5:R-:W-:Y:S02]  /*12470*/  IMAD R18, R29, UR4, RZ ;  /* 0x000000041d127c24 */ /* 0x020fe4000f8e02ff */
[----:B------:R-:W-:Y:S01]  /*12480*/  IMAD R11, R11, UR4, RZ ;  /* 0x000000040b0b7c24 */ /* 0x000fe2000f8e02ff */
[----:B------:R0:W-:Y:S04]  /*12490*/  STL [R1+0x2c8], R15 ;  /* 0x0002c80f01007387 */ /* 0x0001e80000100800 */
[----:B0-----:R-:W2:Y:S04]  /*124a0*/  LDL.LU R15, [R1+0x378] ;  /* 0x00037800010f7983 */ /* 0x001ea80000300800 */
[----:B------:R0:W-:Y:S04]  /*124b0*/  STL [R1+0x2cc], R18 ;  /* 0x0002cc1201007387 */ /* 0x0001e80000100800 */
[----:B0-----:R-:W4:Y:S04]  /*124c0*/  LDL.LU R18, [R1+0x360] ;  /* 0x0003600001127983 */ /* 0x001f280000300800 */
[----:B------:R0:W-:Y:S04]  /*124d0*/  STL [R1+0x2d0], R11 ;  /* 0x0002d00b01007387 */ /* 0x0001e80000100800 */
[----:B------:R-:W5:Y:S04]  /*124e0*/  LDL.LU R29, [R1+0x35c] ;  /* 0x00035c00011d7983 */ /* 0x000f680000300800 */
[----:B0-----:R-:W5:Y:S01]  /*124f0*/  LDL.LU R11, [R1+0x358] ;  /* 0x00035800010b7983 */ /* 0x001f620000300800 */
[----:B---3--:R-:W-:-:S05]  /*12500*/  IMAD R26, R26, UR4, RZ ;  /* 0x000000041a1a7c24 */ /* 0x008fca000f8e02ff */
[----:B------:R-:W-:Y:S01]  /*12510*/  STL [R1+0x2d4], R26 ;  /* 0x0002d41a01007387 */ /* 0x000fe20000100800 */
[----:B------:R-:W-:Y:S02]  /*12520*/  IMAD R25, R25, UR4, RZ ;  /* 0x0000000419197c24 */ /* 0x000fe4000f8e02ff */
        /* <DEDUP_REMOVED lines=174> */
[----:B-----5:R-:W-:-:S03]  /*13010*/  IMAD R18, R29, UR4, RZ ;  /* 0x000000041d127c24 */ /* 0x020fc6000f8e02ff */
[----:B------:R0:W-:Y:S01]  /*13020*/  STL [R1+0x2a0], R15 ;  /* 0x0002a00f01007387 */ /* 0x0001e20000100800 */
[----:B------:R-:W-:-:S03]  /*13030*/  IMAD R11, R11, UR4, RZ ;  /* 0x000000040b0b7c24 */ /* 0x000fc6000f8e02ff */
        /* <DEDUP_REMOVED lines=100> */
[----:B------:R4:W-:Y:S02]  /*13680*/  STL [R1+0x194], R26 ;  /* 0x0001941a01007387 */ /* 0x0009e40000100800 */
[----:B----4-:R-:W-:Y:S02]  /*13690*/  IMAD R26, R25, UR4, RZ ;  /* 0x00000004191a7c24 */ /* 0x010fe4000f8e02ff */
[----:B-----5:R-:W-:Y:S02]  /*136a0*/  IMAD R25, R24, UR4, RZ ;  /* 0x0000000418197c24 */ /* 0x020fe4000f8e02ff */
[----:B------:R-:W-:Y:S01]  /*136b0*/  IMAD R24, R17, UR4, RZ ;  /* 0x0000000411187c24 */ /* 0x000fe2000f8e02ff */
        /* <DEDUP_REMOVED lines=26> */
[----:B------:R0:W-:Y:S04]  /*13860*/  STL [R1+0x118], R0 ;  /* 0x0001180001007387 */ /* 0x0001e80000100800 */
        /* <DEDUP_REMOVED lines=12> */
[----:B0-----:R-:W2:Y:S04]  /*13930*/  LDL.LU R0, [R1+0xb4] ;  /* 0x0000b40001007983 */ /* 0x001ea80000300800 */
        /* <DEDUP_REMOVED lines=8> */
[----:B------:R1:W-:Y:S01]  /*139c0*/  STL [R1+0xe4], R4 ;  /* 0x0000e40401007387 */ /* 0x0003e20000100800 */
[----:B------:R-:W-:-:S03]  /*139d0*/  IMAD R3, R19, UR4, RZ ;  /* 0x0000000413037c24 */ /* 0x000fc6000f8e02ff */
[----:B------:R-:W3:Y:S01]  /*139e0*/  LDL.LU R26, [R1+0xa4] ;  /* 0x0000a400011a7983 */ /* 0x000ee20000300800 */
[----:B0-----:R-:W-:-:S03]  /*139f0*/  IMAD R2, R9, UR4, RZ ;  /* 0x0000000409027c24 */ /* 0x001fc6000f8e02ff */
[----:B------:R0:W-:Y:S04]  /*13a00*/  STL [R1+0xe0], R3 ;  /* 0x0000e00301007387 */ /* 0x0001e80000100800 */
        /* <DEDUP_REMOVED lines=12> */
[----:B-1----:R-:W3:Y:S04]  /*13ad0*/  LDL.LU R4, [R1+0x74] ;  /* 0x0000740001047983 */ /* 0x002ee80000300800 */
        /* <DEDUP_REMOVED lines=12> */
[----:B----4-:R-:W-:-:S05]  /*13ba0*/  IMAD R18, R18, UR4, RZ ;  /* 0x0000000412127c24 */ /* 0x010fca000f8e02ff */
[----:B------:R1:W-:Y:S01]  /*13bb0*/  STL [R1+0xb0], R18 ;  /* 0x0000b01201007387 */ /* 0x0003e20000100800 */
[----:B-----5:R-:W-:Y:S02]  /*13bc0*/  IMAD R29, R29, UR4, RZ ;  /* 0x000000041d1d7c24 */ /* 0x020fe4000f8e02ff */
[----:B0-----:R-:W-:Y:S01]  /*13bd0*/  IMAD R0, R11, UR4, RZ ;  /* 0x000000040b007c24 */ /* 0x001fe2000f8e02ff */
[----:B-1----:R-:W2:Y:S04]  /*13be0*/  LDL.LU R18, [R1+0x1c] ;  /* 0x00001c0001127983 */ /* 0x002ea80000300800 */
[----:B------:R0:W-:Y:S04]  /*13bf0*/  STL [R1+0xac], R29 ;  /* 0x0000ac1d01007387 */ /* 0x0001e80000100800 */
[----:B0-----:R-:W4:Y:S04]  /*13c00*/  LDL.LU R29, [R1+0x18] ;  /* 0x00001800011d7983 */ /* 0x001f280000300800 */
[----:B------:R0:W-:Y:S04]  /*13c10*/  STL [R1+0xa8], R0 ;  /* 0x0000a80001007387 */ /* 0x0001e80000100800 */
[----:B------:R-:W5:Y:S04]  /*13c20*/  LDL.LU R11, [R1+0xc] ;  /* 0x00000c00010b7983 */ /* 0x000f680000300800 */
[----:B0-----:R-:W5:Y:S01]  /*13c30*/  LDL.LU R0, [R1+0x4] ;  /* 0x0000040001007983 */ /* 0x001f620000300800 */
[----:B---3--:R-:W-:-:S05]  /*13c40*/  IMAD R26, R26, UR4, RZ ;  /* 0x000000041a1a7c24 */ /* 0x008fca000f8e02ff */
[----:B------:R0:W-:Y:S01]  /*13c50*/  STL [R1+0xa4], R26 ;  /* 0x0000a41a01007387 */ /* 0x0001e20000100800 */
[----:B------:R-:W-:-:S03]  /*13c60*/  IMAD R25, R25, UR4, RZ ;  /* 0x0000000419197c24 */ /* 0x000fc6000f8e02ff */
[----:B0-----:R-:W3:Y:S01]  /*13c70*/  LDL.LU R26, [R1+0xd0c] ;  /* 0x000d0c00011a7983 */ /* 0x001ee20000300800 */
[----:B------:R-:W-:-:S03]  /*13c80*/  IMAD R24, R24, UR4, RZ ;  /* 0x0000000418187c24 */ /* 0x000fc6000f8e02ff */
[----:B------:R0:W-:Y:S01]  /*13c90*/  STL [R1+0xa0], R25 ;  /* 0x0000a01901007387 */ /* 0x0001e20000100800 */
[----:B------:R-:W-:Y:S02]  /*13ca0*/  IMAD R17, R17, UR4, RZ ;  /* 0x0000000411117c24 */ /* 0x000fe4000f8e02ff */
[----:B------:R-:W-:Y:S01]  /*13cb0*/  IMAD R16, R16, UR4, RZ ;  /* 0x0000000410107c24 */ /* 0x000fe2000f8e02ff */
[----:B0-----:R-:W3:Y:S01]  /*13cc0*/  LDL.LU R25, [R1+0xd08] ;  /* 0x000d080001197983 */ /* 0x001ee20000300800 */
[----:B------:R-:W-:-:S03]  /*13cd0*/  IMAD R14, R14, UR4, RZ ;  /* 0x000000040e0e7c24 */ /* 0x000fc6000f8e02ff */
[----:B------:R0:W-:Y:S01]  /*13ce0*/  STL [R1+0x9c], R24 ;  /* 0x00009c1801007387 */ /* 0x0001e20000100800 */
[----:B------:R-:W-:Y:S02]  /*13cf0*/  IMAD R13, R13, UR4, RZ ;  /* 0x000000040d0d7c24 */ /* 0x000fe4000f8e02ff */
[----:B------:R-:W-:Y:S01]  /*13d00*/  IMAD R12, R12, UR4, RZ ;  /* 0x000000040c0c7c24 */ /* 0x000fe2000f8e02ff */
[----:B0-----:R-:W3:Y:S04]  /*13d10*/  LDL.LU R24, [R1+0xd04] ;  /* 0x000d040001187983 */ /* 0x001ee80000300800 */
[----:B------:R0:W-:Y:S01]  /*13d20*/  STL [R1+0x98], R17 ;  /* 0x0000981101007387 */ /* 0x0001e20000100800 */
[----:B------:R-:W-:Y:S02]  /*13d30*/  IMAD R8, R8, UR4, RZ ;  /* 0x0000000408087c24 */ /* 0x000fe4000f8e02ff */
[----:B------:R-:W-:Y:S01]  /*13d40*/  IMAD R7, R7, UR4, RZ ;  /* 0x0000000407077c24 */ /* 0x000fe2000f8e02ff */
[----:B0-----:R-:W3:Y:S04]  /*13d50*/  LDL.LU R17, [R1+0xd00] ;  /* 0x000d000001117983 */ /* 0x001ee80000300800 */
[----:B------:R0:W-:Y:S01]  /*13d60*/  STL [R1+0x94], R16 ;  /* 0x0000941001007387 */ /* 0x0001e20000100800 */
[----:B------:R-:W-:-:S03]  /*13d70*/  IMAD R6, R6, UR4, RZ ;  /* 0x0000000406067c24 */ /* 0x000fc6000f8e02ff */
        /* <DEDUP_REMOVED lines=37> */
[----:B------:R0:W-:Y:S04]  /*13fd0*/  STL [R1+0x48], R10 ;  /* 0x0000480a01007387 */ /* 0x0001e80000100800 */
        /* <DEDUP_REMOVED lines=10> */
[----:B0-----:R-:W2:Y:S02]  /*14080*/  LDL.LU R9, [R1+0xcb4] ;  /* 0x000cb40001097983 */ /* 0x001ea40000300800 */
[----:B--2---:R-:W-:-:S05]  /*14090*/  IMAD R9, R9, UR4, RZ ;  /* 0x0000000409097c24 */ /* 0x004fca000f8e02ff */
[----:B------:R0:W-:Y:S04]  /*140a0*/  STL [R1+0x24], R9 ;  /* 0x0000240901007387 */ /* 0x0001e80000100800 */
[----:B0-----:R-:W2:Y:S01]  /*140b0*/  LDL.LU R9, [R1+0xcb0] ;  /* 0x000cb00001097983 */ /* 0x001ea20000300800 */
[----:B------:R-:W-:Y:S02]  /*140c0*/  IMAD R18, R18, UR4, RZ ;  /* 0x0000000412127c24 */ /* 0x000fe4000f8e02ff */
[----:B----4-:R-:W-:Y:S02]  /*140d0*/  IMAD R29, R29, UR4, RZ ;  /* 0x000000041d1d7c24 */ /* 0x010fe4000f8e02ff */
[----:B-----5:R-:W-:Y:S02]  /*140e0*/  IMAD R11, R11, UR4, RZ ;  /* 0x000000040b0b7c24 */ /* 0x020fe4000f8e02ff */
[----:B--2---:R-:W-:-:S05]  /*140f0*/  IMAD R9, R9, UR8, RZ ;  /* 0x0000000809097c24 */ /* 0x004fca000f8e02ff */
[----:B------:R0:W-:Y:S04]  /*14100*/  STL [R1+0xc80], R9 ;  /* 0x000c800901007387 */ /* 0x0001e80000100800 */
[----:B0-----:R-:W2:Y:S04]  /*14110*/  LDL.LU R9, [R1+0x8] ;  /* 0x0000080001097983 */ /* 0x001ea80000300800 */
[----:B------:R0:W-:Y:S04]  /*14120*/  STL [R1+0x1c], R18 ;  /* 0x00001c1201007387 */ /* 0x0001e80000100800 */
[----:B0-----:R-:W4:Y:S04]  /*14130*/  LDL.LU R18, [R1+0xcac] ;  /* 0x000cac0001127983 */ /* 0x001f280000300800 */
[----:B------:R0:W-:Y:S04]  /*14140*/  STL [R1+0x18], R29 ;  /* 0x0000181d01007387 */ /* 0x0001e80000100800 */
[----:B0-----:R-:W5:Y:S04]  /*14150*/  LDL.LU R29, [R1+0xca8] ;  /* 0x000ca800011d7983 */ /* 0x001f680000300800 */
[----:B------:R0:W-:Y:S04]  /*14160*/  STL [R1+0xc], R11 ;  /* 0x00000c0b01007387 */ /* 0x0001e80000100800 */
[----:B0-----:R-:W3:Y:S01]  /*14170*/  LDL.LU R11, [R1+0xca4] ;  /* 0x000ca400010b7983 */ /* 0x001ee20000300800 */
[----:B--2---:R-:W-:-:S05]  /*14180*/  IMAD R9, R9, UR4, RZ ;  /* 0x0000000409097c24 */ /* 0x004fca000f8e02ff */
[----:B------:R0:W-:Y:S02]  /*14190*/  STL [R1+0x8], R9 ;  /* 0x0000080901007387 */ /* 0x0001e40000100800 */
[----:B0-----:R-:W-:-:S05]  /*141a0*/  IMAD R9, R0, UR4, RZ ;  /* 0x0000000400097c24 */ /* 0x001fca000f8e02ff */
[----:B------:R0:W-:Y:S01]  /*141b0*/  STL [R1+0xc84], R9 ;  /* 0x000c840901007387 */ /* 0x0001e20000100800 */
[----:B---3--:R-:W-:-:S03]  /*141c0*/  IMAD R0, R11, UR4, RZ ;  /* 0x000000040b007c24 */ /* 0x008fc6000f8e02ff */
[----:B------:R-:W0:Y:S01]  /*141d0*/  LDL.LU R11, [R1+0xca0] ;  /* 0x000ca000010b7983 */ /* 0x000e220000300800 */
[----:B-----5:R-:W-:Y:S02]  /*141e0*/  IMAD R29, R29, UR4, RZ ;  /* 0x000000041d1d7c24 */ /* 0x020fe4000f8e02ff */
[----:B----4-:R-:W-:Y:S02]  /*141f0*/  IMAD R18, R18, UR4, RZ ;  /* 0x0000000412127c24 */ /* 0x010fe4000f8e02ff */
[----:B------:R-:W-:Y:S01]  /*14200*/  IMAD R19, R19, UR4, RZ ;  /* 0x0000000413137c24 */ /* 0x000fe2000f8e02ff */
[----:B------:R1:W-:Y:S01]  /*14210*/  STL [R1+0xc88], R0 ;  /* 0x000c880001007387 */ /* 0x0003e20000100800 */
[----:B------:R-:W-:Y:S02]  /*14220*/  IMAD R20, R20, UR4, RZ ;  /* 0x0000000414147c24 */ /* 0x000fe4000f8e02ff */
[----:B------:R-:W-:Y:S01]  /*14230*/  IMAD R21, R21, UR4, RZ ;  /* 0x0000000415157c24 */ /* 0x000fe2000f8e02ff */
[----:B------:R-:W-:Y:S04]  /*14240*/  STL [R1+0xc8c], R29 ;  /* 0x000c8c1d01007387 */ /* 0x000fe80000100800 */
[----:B------:R2:W-:Y:S04]  /*14250*/  STL [R1+0xc90], R18 ;  /* 0x000c901201007387 */ /* 0x0005e80000100800 */
[----:B------:R-:W-:Y:S04]  /*14260*/  STL [R1+0xc94], R19 ;  /* 0x000c941301007387 */ /* 0x000fe80000100800 */
[----:B------:R-:W-:Y:S04]  /*14270*/  STL [R1+0xc98], R20 ;  /* 0x000c981401007387 */ /* 0x000fe80000100800 */
[----:B------:R-:W-:Y:S01]  /*14280*/  STL [R1+0xc9c], R21 ;  /* 0x000c9c1501007387 */ /* 0x000fe20000100800 */
[----:B------:R-:W-:Y:S01]  /*14290*/  IMAD R27, R27, UR4, RZ ;  /* 0x000000041b1b7c24 */ /* 0x000fe2000f8e02ff */
[----:B0-----:R-:W-:-:S02]  /*142a0*/  LEA R9, P1, R4, R11, 0x1 ;  /* 0x0000000b04097211 */ /* 0x001fc400078208ff */
[-C--:B-1----:R-:W-:Y:S02]  /*142b0*/  LEA R0, P2, R5, R11.reuse, 0x1 ;  /* 0x0000000b05007211 */ /* 0x082fe400078408ff */
[-C--:B--2---:R-:W-:Y:S01]  /*142c0*/  LEA R18, P3, R6, R11.reuse, 0x1 ;  /* 0x0000000b06127211 */ /* 0x084fe200078608ff */
[----:B------:R0:W-:Y:S04]  /*142d0*/  STL [R1+0xc04], R9 ;  /* 0x000c040901007387 */ /* 0x0001e80000100800 */
[----:B------:R1:W-:Y:S01]  /*142e0*/  STL [R1+0xc08], R0 ;  /* 0x000c080001007387 */ /* 0x0003e20000100800 */
[----:B0-----:R-:W-:-:S03]  /*142f0*/  LEA R9, P4, R7, R11, 0x1 ;  /* 0x0000000b07097211 */ /* 0x001fc600078808ff */
[----:B------:R0:W-:Y:S01]  /*14300*/  STL [R1+0xc0c], R18 ;  /* 0x000c0c1201007387 */ /* 0x0001e20000100800 */
[----:B-1----:R-:W-:-:S03]  /*14310*/  LEA R0, P5, R8, R11, 0x1 ;  /* 0x0000000b08007211 */ /* 0x002fc600078a08ff */
[----:B------:R1:W-:Y:S01]  /*14320*/  STL [R1+0xc10], R9 ;  /* 0x000c100901007387 */ /* 0x0003e20000100800 */
[----:B0-----:R-:W-:-:S03]  /*14330*/  LEA R18, P6, R12, R11, 0x1 ;  /* 0x0000000b0c127211 */ /* 0x001fc600078c08ff */
[----:B------:R0:W-:Y:S01]  /*14340*/  STL [R1+0xc14], R0 ;  /* 0x000c140001007387 */ /* 0x0001e20000100800 */
[----:B-1----:R-:W-:-:S03]  /*14350*/  LEA R9, P0, R13, R11, 0x1 ;  /* 0x0000000b0d097211 */ /* 0x002fc600078008ff */
[----:B------:R-:W-:Y:S01]  /*14360*/  STL [R1+0xc18], R18 ;  /* 0x000c181201007387 */ /* 0x000fe20000100800 */
[----:B0-----:R-:W-:-:S03]  /*14370*/  LEA.HI.X.SX32 R0, R4, R3, 0x1, P1 ;  /* 0x0000000304007211 */ /* 0x001fc600008f0eff */
[----:B------:R-:W2:Y:S04]  /*14380*/  LDL.LU R4, [R1+0x14] ;  /* 0x0000140001047983 */ /* 0x000ea80000300800 */
[----:B------:R0:W-:Y:S04]  /*14390*/  STL [R1+0xc1c], R9 ;  /* 0x000c1c0901007387 */ /* 0x0001e80000100800 */
[----:B------:R-:W3:Y:S04]  /*143a0*/  LDL.LU R21, [R1+0x20] ;  /* 0x0000200001157983 */ /* 0x000ee80000300800 */
[----:B------:R1:W-:Y:S01]  /*143b0*/  STL [R1+0xbfc], R0 ;  /* 0x000bfc0001007387 */ /* 0x0003e20000100800 */
[----:B0-----:R-:W-:-:S02]  /*143c0*/  LEA R9, P1, R14, R11, 0x1 ;  /* 0x0000000b0e097211 */ /* 0x001fc400078208ff */
[----:B-1----:R-:W-:Y:S02]  /*143d0*/  LEA.HI.X.SX32 R0, R5, R3, 0x1, P2 ;  /* 0x0000000305007211 */ /* 0x002fe400010f0eff */
[----:B------:R-:W4:Y:S04]  /*143e0*/  LDL.LU R5, [R1+0x10] ;  /* 0x0000100001057983 */ /* 0x000f280000300800 */
[----:B------:R0:W-:Y:S04]  /*143f0*/  STL [R1+0xc00], R9 ;  /* 0x000c000901007387 */ /* 0x0001e80000100800 */
[----:B------:R1:W-:Y:S04]  /*14400*/  STL [R1+0xbf4], R0 ;  /* 0x000bf40001007387 */ /* 0x0003e80000100800 */
[----:B------:R-:W5:Y:S01]  /*14410*/  LDL.LU R20, [R1+0x30] ;  /* 0x0000300001147983 */ /* 0x000f620000300800 */
[----:B0-----:R-:W-:-:S02]  /*14420*/  LEA R9, P2, R16, R11, 0x1 ;  /* 0x0000000b10097211 */ /* 0x001fc400078408ff */
[----:B-1----:R-:W-:Y:S02]  /*14430*/  LEA.HI.X.SX32 R0, R6, R3, 0x1, P3 ;  /* 0x0000000306007211 */ /* 0x002fe400018f0eff */
[----:B------:R-:W-:Y:S01]  /*14440*/  LEA R6, P3, R17, R11, 0x1 ;  /* 0x0000000b11067211 */ /* 0x000fe200078608ff */
[----:B------:R-:W-:Y:S04]  /*14450*/  STL [R1+0xbf8], R9 ;  /* 0x000bf80901007387 */ /* 0x000fe80000100800 */
[----:B------:R0:W-:Y:S04]  /*14460*/  STL [R1+0xbec], R0 ;  /* 0x000bec0001007387 */ /* 0x0001e80000100800 */
[----:B------:R-:W5:Y:S04]  /*14470*/  LDL.LU R19, [R1+0x44] ;  /* 0x0000440001137983 */ /* 0x000f680000300800 */
[----:B------:R1:W-:Y:S01]  /*14480*/  STL [R1+0xbf0], R6 ;  /* 0x000bf00601007387 */ /* 0x0003e20000100800 */
[----:B0-----:R-:W-:-:S02]  /*14490*/  LEA.HI.X.SX32 R0, R7, R3, 0x1, P4 ;  /* 0x0000000307007211 */ /* 0x001fc400020f0eff */
[----:B------:R-:W-:-:S03]  /*144a0*/  LEA.HI.X.SX32 R7, R8, R3, 0x1, P5 ;  /* 0x0000000308077211 */ /* 0x000fc600028f0eff */
[----:B------:R0:W-:Y:S01]  /*144b0*/  STL [R1+0xbe4], R0 ;  /* 0x000be40001007387 */ /* 0x0001e20000100800 */
[----:B-1----:R-:W-:-:S05]  /*144c0*/  LEA R6, P4, R24, R11, 0x1 ;  /* 0x0000000b18067211 */ /* 0x002fca00078808ff */
[----:B------:R1:W-:Y:S01]  /*144d0*/  STL [R1+0xbe8], R6 ;  /* 0x000be80601007387 */ /* 0x0003e20000100800 */
[----:B0-----:R-:W-:-:S03]  /*144e0*/  LEA R0, P5, R25, R11, 0x1 ;  /* 0x0000000b19007211 */ /* 0x001fc600078a08ff */
[----:B------:R-:W-:Y:S04]  /*144f0*/  STL [R1+0xbdc], R7 ;  /* 0x000bdc0701007387 */ /* 0x000fe80000100800 */
[----:B------:R-:W5:Y:S01]  /*14500*/  LDL.LU R18, [R1+0x58] ;  /* 0x0000580001127983 */ /* 0x000f620000300800 */
[----:B-1----:R-:W-:-:S03]  /*14510*/  LEA.HI.X.SX32 R6, R12, R3, 0x1, P6 ;  /* 0x000000030c067211 */ /* 0x002fc600030f0eff */
[----:B------:R0:W-:Y:S04]  /*14520*/  STL [R1+0xbe0], R0 ;  /* 0x000be00001007387 */ /* 0x0001e80000100800 */
[----:B------:R1:W-:Y:S04]  /*14530*/  STL [R1+0xbd4], R6 ;  /* 0x000bd40601007387 */ /* 0x0003e80000100800 */
[----:B------:R-:W5:Y:S01]  /*14540*/  LDL.LU R29, [R1+0x60] ;  /* 0x00006000011d7983 */ /* 0x000f620000300800 */
[----:B0-----:R-:W-:Y:S02]  /*14550*/  LEA R0, P6, R26, R11, 0x1 ;  /* 0x0000000b1a007211 */ /* 0x001fe400078c08ff */
[----:B-1----:R-:W-:-:S03]  /*14560*/  LEA.HI.X.SX32 R6, R13, R3, 0x1, P0 ;  /* 0x000000030d067211 */ /* 0x002fc600000f0eff */
[----:B------:R0:W-:Y:S04]  /*14570*/  STL [R1+0xbd8], R0 ;  /* 0x000bd80001007387 */ /* 0x0001e80000100800 */
[----:B------:R1:W-:Y:S01]  /*14580*/  STL [R1+0xbcc], R6 ;  /* 0x000bcc0601007387 */ /* 0x0003e20000100800 */
[----:B0-----:R-:W-:Y:S02]  /*14590*/  LEA R0, P0, R27, R11, 0x1 ;  /* 0x0000000b1b007211 */ /* 0x001fe400078008ff */
[-C--:B-1----:R-:W-:Y:S02]  /*145a0*/  LEA.HI.X.SX32 R6, R14, R3.reuse, 0x1, P1 ;  /* 0x000000030e067211 */ /* 0x082fe400008f0eff */
[----:B------:R-:W5:Y:S04]  /*145b0*/  LDL.LU R14, [R1+0x50] ;  /* 0x00005000010e7983 */ /* 0x000f680000300800 */
[----:B------:R0:W-:Y:S04]  /*145c0*/  STL [R1+0xbd0], R0 ;  /* 0x000bd00001007387 */ /* 0x0001e80000100800 */
[----:B0-----:R-:W5:Y:S04]  /*145d0*/  LDL.LU R0, [R1+0x68] ;  /* 0x0000680001007983 */ /* 0x001f680000300800 */
[----:B------:R0:W-:Y:S02]  /*145e0*/  STL [R1+0xbc4], R6 ;  /* 0x000bc40601007387 */ /* 0x0001e40000100800 */
[----:B0-----:R-:W-:-:S02]  /*145f0*/  LEA.HI.X.SX32 R6, R16, R3, 0x1, P2 ;  /* 0x0000000310067211 */ /* 0x001fc400010f0eff */
[----:B------:R-:W5:Y:S01]  /*14600*/  LDL.LU R16, [R1+0x28] ;  /* 0x0000280001107983 */ /* 0x000f620000300800 */
[----:B------:R-:W-:-:S05]  /*14610*/  IMAD R28, R28, UR4, RZ ;  /* 0x000000041c1c7c24 */ /* 0x000fca000f8e02ff */
[----:B------:R-:W-:-:S05]  /*14620*/  LEA R7, P1, R28, R11, 0x1 ;  /* 0x0000000b1c077211 */ /* 0x000fca00078208ff */
[----:B------:R-:W-:Y:S04]  /*14630*/  STL [R1+0xbc8], R7 ;  /* 0x000bc80701007387 */ /* 0x000fe80000100800 */
[----:B------:R-:W5:Y:S04]  /*14640*/  LDL.LU R9, [R1+0x6c] ;  /* 0x00006c0001097983 */ /* 0x000f680000300800 */
[----:B------:R0:W-:Y:S04]  /*14650*/  STL [R1+0xbbc], R6 ;  /* 0x000bbc0601007387 */ /* 0x0001e80000100800 */
[----:B------:R-:W5:Y:S01]  /*14660*/  LDL.LU R13, [R1+0x70] ;  /* 0x00007000010d7983 */ /* 0x000f620000300800 */
[----:B0-----:R-:W-:-:S02]  /*14670*/  LEA.HI.X.SX32 R6, R17, R3, 0x1, P3 ;  /* 0x0000000311067211 */ /* 0x001fc400018f0eff */
[----:B----4-:R-:W-:-:S05]  /*14680*/  LEA R7, P2, R5, R11, 0x1 ;  /* 0x0000000b05077211 */ /* 0x010fca00078408ff */
[----:B------:R2:W-:Y:S04]  /*14690*/  STL [R1+0xbc0], R7 ;  /* 0x000bc00701007387 */ /* 0x0005e80000100800 */
[----:B------:R0:W-:Y:S04]  /*146a0*/  STL [R1+0xbb4], R6 ;  /* 0x000bb40601007387 */ /* 0x0001e80000100800 */
[----:B------:R-:W4:Y:S01]  /*146b0*/  LDL.LU R12, [R1+0xb8] ;  /* 0x0000b800010c7983 */ /* 0x000f220000300800 */
[----:B--2---:R-:W-:Y:S02]  /*146c0*/  LEA R7, P3, R4, R11, 0x1 ;  /* 0x0000000b04077211 */ /* 0x004fe400078608ff */
[----:B0-----:R-:W-:-:S03]  /*146d0*/  LEA.HI.X.SX32 R6, R24, R3, 0x1, P4 ;  /* 0x0000000318067211 */ /* 0x001fc600020f0eff */
[----:B------:R3:W-:Y:S04]  /*146e0*/  STL [R1+0xbb8], R7 ;  /* 0x000bb80701007387 */ /* 0x0007e80000100800 */
[----:B------:R0:W-:Y:S04]  /*146f0*/  STL [R1+0xbac], R6 ;  /* 0x000bac0601007387 */ /* 0x0001e80000100800 */
[----:B------:R-:W2:Y:S01]  /*14700*/  LDL.LU R8, [R1+0xbc] ;  /* 0x0000bc0001087983 */ /* 0x000ea20000300800 */
[----:B---3--:R-:W-:Y:S02]  /*14710*/  LEA R7, P4, R21, R11, 0x1 ;  /* 0x0000000b15077211 */ /* 0x008fe400078808ff */
[----:B0-----:R-:W-:-:S03]  /*14720*/  LEA.HI.X.SX32 R6, R25, R3, 0x1, P5 ;  /* 0x0000000319067211 */ /* 0x001fc600028f0eff */
[----:B------:R0:W-:Y:S04]  /*14730*/  STL [R1+0xbb0], R7 ;  /* 0x000bb00701007387 */ /* 0x0001e80000100800 */
[----:B------:R1:W-:Y:S04]  /*14740*/  STL [R1+0xba4], R6 ;  /* 0x000ba40601007387 */ /* 0x0003e80000100800 */
[----:B0-----:R-:W3:Y:S01]  /*14750*/  LDL.LU R7, [R1+0xc4] ;  /* 0x0000c40001077983 */ /* 0x001ee20000300800 */
[----:B-1----:R-:W-:Y:S02]  /*14760*/  LEA.HI.X.SX32 R6, R26, R3, 0x1, P6 ;  /* 0x000000031a067211 */ /* 0x002fe400030f0eff */
[----:B-----5:R-:W-:-:S02]  /*14770*/  LEA R24, P6, R20, R11, 0x1 ;  /* 0x0000000b14187211 */ /* 0x020fc400078c08ff */
[----:B------:R-:W-:-:S05]  /*14780*/  LEA R17, P5, R16, R11, 0x1 ;  /* 0x0000000b10117211 */ /* 0x000fca00078a08ff */
[----:B------:R0:W-:Y:S04]  /*14790*/  STL [R1+0xba8], R17 ;  /* 0x000ba81101007387 */ /* 0x0001e80000100800 */
[----:B------:R1:W-:Y:S04]  /*147a0*/  STL [R1+0xb9c], R6 ;  /* 0x000b9c0601007387 */ /* 0x0003e80000100800 */
[----:B0-----:R-:W5:Y:S01]  /*147b0*/  LDL.LU R17, [R1+0xc8] ;  /* 0x0000c80001117983 */ /* 0x001f620000300800 */
[----:B-1----:R-:W-:-:S03]  /*147c0*/  LEA.HI.X.SX32 R6, R27, R3, 0x1, P0 ;  /* 0x000000031b067211 */ /* 0x002fc600000f0eff */
[----:B------:R-:W-:Y:S04]  /*147d0*/  STL [R1+0xba0], R24 ;  /* 0x000ba01801007387 */ /* 0x000fe80000100800 */
[----:B------:R0:W-:Y:S01]  /*147e0*/  STL [R1+0x440], R6 ;  /* 0x0004400601007387 */ /* 0x0001e20000100800 */
[----:B------:R-:W-:-:S03]  /*147f0*/  LEA R25, P0, R19, R11, 0x1 ;  /* 0x0000000b13197211 */ /* 0x000fc600078008ff */
[----:B0-----:R-:W5:Y:S01]  /*14800*/  LDL.LU R6, [R1+0xcc] ;  /* 0x0000cc0001067983 */ /* 0x001f620000300800 */
[----:B------:R-:W-:-:S03]  /*14810*/  LEA.HI.X.SX32 R24, R28, R3, 0x1, P1 ;  /* 0x000000031c187211 */ /* 0x000fc600008f0eff */
[----:B------:R-:W-:Y:S04]  /*14820*/  STL [R1+0x460], R25 ;  /* 0x0004601901007387 */ /* 0x000fe80000100800 */
[----:B------:R0:W-:Y:S02]  /*14830*/  STL [R1+0x444], R24 ;  /* 0x0004441801007387 */ /* 0x0001e40000100800 */
[----:B0-----:R-:W-:Y:S02]  /*14840*/  LEA.HI.X.SX32 R24, R5, R3, 0x1, P2 ;  /* 0x0000000305187211 */ /* 0x001fe400010f0eff */
[----:B------:R-:W5:Y:S01]  /*14850*/  LDL.LU R5, [R1+0xd0] ;  /* 0x0000d00001057983 */ /* 0x000f620000300800 */
[----:B------:R-:W-:-:S05]  /*14860*/  LEA R25, P1, R14, R11, 0x1 ;  /* 0x0000000b0e197211 */ /* 0x000fca00078208ff */
[----:B------:R0:W-:Y:S04]  /*14870*/  STL [R1+0x468], R25 ;  /* 0x0004681901007387 */ /* 0x0001e80000100800 */
[----:B------:R1:W-:Y:S01]  /*14880*/  STL [R1+0x448], R24 ;  /* 0x0004481801007387 */ /* 0x0003e20000100800 */
[----:B0-----:R-:W-:Y:S02]  /*14890*/  LEA R25, P2, R18, R11, 0x1 ;  /* 0x0000000b12197211 */ /* 0x001fe400078408ff */
[----:B-1----:R-:W-:Y:S02]  /*148a0*/  LEA.HI.X.SX32 R24, R4, R3, 0x1, P3 ;  /* 0x0000000304187211 */ /* 0x002fe400018f0eff */
[----:B------:R-:W5:Y:S04]  /*148b0*/  LDL.LU R4, [R1+0xd4] ;  /* 0x0000d40001047983 */ /* 0x000f680000300800 */
[----:B------:R0:W-:Y:S04]  /*148c0*/  STL [R1+0x470], R25 ;  /* 0x0004701901007387 */ /* 0x0001e80000100800 */
[----:B------:R1:W-:Y:S01]  /*148d0*/  STL [R1+0x44c], R24 ;  /* 0x00044c1801007387 */ /* 0x0003e20000100800 */
[----:B0-----:R-:W-:-:S02]  /*148e0*/  LEA R25, P3, R29, R11, 0x1 ;  /* 0x0000000b1d197211 */ /* 0x001fc400078608ff */
        /* <DEDUP_REMOVED lines=15> */
[-C--:B-1----:R-:W-:Y:S02]  /*149e0*/  LEA.HI.X.SX32 R24, R19, R3.reuse, 0x1, P0 ;  /* 0x0000000313187211 */ /* 0x082fe400000f0eff */
[----:B------:R-:W5:Y:S04]  /*149f0*/  LDL.LU R19, [R1+0xf0] ;  /* 0x0000f00001137983 */ /* 0x000f680000300800 */
[----:B------:R-:W-:Y:S04]  /*14a00*/  STL [R1+0x490], R25 ;  /* 0x0004901901007387 */ /* 0x000fe80000100800 */
[----:B------:R0:W-:Y:S02]  /*14a10*/  STL [R1+0x45c], R24 ;  /* 0x00045c1801007387 */ /* 0x0001e40000100800 */
[----:B0-----:R-:W-:-:S02]  /*14a20*/  LEA.HI.X.SX32 R24, R14, R3, 0x1, P1 ;  /* 0x000000030e187211 */ /* 0x001fc400008f0eff */
[----:B------:R-:W5:Y:S01]  /*14a30*/  LDL.LU R14, [R1+0xf8] ;  /* 0x0000f800010e7983 */ /* 0x000f620000300800 */
[----:B----4-:R-:W-:-:S05]  /*14a40*/  LEA R25, P0, R12, R11, 0x1 ;  /* 0x0000000b0c197211 */ /* 0x010fca00078008ff */
[----:B------:R2:W-:Y:S04]  /*14a50*/  STL [R1+0x498], R25 ;  /* 0x0004981901007387 */ /* 0x0005e80000100800 */
[----:B------:R0:W-:Y:S01]  /*14a60*/  STL [R1+0x464], R24 ;  /* 0x0004641801007387 */ /* 0x0001e20000100800 */
[----:B--2---:R-:W-:Y:S02]  /*14a70*/  LEA R25, P1, R8, R11, 0x1 ;  /* 0x0000000b08197211 */ /* 0x004fe400078208ff */
[-C--:B0-----:R-:W-:Y:S02]  /*14a80*/  LEA.HI.X.SX32 R24, R18, R3.reuse, 0x1, P2 ;  /* 0x0000000312187211 */ /* 0x081fe400010f0eff */
[----:B------:R-:W2:Y:S04]  /*14a90*/  LDL.LU R18, [R1+0x150] ;  /* 0x0001500001127983 */ /* 0x000ea80000300800 */
[----:B------:R-:W-:Y:S04]  /*14aa0*/  STL [R1+0x4a0], R25 ;  /* 0x0004a01901007387 */ /* 0x000fe80000100800 */
[----:B------:R0:W-:Y:S02]  /*14ab0*/  STL [R1+0x46c], R24 ;  /* 0x00046c1801007387 */ /* 0x0001e40000100800 */
[----:B0-----:R-:W-:-:S02]  /*14ac0*/  LEA.HI.X.SX32 R24, R29, R3, 0x1, P3 ;  /* 0x000000031d187211 */ /* 0x001fc400018f0eff */
[----:B------:R-:W4:Y:S01]  /*14ad0*/  LDL.LU R29, [R1+0x154] ;  /* 0x00015400011d7983 */ /* 0x000f220000300800 */
[----:B---3--:R-:W-:-:S05]  /*14ae0*/  LEA R25, P2, R7, R11, 0x1 ;  /* 0x0000000b07197211 */ /* 0x008fca00078408ff */
[----:B------:R-:W-:Y:S04]  /*14af0*/  STL [R1+0x4a8], R25 ;  /* 0x0004a81901007387 */ /* 0x000fe80000100800 */
[----:B------:R0:W-:Y:S02]  /*14b00*/  STL [R1+0x474], R24 ;  /* 0x0004741801007387 */ /* 0x0001e40000100800 */
[----:B0-----:R-:W-:Y:S02]  /*14b10*/  LEA.HI.X.SX32 R24, R0, R3, 0x1, P4 ;  /* 0x0000000300187211 */ /* 0x001fe400020f0eff */
[----:B------:R-:W3:Y:S01]  /*14b20*/  LDL.LU R0, [R1+0x158] ;  /* 0x0001580001007983 */ /* 0x000ee20000300800 */
[----:B-----5:R-:W-:-:S05]  /*14b30*/  LEA R25, P3, R17, R11, 0x1 ;  /* 0x0000000b11197211 */ /* 0x020fca00078608ff */
[----:B------:R0:W-:Y:S04]  /*14b40*/  STL [R1+0x4b0], R25 ;  /* 0x0004b01901007387 */ /* 0x0001e80000100800 */
[----:B------:R1:W-:Y:S01]  /*14b50*/  STL [R1+0x47c], R24 ;  /* 0x00047c1801007387 */ /* 0x0003e20000100800 */
[----:B0-----:R-:W-:Y:S02]  /*14b60*/  LEA R25, P4, R6, R11, 0x1 ;  /* 0x0000000b06197211 */ /* 0x001fe400078808ff */
[-C--:B-1----:R-:W-:Y:S02]  /*14b70*/  LEA.HI.X.SX32 R24, R9, R3.reuse, 0x1, P5 ;  /* 0x0000000309187211 */ /* 0x082fe400028f0eff */
[----:B------:R-:W5:Y:S04]  /*14b80*/  LDL.LU R9, [R1+0x15c] ;  /* 0x00015c0001097983 */ /* 0x000f680000300800 */
[----:B------:R-:W-:Y:S04]  /*14b90*/  STL [R1+0x4b8], R25 ;  /* 0x0004b81901007387 */ /* 0x000fe80000100800 */
[----:B------:R0:W-:Y:S02]  /*14ba0*/  STL [R1+0x484], R24 ;  /* 0x0004841801007387 */ /* 0x0001e40000100800 */
[----:B0-----:R-:W-:-:S02]  /*14bb0*/  LEA.HI.X.SX32 R24, R13, R3, 0x1, P6 ;  /* 0x000000030d187211 */ /* 0x001fc400030f0eff */
[----:B------:R-:W5:Y:S01]  /*14bc0*/  LDL.LU R13, [R1+0x160] ;  /* 0x00016000010d7983 */ /* 0x000f620000300800 */
[----:B------:R-:W-:-:S05]  /*14bd0*/  LEA R25, P5, R5, R11, 0x1 ;  /* 0x0000000b05197211 */ /* 0x000fca00078a08ff */
        /* <DEDUP_REMOVED lines=34> */
[----:B--2---:R-:W-:-:S05]  /*14e00*/  LEA R25, P5, R18, R11, 0x1 ;  /* 0x0000000b12197211 */ /* 0x004fca00078a08ff */
[----:B------:R-:W-:Y:S04]  /*14e10*/  STL [R1+0x4f8], R25 ;  /* 0x0004f81901007387 */ /* 0x000fe80000100800 */
[----:B------:R0:W-:Y:S02]  /*14e20*/  STL [R1+0x4c4], R24 ;  /* 0x0004c41801007387 */ /* 0x0001e40000100800 */
[----:B0-----:R-:W-:Y:S02]  /*14e30*/  LEA.HI.X.SX32 R24, R21, R3, 0x1, P0 ;  /* 0x0000000315187211 */ /* 0x001fe400000f0eff */
[----:B----4-:R-:W-:Y:S01]  /*14e40*/  LEA R25, P6, R29, R11, 0x1 ;  /* 0x0000000b1d197211 */ /* 0x010fe200078c08ff */
        /* <DEDUP_REMOVED lines=11> */
[----:B------:R-:W-:Y:S04]  /*14f00*/  STL [R1+0x510], R25 ;  /* 0x0005101901007387 */ /* 0x000fe80000100800 */
[----:B------:R0:W-:Y:S02]  /*14f10*/  STL [R1+0x4dc], R24 ;  /* 0x0004dc1801007387 */ /* 0x0001e40000100800 */
[----:B0-----:R-:W-:Y:S02]  /*14f20*/  LEA.HI.X.SX32 R24, R19, R3, 0x1, P3 ;  /* 0x0000000313187211 */ /* 0x001fe400018f0eff */
[----:B------:R-:W-:Y:S01]  /*14f30*/  LEA R25, P2, R13, R11, 0x1 ;  /* 0x0000000b0d197211 */ /* 0x000fe200078408ff */
        /* <DEDUP_REMOVED lines=71> */
[----:B------:R-:W-:Y:S04]  /*153b0*/  STL [R1+0x588], R25 ;  /* 0x0005881901007387 */ /* 0x000fe80000100800 */
[----:B------:R0:W-:Y:S02]  /*153c0*/  STL [R1+0x554], R24 ;  /* 0x0005541801007387 */ /* 0x0001e40000100800 */
[----:B0-----:R-:W-:Y:S02]  /*153d0*/  LEA.HI.X.SX32 R24, R16, R3, 0x1, P4 ;  /* 0x0000000310187211 */ /* 0x001fe400020f0eff */
[-C--:B------:R-:W-:Y:S01]  /*153e0*/  LEA R25, P3, R0, R11.reuse, 0x1 ;  /* 0x0000000b00197211 */ /* 0x080fe200078608ff */
        /* <DEDUP_REMOVED lines=562> */
[----:B------:R0:W-:Y:S01]  /*17710*/  STL [R1+0x8dc], R24 ;  /* 0x0008dc1801007387 */ /* 0x0001e20000100800 */
[----:B------:R-:W-:-:S02]  /*17720*/  LEA.HI.X.SX32 R17, R17, R3, 0x1, P6 ;  /* 0x0000000311117211 */ /* 0x000fc400030f0eff */
[----:B0-----:R-:W-:Y:S02]  /*17730*/  LEA.HI.X.SX32 R24, R7, R3, 0x1, P5 ;  /* 0x0000000307187211 */ /* 0x001fe400028f0eff */
[----:B------:R-:W5:Y:S01]  /*17740*/  LDL.LU R7, [R1+0x1b4] ;  /* 0x0001b40001077983 */ /* 0x000f620000300800 */
[----:B--2---:R-:W-:-:S05]  /*17750*/  LEA R25, P4, R16, R11, 0x1 ;  /* 0x0000000b10197211 */ /* 0x004fca00078808ff */
[----:B------:R-:W-:Y:S04]  /*17760*/  STL [R1+0x918], R25 ;  /* 0x0009181901007387 */ /* 0x000fe80000100800 */
[----:B------:R0:W-:Y:S04]  /*17770*/  STL [R1+0x8e4], R24 ;  /* 0x0008e41801007387 */ /* 0x0001e80000100800 */
[----:B0-----:R-:W2:Y:S01]  /*17780*/  LDL.LU R24, [R1+0x1b0] ;  /* 0x0001b00001187983 */ /* 0x001ea20000300800 */
[----:B----4-:R-:W-:-:S05]  /*17790*/  LEA R25, P5, R20, R11, 0x1 ;  /* 0x0000000b14197211 */ /* 0x010fca00078a08ff */
[----:B------:R-:W-:Y:S04]  /*177a0*/  STL [R1+0x920], R25 ;  /* 0x0009201901007387 */ /* 0x000fe80000100800 */
[----:B------:R0:W-:Y:S02]  /*177b0*/  STL [R1+0x8ec], R17 ;  /* 0x0008ec1101007387 */ /* 0x0001e40000100800 */
[----:B0-----:R-:W-:Y:S02]  /*177c0*/  LEA.HI.X.SX32 R17, R6, R3, 0x1, P0 ;  /* 0x0000000306117211 */ /* 0x001fe400000f0eff */
        /* <DEDUP_REMOVED lines=18> */
[----:B------:R0:W-:Y:S04]  /*178f0*/  STL [R1+0x90c], R17 ;  /* 0x00090c1101007387 */ /* 0x0001e80000100800 */
[----:B0-----:R-:W5:Y:S01]  /*17900*/  LDL.LU R17, [R1+0x144] ;  /* 0x0001440001117983 */ /* 0x001f620000300800 */
[----:B------:R-:W-:Y:S02]  /*17910*/  LEA R25, P3, R0, R11, 0x1 ;  /* 0x0000000b00197211 */ /* 0x000fe400078608ff */
[----:B------:R-:W-:-:S03]  /*17920*/  LEA.HI.X.SX32 R16, R16, R3, 0x1, P4 ;  /* 0x0000000310107211 */ /* 0x000fc600020f0eff */
[----:B------:R0:W-:Y:S04]  /*17930*/  STL [R1+0x948], R25 ;  /* 0x0009481901007387 */ /* 0x0001e80000100800 */
[----:B------:R1:W-:Y:S01]  /*17940*/  STL [R1+0x914], R16 ;  /* 0x0009141001007387 */ /* 0x0003e20000100800 */
[----:B0-----:R-:W-:Y:S02]  /*17950*/  LEA R25, P4, R9, R11, 0x1 ;  /* 0x0000000b09197211 */ /* 0x001fe400078808ff */
[-C--:B-1----:R-:W-:Y:S02]  /*17960*/  LEA.HI.X.SX32 R16, R20, R3.reuse, 0x1, P5 ;  /* 0x0000000314107211 */ /* 0x082fe400028f0eff */
[----:B------:R-:W5:Y:S04]  /*17970*/  LDL.LU R20, [R1+0x140] ;  /* 0x0001400001147983 */ /* 0x000f680000300800 */
[----:B------:R0:W-:Y:S04]  /*17980*/  STL [R1+0x950], R25 ;  /* 0x0009501901007387 */ /* 0x0001e80000100800 */
[----:B------:R1:W-:Y:S01]  /*17990*/  STL [R1+0x91c], R16 ;  /* 0x00091c1001007387 */ /* 0x0003e20000100800 */
[----:B------:R-:W-:-:S02]  /*179a0*/  LEA.HI.X.SX32 R14, R14, R3, 0x1, P0 ;  /* 0x000000030e0e7211 */ /* 0x000fc400000f0eff */
[----:B0-----:R-:W-:Y:S02]  /*179b0*/  LEA R25, P5, R13, R11, 0x1 ;  /* 0x0000000b0d197211 */ /* 0x001fe400078a08ff */
[----:B-1----:R-:W-:Y:S02]  /*179c0*/  LEA.HI.X.SX32 R16, R19, R3, 0x1, P6 ;  /* 0x0000000313107211 */ /* 0x002fe400030f0eff */
[----:B------:R-:W5:Y:S04]  /*179d0*/  LDL.LU R19, [R1+0x13c] ;  /* 0x00013c0001137983 */ /* 0x000f680000300800 */
[----:B------:R0:W-:Y:S04]  /*179e0*/  STL [R1+0x958], R25 ;  /* 0x0009581901007387 */ /* 0x0001e80000100800 */
[----:B------:R1:W-:Y:S01]  /*179f0*/  STL [R1+0x924], R16 ;  /* 0x0009241001007387 */ /* 0x0003e20000100800 */
[----:B0-----:R-:W-:-:S03]  /*17a00*/  LEA R25, P6, R12, R11, 0x1 ;  /* 0x0000000b0c197211 */ /* 0x001fc600078c08ff */
[----:B-1----:R-:W5:Y:S04]  /*17a10*/  LDL.LU R16, [R1+0x138] ;  /* 0x0001380001107983 */ /* 0x002f680000300800 */
        /* <DEDUP_REMOVED lines=12> */
[----:B--2---:R-:W-:-:S02]  /*17ae0*/  LEA R25, P2, R24, R11, 0x1 ;  /* 0x0000000b18197211 */ /* 0x004fc400078408ff */
[-C--:B0-----:R-:W-:Y:S02]  /*17af0*/  LEA.HI.X.SX32 R14, R0, R3.reuse, 0x1, P3 ;  /* 0x00000003000e7211 */ /* 0x081fe400018f0eff */
[----:B------:R-:W2:Y:S04]  /*17b00*/  LDL.LU R0, [R1+0x12c] ;  /* 0x00012c0001007983 */ /* 0x000ea80000300800 */
[----:B------:R-:W-:Y:S04]  /*17b10*/  STL [R1+0x978], R25 ;  /* 0x0009781901007387 */ /* 0x000fe80000100800 */
[----:B------:R0:W-:Y:S02]  /*17b20*/  STL [R1+0x944], R14 ;  /* 0x0009440e01007387 */ /* 0x0001e40000100800 */
[----:B0-----:R-:W-:-:S02]  /*17b30*/  LEA.HI.X.SX32 R14, R9, R3, 0x1, P4 ;  /* 0x00000003090e7211 */ /* 0x001fc400020f0eff */
[----:B----4-:R-:W-:Y:S01]  /*17b40*/  LEA R25, P3, R6, R11, 0x1 ;  /* 0x0000000b06197211 */ /* 0x010fe200078608ff */
[----:B------:R-:W4:Y:S04]  /*17b50*/  LDL.LU R9, [R1+0x128] ;  /* 0x0001280001097983 */ /* 0x000f280000300800 */
[----:B------:R-:W-:Y:S04]  /*17b60*/  STL [R1+0x980], R25 ;  /* 0x0009801901007387 */ /* 0x000fe80000100800 */
[----:B------:R0:W-:Y:S01]  /*17b70*/  STL [R1+0x94c], R14 ;  /* 0x00094c0e01007387 */ /* 0x0001e20000100800 */
[----:B------:R-:W-:-:S03]  /*17b80*/  LEA.HI.X.SX32 R13, R13, R3, 0x1, P5 ;  /* 0x000000030d0d7211 */ /* 0x000fc600028f0eff */
[----:B0-----:R-:W4:Y:S01]  /*17b90*/  LDL.LU R14, [R1+0x124] ;  /* 0x00012400010e7983 */ /* 0x001f220000300800 */
[----:B---3--:R-:W-:-:S05]  /*17ba0*/  LEA R25, P4, R5, R11, 0x1 ;  /* 0x0000000b05197211 */ /* 0x008fca00078808ff */
[----:B------:R-:W-:Y:S04]  /*17bb0*/  STL [R1+0x988], R25 ;  /* 0x0009881901007387 */ /* 0x000fe80000100800 */
[----:B------:R0:W-:Y:S01]  /*17bc0*/  STL [R1+0x954], R13 ;  /* 0x0009540d01007387 */ /* 0x0001e20000100800 */
[----:B------:R-:W-:-:S03]  /*17bd0*/  LEA.HI.X.SX32 R12, R12, R3, 0x1, P6 ;  /* 0x000000030c0c7211 */ /* 0x000fc600030f0eff */
[----:B0-----:R-:W3:Y:S01]  /*17be0*/  LDL.LU R13, [R1+0x120] ;  /* 0x00012000010d7983 */ /* 0x001ee20000300800 */
[----:B------:R-:W-:Y:S02]  /*17bf0*/  LEA.HI.X.SX32 R26, R8, R3, 0x1, P0 ;  /* 0x00000003081a7211 */ /* 0x000fe400000f0eff */
[----:B-----5:R-:W-:-:S05]  /*17c00*/  LEA R25, P5, R4, R11, 0x1 ;  /* 0x0000000b04197211 */ /* 0x020fca00078a08ff */
[----:B------:R-:W-:Y:S04]  /*17c10*/  STL [R1+0x990], R25 ;  /* 0x0009901901007387 */ /* 0x000fe80000100800 */
[----:B------:R0:W-:Y:S04]  /*17c20*/  STL [R1+0x95c], R12 ;  /* 0x00095c0c01007387 */ /* 0x0001e80000100800 */
[----:B0-----:R-:W5:Y:S01]  /*17c30*/  LDL.LU R12, [R1+0x11c] ;  /* 0x00011c00010c7983 */ /* 0x001f620000300800 */
[----:B------:R-:W-:-:S05]  /*17c40*/  LEA R25, P6, R21, R11, 0x1 ;  /* 0x0000000b15197211 */ /* 0x000fca00078c08ff */
[----:B------:R0:W-:Y:S04]  /*17c50*/  STL [R1+0x998], R25 ;  /* 0x0009981901007387 */ /* 0x0001e80000100800 */
[----:B------:R-:W5:Y:S04]  /*17c60*/  LDL.LU R8, [R1+0x118] ;  /* 0x0001180001087983 */ /* 0x000f680000300800 */
[----:B------:R1:W-:Y:S01]  /*17c70*/  STL [R1+0x964], R26 ;  /* 0x0009641a01007387 */ /* 0x0003e20000100800 */
[----:B0-----:R-:W-:Y:S02]  /*17c80*/  LEA R25, P0, R17, R11, 0x1 ;  /* 0x0000000b11197211 */ /* 0x001fe400078008ff */
[----:B-1----:R-:W-:-:S03]  /*17c90*/  LEA.HI.X.SX32 R26, R7, R3, 0x1, P1 ;  /* 0x00000003071a7211 */ /* 0x002fc600008f0eff */
[----:B------:R-:W-:Y:S04]  /*17ca0*/  STL [R1+0x9a0], R25 ;  /* 0x0009a01901007387 */ /* 0x000fe80000100800 */
[----:B------:R-:W5:Y:S04]  /*17cb0*/  LDL.LU R7, [R1+0x114] ;  /* 0x0001140001077983 */ /* 0x000f680000300800 */
[----:B------:R0:W-:Y:S02]  /*17cc0*/  STL [R1+0x96c], R26 ;  /* 0x00096c1a01007387 */ /* 0x0001e40000100800 */
[----:B0-----:R-:W-:-:S02]  /*17cd0*/  LEA.HI.X.SX32 R26, R24, R3, 0x1, P2 ;  /* 0x00000003181a7211 */ /* 0x001fc400010f0eff */
[----:B------:R-:W-:-:S05]  /*17ce0*/  LEA R25, P1, R20, R11, 0x1 ;  /* 0x0000000b14197211 */ /* 0x000fca00078208ff */
[----:B------:R0:W-:Y:S01]  /*17cf0*/  STL [R1+0x9a8], R25 ;  /* 0x0009a81901007387 */ /* 0x0001e20000100800 */
[----:B------:R-:W-:-:S03]  /*17d00*/  LEA.HI.X.SX32 R24, R6, R3, 0x1, P3 ;  /* 0x0000000306187211 */ /* 0x000fc600018f0eff */
[----:B------:R-:W-:Y:S04]  /*17d10*/  STL [R1+0x974], R26 ;  /* 0x0009741a01007387 */ /* 0x000fe80000100800 */
[----:B------:R-:W5:Y:S01]  /*17d20*/  LDL.LU R6, [R1+0x110] ;  /* 0x0001100001067983 */ /* 0x000f620000300800 */
[----:B0-----:R-:W-:-:S05]  /*17d30*/  LEA R25, P2, R19, R11, 0x1 ;  /* 0x0000000b13197211 */ /* 0x001fca00078408ff */
        /* <DEDUP_REMOVED lines=11> */
[----:B------:R0:W-:Y:S01]  /*17df0*/  STL [R1+0x98c], R24 ;  /* 0x00098c1801007387 */ /* 0x0001e20000100800 */
[----:B------:R-:W-:-:S02]  /*17e00*/  LEA.HI.X.SX32 R17, R17, R3, 0x1, P0 ;  /* 0x0000000311117211 */ /* 0x000fc400000f0eff */
[----:B0-----:R-:W-:Y:S02]  /*17e10*/  LEA.HI.X.SX32 R24, R21, R3, 0x1, P6 ;  /* 0x0000000315187211 */ /* 0x001fe400030f0eff */
[----:B------:R-:W5:Y:S01]  /*17e20*/  LDL.LU R21, [R1+0x104] ;  /* 0x0001040001157983 */ /* 0x000f620000300800 */
[----:B------:R-:W-:-:S05]  /*17e30*/  LEA R25, P5, R29, R11, 0x1 ;  /* 0x0000000b1d197211 */ /* 0x000fca00078a08ff */
[----:B------:R-:W-:Y:S04]  /*17e40*/  STL [R1+0x9c8], R25 ;  /* 0x0009c81901007387 */ /* 0x000fe80000100800 */
[----:B------:R0:W-:Y:S04]  /*17e50*/  STL [R1+0x994], R24 ;  /* 0x0009941801007387 */ /* 0x0001e80000100800 */
[----:B0-----:R-:W5:Y:S01]  /*17e60*/  LDL.LU R24, [R1+0x100] ;  /* 0x0001000001187983 */ /* 0x001f620000300800 */
[----:B--2---:R-:W-:-:S05]  /*17e70*/  LEA R25, P6, R0, R11, 0x1 ;  /* 0x0000000b00197211 */ /* 0x004fca00078c08ff */
[----:B------:R0:W-:Y:S04]  /*17e80*/  STL [R1+0x9d0], R25 ;  /* 0x0009d01901007387 */ /* 0x0001e80000100800 */
[----:B------:R1:W-:Y:S01]  /*17e90*/  STL [R1+0x99c], R17 ;  /* 0x00099c1101007387 */ /* 0x0003e20000100800 */
[----:B0-----:R-:W-:Y:S02]  /*17ea0*/  LEA.HI.X.SX32 R25, R20, R3, 0x1, P1 ;  /* 0x0000000314197211 */ /* 0x001fe400008f0eff */
[----:B----4-:R-:W-:-:S05]  /*17eb0*/  LEA R26, P0, R9, R11, 0x1 ;  /* 0x0000000b091a7211 */ /* 0x010fca00078008ff */
[----:B------:R-:W-:Y:S04]  /*17ec0*/  STL [R1+0x9d8], R26 ;  /* 0x0009d81a01007387 */ /* 0x000fe80000100800 */
[----:B------:R-:W2:Y:S04]  /*17ed0*/  LDL.LU R20, [R1+0xfc] ;  /* 0x0000fc0001147983 */ /* 0x000ea80000300800 */
[----:B------:R0:W-:Y:S01]  /*17ee0*/  STL [R1+0x9a4], R25 ;  /* 0x0009a41901007387 */ /* 0x0001e20000100800 */
[----:B-1----:R-:W-:Y:S02]  /*17ef0*/  LEA R17, P1, R14, R11, 0x1 ;  /* 0x0000000b0e117211 */ /* 0x002fe400078208ff */
[----:B0-----:R-:W-:-:S03]  /*17f00*/  LEA.HI.X.SX32 R25, R19, R3, 0x1, P2 ;  /* 0x0000000313197211 */ /* 0x001fc600010f0eff */
[----:B------:R3:W-:Y:S04]  /*17f10*/  STL [R1+0x9e0], R17 ;  /* 0x0009e01101007387 */ /* 0x0007e80000100800 */
[----:B------:R-:W4:Y:S04]  /*17f20*/  LDL.LU R19, [R1+0xf4] ;  /* 0x0000f40001137983 */ /* 0x000f280000300800 */
[----:B------:R-:W-:Y:S01]  /*17f30*/  STL [R1+0x9ac], R25 ;  /* 0x0009ac1901007387 */ /* 0x000fe20000100800 */
[----:B---3--:R-:W-:-:S05]  /*17f40*/  LEA R17, P2, R13, R11, 0x1 ;  /* 0x0000000b0d117211 */ /* 0x008fca00078408ff */
[----:B------:R0:W-:Y:S01]  /*17f50*/  STL [R1+0x9e8], R17 ;  /* 0x0009e81101007387 */ /* 0x0001e20000100800 */
[----:B------:R-:W-:-:S03]  /*17f60*/  LEA.HI.X.SX32 R16, R16, R3, 0x1, P3 ;  /* 0x0000000310107211 */ /* 0x000fc600018f0eff */
[----:B0-----:R-:W3:Y:S04]  /*17f70*/  LDL.LU R17, [R1+0xec] ;  /* 0x0000ec0001117983 */ /* 0x001ee80000300800 */
[----:B------:R0:W-:Y:S02]  /*17f80*/  STL [R1+0x9b4], R16 ;  /* 0x0009b41001007387 */ /* 0x0001e40000100800 */
[----:B0-----:R-:W-:Y:S02]  /*17f90*/  LEA.HI.X.SX32 R16, R18, R3, 0x1, P4 ;  /* 0x0000000312107211 */ /* 0x001fe400020f0eff */
[----:B-----5:R-:W-:-:S05]  /*17fa0*/  LEA R25, P3, R12, R11, 0x1 ;  /* 0x0000000b0c197211 */ /* 0x020fca00078608ff */
[----:B------:R0:W-:Y:S04]  /*17fb0*/  STL [R1+0x9f0], R25 ;  /* 0x0009f01901007387 */ /* 0x0001e80000100800 */
[----:B------:R-:W5:Y:S01]  /*17fc0*/  LDL.LU R18, [R1+0xe4] ;  /* 0x0000e40001127983 */ /* 0x000f620000300800 */
[----:B0-----:R-:W-:-:S03]  /*17fd0*/  LEA R25, P4, R8, R11, 0x1 ;  /* 0x0000000b08197211 */ /* 0x001fc600078808ff */
[----:B------:R0:W-:Y:S04]  /*17fe0*/  STL [R1+0x9bc], R16 ;  /* 0x0009bc1001007387 */ /* 0x0001e80000100800 */
[----:B------:R1:W-:Y:S01]  /*17ff0*/  STL [R1+0x9f8], R25 ;  /* 0x0009f81901007387 */ /* 0x0003e20000100800 */
[----:B0-----:R-:W-:-:S03]  /*18000*/  LEA.HI.X.SX32 R16, R29, R3, 0x1, P5 ;  /* 0x000000031d107211 */ /* 0x001fc600028f0eff */
[----:B------:R-:W5:Y:S01]  /*18010*/  LDL.LU R29, [R1+0xe0] ;  /* 0x0000e000011d7983 */ /* 0x000f620000300800 */
[----:B-1----:R-:W-:-:S03]  /*18020*/  LEA R25, P5, R7, R11, 0x1 ;  /* 0x0000000b07197211 */ /* 0x002fc600078a08ff */
[----:B------:R0:W-:Y:S04]  /*18030*/  STL [R1+0x9c4], R16 ;  /* 0x0009c41001007387 */ /* 0x0001e80000100800 */
[----:B------:R-:W-:Y:S01]  /*18040*/  STL [R1+0xa00], R25 ;  /* 0x000a001901007387 */ /* 0x000fe20000100800 */
[----:B0-----:R-:W-:-:S03]  /*18050*/  LEA.HI.X.SX32 R16, R0, R3, 0x1, P6 ;  /* 0x0000000300107211 */ /* 0x001fc600030f0eff */
[----:B------:R-:W5:Y:S04]  /*18060*/  LDL.LU R0, [R1+0xc0] ;  /* 0x0000c00001007983 */ /* 0x000f680000300800 */
[----:B------:R0:W-:Y:S01]  /*18070*/  STL [R1+0x9cc], R16 ;  /* 0x0009cc1001007387 */ /* 0x0001e20000100800 */
[-C--:B------:R-:W-:Y:S02]  /*18080*/  LEA.HI.X.SX32 R14, R14, R3.reuse, 0x1, P1 ;  /* 0x000000030e0e7211 */ /* 0x080fe400008f0eff */
[----:B0-----:R-:W-:Y:S02]  /*18090*/  LEA.HI.X.SX32 R16, R9, R3, 0x1, P0 ;  /* 0x0000000309107211 */ /* 0x001fe400000f0eff */
[----:B------:R-:W5:Y:S01]  /*180a0*/  LDL.LU R9, [R1+0xb4] ;  /* 0x0000b40001097983 */ /* 0x000f620000300800 */
[----:B------:R-:W-:-:S05]  /*180b0*/  LEA R25, P6, R6, R11, 0x1 ;  /* 0x0000000b06197211 */ /* 0x000fca00078c08ff */
[----:B------:R-:W-:Y:S04]  /*180c0*/  STL [R1+0xa08], R25 ;  /* 0x000a081901007387 */ /* 0x000fe80000100800 */
[----:B------:R0:W-:Y:S04]  /*180d0*/  STL [R1+0x9d4], R16 ;  /* 0x0009d41001007387 */ /* 0x0001e80000100800 */
[----:B0-----:R-:W5:Y:S01]  /*180e0*/  LDL.LU R16, [R1+0xb0] ;  /* 0x0000b00001107983 */ /* 0x001f620000300800 */
[----:B------:R-:W-:-:S05]  /*180f0*/  LEA R25, P0, R5, R11, 0x1 ;  /* 0x0000000b05197211 */ /* 0x000fca00078008ff */
[----:B------:R0:W-:Y:S04]  /*18100*/  STL [R1+0xa10], R25 ;  /* 0x000a101901007387 */ /* 0x0001e80000100800 */
[----:B------:R1:W-:Y:S01]  /*18110*/  STL [R1+0x9dc], R14 ;  /* 0x0009dc0e01007387 */ /* 0x0003e20000100800 */
[----:B0-----:R-:W-:-:S03]  /*18120*/  LEA.HI.X.SX32 R25, R13, R3, 0x1, P2 ;  /* 0x000000030d197211 */ /* 0x001fc600010f0eff */
[----:B-1----:R-:W5:Y:S01]  /*18130*/  LDL.LU R14, [R1+0xac] ;  /* 0x0000ac00010e7983 */ /* 0x002f620000300800 */
[----:B------:R-:W-:-:S05]  /*18140*/  LEA R26, P1, R4, R11, 0x1 ;  /* 0x0000000b041a7211 */ /* 0x000fca00078208ff */
[----:B------:R0:W-:Y:S04]  /*18150*/  STL [R1+0xa18], R26 ;  /* 0x000a181a01007387 */ /* 0x0001e80000100800 */
[----:B------:R-:W5:Y:S04]  /*18160*/  LDL.LU R13, [R1+0xa8] ;  /* 0x0000a800010d7983 */ /* 0x000f680000300800 */
[----:B------:R1:W-:Y:S01]  /*18170*/  STL [R1+0x9e4], R25 ;  /* 0x0009e41901007387 */ /* 0x0003e20000100800 */
[----:B0-----:R-:W-:Y:S02]  /*18180*/  LEA R26, P2, R21, R11, 0x1 ;  /* 0x0000000b151a7211 */ /* 0x001fe400078408ff */
[----:B-1----:R-:W-:-:S03]  /*18190*/  LEA.HI.X.SX32 R25, R12, R3, 0x1, P3 ;  /* 0x000000030c197211 */ /* 0x002fc600018f0eff */
        /* <DEDUP_REMOVED lines=9> */
[----:B--2---:R-:W-:-:S05]  /*18230*/  LEA R27, P4, R20, R11, 0x1 ;  /* 0x0000000b141b7211 */ /* 0x004fca00078808ff */
[----:B------:R-:W-:Y:S04]  /*18240*/  STL [R1+0xa30], R27 ;  /* 0x000a301b01007387 */ /* 0x000fe80000100800 */
[----:B------:R-:W2:Y:S04]  /*18250*/  LDL.LU R7, [R1+0x9c] ;  /* 0x00009c0001077983 */ /* 0x000ea80000300800 */
[----:B------:R0:W-:Y:S01]  /*18260*/  STL [R1+0x9fc], R25 ;  /* 0x0009fc1901007387 */ /* 0x0001e20000100800 */
[----:B----4-:R-:W-:Y:S02]  /*18270*/  LEA R26, P5, R19, R11, 0x1 ;  /* 0x0000000b131a7211 */ /* 0x010fe400078a08ff */
[----:B0-----:R-:W-:-:S03]  /*18280*/  LEA.HI.X.SX32 R25, R6, R3, 0x1, P6 ;  /* 0x0000000306197211 */ /* 0x001fc600030f0eff */
[----:B------:R-:W-:Y:S04]  /*18290*/  STL [R1+0xa38], R26 ;  /* 0x000a381a01007387 */ /* 0x000fe80000100800 */
[----:B------:R-:W4:Y:S04]  /*182a0*/  LDL.LU R6, [R1+0x98] ;  /* 0x0000980001067983 */ /* 0x000f280000300800 */
        /* <DEDUP_REMOVED lines=11> */
[----:B------:R-:W-:Y:S02]  /*18360*/  LEA R27, P1, R29, R11, 0x1 ;  /* 0x0000000b1d1b7211 */ /* 0x000fe400078208ff */
[----:B0-----:R-:W-:-:S03]  /*18370*/  LEA.HI.X.SX32 R26, R21, R3, 0x1, P2 ;  /* 0x00000003151a7211 */ /* 0x001fc600010f0eff */
[----:B------:R-:W-:Y:S04]  /*18380*/  STL [R1+0xa50], R27 ;  /* 0x000a501b01007387 */ /* 0x000fe80000100800 */
[----:B------:R-:W5:Y:S04]  /*18390*/  LDL.LU R21, [R1+0x8c] ;  /* 0x00008c0001157983 */ /* 0x000f680000300800 */
[----:B------:R0:W-:Y:S01]  /*183a0*/  STL [R1+0xa1c], R26 ;  /* 0x000a1c1a01007387 */ /* 0x0001e20000100800 */
[----:B-1----:R-:W-:Y:S02]  /*183b0*/  LEA R25, P2, R0, R11, 0x1 ;  /* 0x0000000b00197211 */ /* 0x002fe400078408ff */
[----:B0-----:R-:W-:-:S03]  /*183c0*/  LEA.HI.X.SX32 R26, R24, R3, 0x1, P3 ;  /* 0x00000003181a7211 */ /* 0x001fc600018f0eff */
[----:B------:R0:W-:Y:S01]  /*183d0*/  STL [R1+0xa58], R25 ;  /* 0x000a581901007387 */ /* 0x0001e20000100800 */
[----:B------:R-:W-:-:S03]  /*183e0*/  LEA.HI.X.SX32 R24, R20, R3, 0x1, P4 ;  /* 0x0000000314187211 */ /* 0x000fc600020f0eff */
[----:B------:R-:W-:Y:S04]  /*183f0*/  STL [R1+0xa24], R26 ;  /* 0x000a241a01007387 */ /* 0x000fe80000100800 */
[----:B------:R-:W5:Y:S01]  /*18400*/  LDL.LU R20, [R1+0x88] ;  /* 0x0000880001147983 */ /* 0x000f620000300800 */
[----:B0-----:R-:W-:-:S05]  /*18410*/  LEA R25, P3, R9, R11, 0x1 ;  /* 0x0000000b09197211 */ /* 0x001fca00078608ff */
[----:B------:R0:W-:Y:S04]  /*18420*/  STL [R1+0xa60], R25 ;  /* 0x000a601901007387 */ /* 0x0001e80000100800 */
[----:B------:R-:W-:Y:S01]  /*18430*/  STL [R1+0xa2c], R24 ;  /* 0x000a2c1801007387 */ /* 0x000fe20000100800 */
[----:B0-----:R-:W-:Y:S02]  /*18440*/  LEA.HI.X.SX32 R25, R19, R3, 0x1, P5 ;  /* 0x0000000313197211 */ /* 0x001fe400028f0eff */
[----:B------:R-:W-:-:S05]  /*18450*/  LEA R26, P4, R16, R11, 0x1 ;  /* 0x0000000b101a7211 */ /* 0x000fca00078808ff */
[----:B------:R-:W-:Y:S04]  /*18460*/  STL [R1+0xa68], R26 ;  /* 0x000a681a01007387 */ /* 0x000fe80000100800 */
[----:B------:R-:W5:Y:S04]  /*18470*/  LDL.LU R19, [R1+0x84] ;  /* 0x0000840001137983 */ /* 0x000f680000300800 */
[----:B------:R0:W-:Y:S02]  /*18480*/  STL [R1+0xa34], R25 ;  /* 0x000a341901007387 */ /* 0x0001e40000100800 */
[----:B0-----:R-:W-:-:S02]  /*18490*/  LEA.HI.X.SX32 R25, R17, R3, 0x1, P6 ;  /* 0x0000000311197211 */ /* 0x001fc400030f0eff */
[----:B------:R-:W-:Y:S02]  /*184a0*/  LEA R24, P5, R14, R11, 0x1 ;  /* 0x0000000b0e187211 */ /* 0x000fe400078a08ff */
[----:B------:R-:W-:-:S03]  /*184b0*/  LEA.HI.X.SX32 R17, R18, R3, 0x1, P0 ;  /* 0x0000000312117211 */ /* 0x000fc600000f0eff */
[----:B------:R0:W-:Y:S04]  /*184c0*/  STL [R1+0xa70], R24 ;  /* 0x000a701801007387 */ /* 0x0001e80000100800 */
[----:B------:R1:W-:Y:S04]  /*184d0*/  STL [R1+0xa3c], R25 ;  /* 0x000a3c1901007387 */ /* 0x0003e80000100800 */
[----:B------:R-:W5:Y:S01]  /*184e0*/  LDL.LU R18, [R1+0x80] ;  /* 0x0000800001127983 */ /* 0x000f620000300800 */
[----:B0-----:R-:W-:-:S05]  /*184f0*/  LEA R24, P6, R13, R11, 0x1 ;  /* 0x0000000b0d187211 */ /* 0x001fca00078c08ff */
[----:B------:R-:W-:Y:S04]  /*18500*/  STL [R1+0xa78], R24 ;  /* 0x000a781801007387 */ /* 0x000fe80000100800 */
[----:B------:R0:W-:Y:S01]  /*18510*/  STL [R1+0xa44], R17 ;  /* 0x000a441101007387 */ /* 0x0001e20000100800 */
[----:B-1----:R-:W-:Y:S02]  /*18520*/  LEA R25, P0, R12, R11, 0x1 ;  /* 0x0000000b0c197211 */ /* 0x002fe400078008ff */
[----:B0-----:R-:W-:-:S03]  /*18530*/  LEA.HI.X.SX32 R17, R29, R3, 0x1, P1 ;  /* 0x000000031d117211 */ /* 0x001fc600008f0eff */
[----:B------:R-:W-:Y:S04]  /*18540*/  STL [R1+0xa80], R25 ;  /* 0x000a801901007387 */ /* 0x000fe80000100800 */
[----:B------:R-:W5:Y:S04]  /*18550*/  LDL.LU R29, [R1+0x7c] ;  /* 0x00007c00011d7983 */ /* 0x000f680000300800 */
[----:B------:R0:W-:Y:S01]  /*18560*/  STL [R1+0xa4c], R17 ;  /* 0x000a4c1101007387 */ /* 0x0001e20000100800 */
[----:B------:R-:W-:Y:S02]  /*18570*/  LEA R24, P1, R8, R11, 0x1 ;  /* 0x0000000b08187211 */ /* 0x000fe400078208ff */
[----:B0-----:R-:W-:-:S03]  /*18580*/  LEA.HI.X.SX32 R17, R0, R3, 0x1, P2 ;  /* 0x0000000300117211 */ /* 0x001fc600010f0eff */
[----:B------:R0:W-:Y:S04]  /*18590*/  STL [R1+0xa88], R24 ;  /* 0x000a881801007387 */ /* 0x0001e80000100800 */
[----:B------:R-:W5:Y:S04]  /*185a0*/  LDL.LU R0, [R1+0x78] ;  /* 0x0000780001007983 */ /* 0x000f680000300800 */
[----:B------:R4:W-:Y:S01]  /*185b0*/  STL [R1+0xa54], R17 ;  /* 0x000a541101007387 */ /* 0x0009e20000100800 */
[----:B0-----:R-:W-:Y:S02]  /*185c0*/  LEA.HI.X.SX32 R24, R9, R3, 0x1, P3 ;  /* 0x0000000309187211 */ /* 0x001fe400018f0eff */
[----:B--2---:R-:W-:-:S05]  /*185d0*/  LEA R25, P2, R7, R11, 0x1 ;  /* 0x0000000b07197211 */ /* 0x004fca00078408ff */
[----:B------:R-:W-:Y:S04]  /*185e0*/  STL [R1+0xa90], R25 ;  /* 0x000a901901007387 */ /* 0x000fe80000100800 */
[----:B------:R-:W2:Y:S04]  /*185f0*/  LDL.LU R9, [R1+0x74] ;  /* 0x0000740001097983 */ /* 0x000ea80000300800 */
[----:B------:R0:W-:Y:S01]  /*18600*/  STL [R1+0xa5c], R24 ;  /* 0x000a5c1801007387 */ /* 0x0001e20000100800 */
[----:B----4-:R-:W-:Y:S02]  /*18610*/  LEA R17, P3, R6, R11, 0x1 ;  /* 0x0000000b06117211 */ /* 0x010fe400078608ff */
[----:B0-----:R-:W-:-:S03]  /*18620*/  LEA.HI.X.SX32 R24, R16, R3, 0x1, P4 ;  /* 0x0000000310187211 */ /* 0x001fc600020f0eff */
[----:B------:R0:W-:Y:S01]  /*18630*/  STL [R1+0xa98], R17 ;  /* 0x000a981101007387 */ /* 0x0001e20000100800 */
[----:B------:R-:W-:-:S03]  /*18640*/  LEA.HI.X.SX32 R16, R14, R3, 0x1, P5 ;  /* 0x000000030e107211 */ /* 0x000fc600028f0eff */
[----:B------:R-:W-:Y:S04]  /*18650*/  STL [R1+0xa64], R24 ;  /* 0x000a641801007387 */ /* 0x000fe80000100800 */
[----:B------:R-:W4:Y:S01]  /*18660*/  LDL.LU R28, [R1+0x64] ;  /* 0x00006400011c7983 */ /* 0x000f220000300800 */
[----:B0-----:R-:W-:-:S05]  /*18670*/  LEA R17, P4, R5, R11, 0x1 ;  /* 0x0000000b05117211 */ /* 0x001fca00078808ff */
[----:B------:R-:W-:Y:S04]  /*18680*/  STL [R1+0xaa0], R17 ;  /* 0x000aa01101007387 */ /* 0x000fe80000100800 */
[----:B------:R-:W-:Y:S04]  /*18690*/  STL [R1+0xa6c], R16 ;  /* 0x000a6c1001007387 */ /* 0x000fe80000100800 */
[----:B------:R-:W4:Y:S01]  /*186a0*/  LDL.LU R27, [R1+0x5c] ;  /* 0x00005c00011b7983 */ /* 0x000f220000300800 */
[----:B------:R-:W-:Y:S02]  /*186b0*/  LEA.HI.X.SX32 R13, R13, R3, 0x1, P6 ;  /* 0x000000030d0d7211 */ /* 0x000fe400030f0eff */
[----:B---3--:R-:W-:-:S05]  /*186c0*/  LEA R14, P5, R4, R11, 0x1 ;  /* 0x0000000b040e7211 */ /* 0x008fca00078a08ff */
[----:B------:R-:W-:Y:S04]  /*186d0*/  STL [R1+0xaa8], R14 ;  /* 0x000aa80e01007387 */ /* 0x000fe80000100800 */
[----:B------:R-:W3:Y:S04]  /*186e0*/  LDL.LU R26, [R1+0x54] ;  /* 0x00005400011a7983 */ /* 0x000ee80000300800 */
[----:B------:R0:W-:Y:S04]  /*186f0*/  STL [R1+0xa74], R13 ;  /* 0x000a740d01007387 */ /* 0x0001e80000100800 */
[----:B------:R-:W3:Y:S01]  /*18700*/  LDL.LU R25, [R1+0x4c] ;  /* 0x00004c0001197983 */ /* 0x000ee20000300800 */
[----:B0-----:R-:W-:-:S02]  /*18710*/  LEA.HI.X.SX32 R13, R12, R3, 0x1, P0 ;  /* 0x000000030c0d7211 */ /* 0x001fc400000f0eff */
[----:B-----5:R-:W-:-:S05]  /*18720*/  LEA R14, P6, R21, R11, 0x1 ;  /* 0x0000000b150e7211 */ /* 0x020fca00078c08ff */
[----:B------:R0:W-:Y:S04]  /*18730*/  STL [R1+0xab0], R14 ;  /* 0x000ab00e01007387 */ /* 0x0001e80000100800 */
[----:B------:R-:W5:Y:S04]  /*18740*/  LDL.LU R24, [R1+0x48] ;  /* 0x0000480001187983 */ /* 0x000f680000300800 */
[----:B------:R-:W-:Y:S04]  /*18750*/  STL [R1+0xa7c], R13 ;  /* 0x000a7c0d01007387 */ /* 0x000fe80000100800 */
[----:B------:R-:W5:Y:S01]  /*18760*/  LDL.LU R17, [R1+0x40] ;  /* 0x0000400001117983 */ /* 0x000f620000300800 */
[----:B------:R-:W-:-:S05]  /*18770*/  LEA R12, P0, R20, R11, 0x1 ;  /* 0x0000000b140c7211 */ /* 0x000fca00078008ff */
[----:B------:R-:W-:Y:S04]  /*18780*/  STL [R1+0xab8], R12 ;  /* 0x000ab80c01007387 */ /* 0x000fe80000100800 */
[----:B------:R-:W5:Y:S01]  /*18790*/  LDL.LU R16, [R1+0x3c] ;  /* 0x00003c0001107983 */ /* 0x000f620000300800 */
[----:B------:R-:W-:-:S05]  /*187a0*/  LEA.HI.X.SX32 R8, R8, R3, 0x1, P1 ;  /* 0x0000000308087211 */ /* 0x000fca00008f0eff */
[----:B------:R1:W-:Y:S04]  /*187b0*/  STL [R1+0xa84], R8 ;  /* 0x000a840801007387 */ /* 0x0003e80000100800 */
[----:B0-----:R-:W5:Y:S01]  /*187c0*/  LDL.LU R14, [R1+0x38] ;  /* 0x00003800010e7983 */ /* 0x001f620000300800 */
[----:B-1----:R-:W-:Y:S02]  /*187d0*/  LEA.HI.X.SX32 R8, R7, R3, 0x1, P2 ;  /* 0x0000000307087211 */ /* 0x002fe400010f0eff */
[----:B------:R-:W-:-:S05]  /*187e0*/  LEA R12, P1, R19, R11, 0x1 ;  /* 0x0000000b130c7211 */ /* 0x000fca00078208ff */
[----:B------:R0:W-:Y:S01]  /*187f0*/  STL [R1+0xac0], R12 ;  /* 0x000ac00c01007387 */ /* 0x0001e20000100800 */
[----:B------:R-:W-:-:S03]  /*18800*/  LEA.HI.X.SX32 R6, R6, R3, 0x1, P3 ;  /* 0x0000000306067211 */ /* 0x000fc600018f0eff */
[----:B------:R-:W5:Y:S04]  /*18810*/  LDL.LU R13, [R1+0x34] ;  /* 0x00003400010d7983 */ /* 0x000f680000300800 */
[----:B------:R1:W-:Y:S04]  /*18820*/  STL [R1+0xa8c], R8 ;  /* 0x000a8c0801007387 */ /* 0x0003e80000100800 */
[----:B0-----:R-:W5:Y:S01]  /*18830*/  LDL.LU R12, [R1+0x2c] ;  /* 0x00002c00010c7983 */ /* 0x001f620000300800 */
[----:B------:R-:W-:Y:S02]  /*18840*/  LEA.HI.X.SX32 R5, R5, R3, 0x1, P4 ;  /* 0x0000000305057211 */ /* 0x000fe400020f0eff */
[----:B------:R-:W-:-:S05]  /*18850*/  LEA R7, P2, R18, R11, 0x1 ;  /* 0x0000000b12077211 */ /* 0x000fca00078408ff */
[----:B------:R0:W-:Y:S04]  /*18860*/  STL [R1+0xac8], R7 ;  /* 0x000ac80701007387 */ /* 0x0001e80000100800 */
[----:B-1----:R-:W5:Y:S04]  /*18870*/  LDL.LU R8, [R1+0x24] ;  /* 0x0000240001087983 */ /* 0x002f680000300800 */
[----:B------:R-:W-:Y:S01]  /*18880*/  STL [R1+0xa94], R6 ;  /* 0x000a940601007387 */ /* 0x000fe20000100800 */
[----:B------:R-:W-:Y:S02]  /*18890*/  LEA.HI.X.SX32 R21, R21, R3, 0x1, P6 ;  /* 0x0000000315157211 */ /* 0x000fe400030f0eff */
[----:B0-----:R-:W-:-:S05]  /*188a0*/  LEA R7, P3, R29, R11, 0x1 ;  /* 0x0000000b1d077211 */ /* 0x001fca00078608ff */
[----:B------:R0:W-:Y:S04]  /*188b0*/  STL [R1+0xad0], R7 ;  /* 0x000ad00701007387 */ /* 0x0001e80000100800 */
[----:B0-----:R-:W5:Y:S04]  /*188c0*/  LDL.LU R7, [R1+0x1c] ;  /* 0x00001c0001077983 */ /* 0x001f680000300800 */
[----:B------:R0:W-:Y:S01]  /*188d0*/  STL [R1+0xa9c], R5 ;  /* 0x000a9c0501007387 */ /* 0x0001e20000100800 */
[----:B------:R-:W-:Y:S02]  /*188e0*/  LEA R6, P4, R0, R11, 0x1 ;  /* 0x0000000b00067211 */ /* 0x000fe400078808ff */
[----:B0-----:R-:W-:-:S03]  /*188f0*/  LEA.HI.X.SX32 R5, R4, R3, 0x1, P5 ;  /* 0x0000000304057211 */ /* 0x001fc600028f0eff */
[----:B------:R0:W-:Y:S01]  /*18900*/  STL [R1+0xad8], R6 ;  /* 0x000ad80601007387 */ /* 0x0001e20000100800 */
[----:B------:R-:W-:-:S03]  /*18910*/  LEA.HI.X.SX32 R20, R20, R3, 0x1, P0 ;  /* 0x0000000314147211 */ /* 0x000fc600000f0eff */
[----:B0-----:R-:W5:Y:S04]  /*18920*/  LDL.LU R6, [R1+0x18] ;  /* 0x0000180001067983 */ /* 0x001f680000300800 */
[----:B------:R0:W-:Y:S04]  /*18930*/  STL [R1+0xaa4], R5 ;  /* 0x000aa40501007387 */ /* 0x0001e80000100800 */
[----:B0-----:R-:W5:Y:S01]  /*18940*/  LDL.LU R5, [R1+0xc] ;  /* 0x00000c0001057983 */ /* 0x001f620000300800 */
[----:B--2---:R-:W-:-:S05]  /*18950*/  LEA R4, P5, R9, R11, 0x1 ;  /* 0x0000000b09047211 */ /* 0x004fca00078a08ff */
[----:B------:R0:W-:Y:S04]  /*18960*/  STL [R1+0xae0], R4 ;  /* 0x000ae00401007387 */ /* 0x0001e80000100800 */
[----:B0-----:R-:W2:Y:S04]  /*18970*/  LDL.LU R4, [R1+0x8] ;  /* 0x0000080001047983 */ /* 0x001ea80000300800 */
[----:B------:R4:W-:Y:S02]  /*18980*/  STL [R1+0xaac], R21 ;  /* 0x000aac1501007387 */ /* 0x0009e40000100800 */
[----:B----4-:R-:W-:-:S05]  /*18990*/  LEA R21, P6, R28, R11, 0x1 ;  /* 0x0000000b1c157211 */ /* 0x010fca00078c08ff */
[----:B------:R0:W-:Y:S01]  /*189a0*/  STL [R1+0xae8], R21 ;  /* 0x000ae81501007387 */ /* 0x0001e20000100800 */
[----:B------:R-:W-:-:S03]  /*189b0*/  LEA.HI.X.SX32 R19, R19, R3, 0x1, P1 ;  /* 0x0000000313137211 */ /* 0x000fc600008f0eff */
[----:B0-----:R-:W4:Y:S04]  /*189c0*/  LDL.LU R21, [R1+0xc9c] ;  /* 0x000c9c0001157983 */ /* 0x001f280000300800 */
[----:B------:R0:W-:Y:S02]  /*189d0*/  STL [R1+0xab4], R20 ;  /* 0x000ab41401007387 */ /* 0x0001e40000100800 */
[----:B0-----:R-:W-:-:S05]  /*189e0*/  LEA R20, P0, R27, R11, 0x1 ;  /* 0x0000000b1b147211 */ /* 0x001fca00078008ff */
[----:B------:R0:W-:Y:S01]  /*189f0*/  STL [R1+0xaf0], R20 ;  /* 0x000af01401007387 */ /* 0x0001e20000100800 */
[----:B------:R-:W-:-:S03]  /*18a00*/  LEA.HI.X.SX32 R18, R18, R3, 0x1, P2 ;  /* 0x0000000312127211 */ /* 0x000fc600010f0eff */
[----:B0-----:R-:W4:Y:S04]  /*18a10*/  LDL.LU R20, [R1+0xc98] ;  /* 0x000c980001147983 */ /* 0x001f280000300800 */
[----:B------:R3:W-:Y:S02]  /*18a20*/  STL [R1+0xabc], R19 ;  /* 0x000abc1301007387 */ /* 0x0007e40000100800 */
[----:B---3--:R-:W-:-:S05]  /*18a30*/  LEA R19, P1, R26, R11, 0x1 ;  /* 0x0000000b1a137211 */ /* 0x008fca00078208ff */
[----:B------:R0:W-:Y:S01]  /*18a40*/  STL [R1+0xaf8], R19 ;  /* 0x000af81301007387 */ /* 0x0001e20000100800 */
[----:B------:R-:W-:-:S03]  /*18a50*/  LEA.HI.X.SX32 R29, R29, R3, 0x1, P3 ;  /* 0x000000031d1d7211 */ /* 0x000fc600018f0eff */
[----:B0-----:R-:W3:Y:S04]  /*18a60*/  LDL.LU R19, [R1+0xc94] ;  /* 0x000c940001137983 */ /* 0x001ee80000300800 */
[----:B------:R0:W-:Y:S02]  /*18a70*/  STL [R1+0xac4], R18 ;  /* 0x000ac41201007387 */ /* 0x0001e40000100800 */
[----:B0-----:R-:W-:-:S05]  /*18a80*/  LEA R18, P2, R25, R11, 0x1 ;  /* 0x0000000b19127211 */ /* 0x001fca00078408ff */
[----:B------:R0:W-:Y:S01]  /*18a90*/  STL [R1+0xb00], R18 ;  /* 0x000b001201007387 */ /* 0x0001e20000100800 */
[----:B------:R-:W-:-:S03]  /*18aa0*/  LEA.HI.X.SX32 R0, R0, R3, 0x1, P4 ;  /* 0x0000000300007211 */ /* 0x000fc600020f0eff */
[----:B0-----:R-:W4:Y:S04]  /*18ab0*/  LDL.LU R18, [R1+0xc90] ;  /* 0x000c900001127983 */ /* 0x001f280000300800 */
[----:B------:R5:W-:Y:S02]  /*18ac0*/  STL [R1+0xacc], R29 ;  /* 0x000acc1d01007387 */ /* 0x000be40000100800 */
[----:B-----5:R-:W-:-:S05]  /*18ad0*/  LEA R29, P3, R24, R11, 0x1 ;  /* 0x0000000b181d7211 */ /* 0x020fca00078608ff */
[----:B------:R0:W-:Y:S01]  /*18ae0*/  STL [R1+0xb08], R29 ;  /* 0x000b081d01007387 */ /* 0x0001e20000100800 */
[----:B------:R-:W-:-:S03]  /*18af0*/  LEA.HI.X.SX32 R9, R9, R3, 0x1, P5 ;  /* 0x0000000309097211 */ /* 0x000fc600028f0eff */
[----:B0-----:R-:W5:Y:S04]  /*18b00*/  LDL.LU R29, [R1+0xc8c] ;  /* 0x000c8c00011d7983 */ /* 0x001f680000300800 */
[----:B------:R0:W-:Y:S02]  /*18b10*/  STL [R1+0xad4], R0 ;  /* 0x000ad40001007387 */ /* 0x0001e40000100800 */
[----:B0-----:R-:W-:-:S05]  /*18b20*/  LEA R0, P4, R17, R11, 0x1 ;  /* 0x0000000b11007211 */ /* 0x001fca00078808ff */
[----:B------:R0:W-:Y:S04]  /*18b30*/  STL [R1+0xb10], R0 ;  /* 0x000b100001007387 */ /* 0x0001e80000100800 */
[----:B0-----:R-:W3:Y:S04]  /*18b40*/  LDL.LU R0, [R1+0xc88] ;  /* 0x000c880001007983 */ /* 0x001ee80000300800 */
[----:B------:R0:W-:Y:S02]  /*18b50*/  STL [R1+0xadc], R9 ;  /* 0x000adc0901007387 */ /* 0x0001e40000100800 */
[----:B0-----:R-:W-:-:S05]  /*18b60*/  LEA R9, P5, R16, R11, 0x1 ;  /* 0x0000000b10097211 */ /* 0x001fca00078a08ff */
[----:B------:R0:W-:Y:S04]  /*18b70*/  STL [R1+0xb18], R9 ;  /* 0x000b180901007387 */ /* 0x0001e80000100800 */
[----:B0-----:R-:W4:Y:S01]  /*18b80*/  LDL.LU R9, [R1+0xc84] ;  /* 0x000c840001097983 */ /* 0x001f220000300800 */
[-C--:B------:R-:W-:Y:S02]  /*18b90*/  LEA.HI.X.SX32 R28, R28, R3.reuse, 0x1, P6 ;  /* 0x000000031c1c7211 */ /* 0x080fe400030f0eff */
[----:B------:R-:W-:-:S03]  /*18ba0*/  LEA.HI.X.SX32 R27, R27, R3, 0x1, P0 ;  /* 0x000000031b1b7211 */ /* 0x000fc600000f0eff */
[----:B------:R0:W-:Y:S01]  /*18bb0*/  STL [R1+0xae4], R28 ;  /* 0x000ae41c01007387 */ /* 0x0001e20000100800 */
[----:B------:R-:W-:Y:S02]  /*18bc0*/  LEA.HI.X.SX32 R25, R25, R3, 0x1, P2 ;  /* 0x0000000319197211 */ /* 0x000fe400010f0eff */
[----:B0-----:R-:W-:-:S05]  /*18bd0*/  LEA R28, P6, R14, R11, 0x1 ;  /* 0x0000000b0e1c7211 */ /* 0x001fca00078c08ff */
[----:B------:R0:W-:Y:S04]  /*18be0*/  STL [R1+0xb20], R28 ;  /* 0x000b201c01007387 */ /* 0x0001e80000100800 */
[----:B------:R1:W-:Y:S01]  /*18bf0*/  STL [R1+0xaec], R27 ;  /* 0x000aec1b01007387 */ /* 0x0003e20000100800 */
[----:B------:R-:W-:Y:S01]  /*18c00*/  IMAD R2, R2, UR4, RZ ;  /* 0x0000000402027c24 */ /* 0x000fe2000f8e02ff */
[----:B0-----:R-:W-:Y:S02]  /*18c10*/  LEA R28, P0, R13, R11, 0x1 ;  /* 0x0000000b0d1c7211 */ /* 0x001fe400078008ff */
[----:B-1----:R-:W-:Y:S02]  /*18c20*/  LEA.HI.X.SX32 R27, R26, R3, 0x1, P1 ;  /* 0x000000031a1b7211 */ /* 0x002fe400008f0eff */
[-C--:B------:R-:W-:Y:S01]  /*18c30*/  LEA R26, P1, R12, R11.reuse, 0x1 ;  /* 0x0000000b0c1a7211 */ /* 0x080fe200078208ff */
[----:B------:R-:W-:Y:S04]  /*18c40*/  STL [R1+0xb28], R28 ;  /* 0x000b281c01007387 */ /* 0x000fe80000100800 */
[----:B------:R0:W-:Y:S04]  /*18c50*/  STL [R1+0xaf4], R27 ;  /* 0x000af41b01007387 */ /* 0x0001e80000100800 */
[----:B------:R1:W-:Y:S04]  /*18c60*/  STL [R1+0xb30], R26 ;  /* 0x000b301a01007387 */ /* 0x0003e80000100800 */
[----:B------:R1:W-:Y:S01]  /*18c70*/  STL [R1+0xafc], R25 ;  /* 0x000afc1901007387 */ /* 0x0003e20000100800 */
[----:B0-----:R-:W-:-:S02]  /*18c80*/  LEA R27, P2, R8, R11, 0x1 ;  /* 0x0000000b081b7211 */ /* 0x001fc400078408ff */
[-C--:B-1----:R-:W-:Y:S02]  /*18c90*/  LEA.HI.X.SX32 R26, R24, R3.reuse, 0x1, P3 ;  /* 0x00000003181a7211 */ /* 0x082fe400018f0eff */
[----:B------:R-:W-:Y:S02]  /*18ca0*/  LEA.HI.X.SX32 R24, R17, R3, 0x1, P4 ;  /* 0x0000000311187211 */ /* 0x000fe400020f0eff */
[-C--:B------:R-:W-:Y:S01]  /*18cb0*/  LEA R25, P3, R2, R11.reuse, 0x1 ;  /* 0x0000000b02197211 */ /* 0x080fe200078608ff */
[----:B------:R-:W-:Y:S01]  /*18cc0*/  STL [R1+0xb98], R27 ;  /* 0x000b981b01007387 */ /* 0x000fe20000100800 */
[----:B------:R-:W-:Y:S02]  /*18cd0*/  LEA R17, P4, R7, R11, 0x1 ;  /* 0x0000000b07117211 */ /* 0x000fe400078808ff */
[----:B------:R-:W-:Y:S01]  /*18ce0*/  LEA.HI.X.SX32 R16, R16, R3, 0x1, P5 ;  /* 0x0000000310107211 */ /* 0x000fe200028f0eff */
[----:B------:R-:W-:Y:S04]  /*18cf0*/  STL [R1+0xb04], R26 ;  /* 0x000b041a01007387 */ /* 0x000fe80000100800 */
[----:B------:R-:W-:Y:S04]  /*18d00*/  STL [R1+0xb38], R25 ;  /* 0x000b381901007387 */ /* 0x000fe80000100800 */
[----:B------:R0:W-:Y:S04]  /*18d10*/  STL [R1+0xb0c], R24 ;  /* 0x000b0c1801007387 */ /* 0x0001e80000100800 */
[----:B------:R1:W-:Y:S04]  /*18d20*/  STL [R1+0xb40], R17 ;  /* 0x000b401101007387 */ /* 0x0003e80000100800 */
[----:B------:R1:W-:Y:S01]  /*18d30*/  STL [R1+0xb14], R16 ;  /* 0x000b141001007387 */ /* 0x0003e20000100800 */
[----:B0-----:R-:W-:-:S02]  /*18d40*/  LEA R24, P5, R6, R11, 0x1 ;  /* 0x0000000b06187211 */ /* 0x001fc400078a08ff */
[-C--:B-1----:R-:W-:Y:S02]  /*18d50*/  LEA.HI.X.SX32 R17, R14, R3.reuse, 0x1, P6 ;  /* 0x000000030e117211 */ /* 0x082fe400030f0eff */
[----:B------:R-:W-:Y:S02]  /*18d60*/  LEA.HI.X.SX32 R14, R13, R3, 0x1, P0 ;  /* 0x000000030d0e7211 */ /* 0x000fe400000f0eff */
[----:B------:R-:W-:Y:S01]  /*18d70*/  LEA R16, P6, R5, R11, 0x1 ;  /* 0x0000000b05107211 */ /* 0x000fe200078c08ff */
[----:B------:R-:W-:Y:S01]  /*18d80*/  STL [R1+0xb48], R24 ;  /* 0x000b481801007387 */ /* 0x000fe20000100800 */
[----:B------:R-:W-:Y:S02]  /*18d90*/  LEA.HI.X.SX32 R12, R12, R3, 0x1, P1 ;  /* 0x000000030c0c7211 */ /* 0x000fe400008f0eff */
[----:B--2---:R-:W-:Y:S01]  /*18da0*/  LEA R13, P0, R4, R11, 0x1 ;  /* 0x0000000b040d7211 */ /* 0x004fe200078008ff */
[----:B------:R-:W-:Y:S04]  /*18db0*/  STL [R1+0xb1c], R17 ;  /* 0x000b1c1101007387 */ /* 0x000fe80000100800 */
[----:B------:R-:W-:Y:S04]  /*18dc0*/  STL [R1+0xb50], R16 ;  /* 0x000b501001007387 */ /* 0x000fe80000100800 */
[----:B------:R-:W-:Y:S04]  /*18dd0*/  STL [R1+0xb24], R14 ;  /* 0x000b240e01007387 */ /* 0x000fe80000100800 */
[----:B------:R0:W-:Y:S04]  /*18de0*/  STL [R1+0xb58], R13 ;  /* 0x000b580d01007387 */ /* 0x0001e80000100800 */
[----:B------:R3:W-:Y:S01]  /*18df0*/  STL [R1+0xb2c], R12 ;  /* 0x000b2c0c01007387 */ /* 0x0007e20000100800 */
[----:B0-----:R-:W-:-:S02]  /*18e00*/  LEA.HI.X.SX32 R13, R8, R3, 0x1, P2 ;  /* 0x00000003080d7211 */ /* 0x001fc400010f0eff */
[-C--:B------:R-:W-:Y:S02]  /*18e10*/  LEA.HI.X.SX32 R8, R2, R3.reuse, 0x1, P3 ;  /* 0x0000000302087211 */ /* 0x080fe400018f0eff */
[----:B------:R-:W-:Y:S01]  /*18e20*/  LEA.HI.X.SX32 R7, R7, R3, 0x1, P4 ;  /* 0x0000000307077211 */ /* 0x000fe200020f0eff */
[----:B------:R-:W-:Y:S02]  /*18e30*/  IMAD R15, R15, UR4, RZ ;  /* 0x000000040f0f7c24 */ /* 0x000fe4000f8e02ff */
[----:B------:R-:W-:Y:S02]  /*18e40*/  IMAD R10, R10, UR4, RZ ;  /* 0x000000040a0a7c24 */ /* 0x000fe4000f8e02ff */
[----:B------:R-:W-:Y:S01]  /*18e50*/  IMAD R22, R22, UR4, RZ ;  /* 0x0000000416167c24 */ /* 0x000fe2000f8e02ff */
[-C--:B-----5:R-:W-:Y:S02]  /*18e60*/  LEA R2, P3, R29, R11.reuse, 0x1 ;  /* 0x0000000b1d027211 */ /* 0x0a0fe400078608ff */
[----:B---3--:R-:W-:-:S02]  /*18e70*/  LEA R12, P2, R0, R11, 0x1 ;  /* 0x0000000b000c7211 */ /* 0x008fc400078408ff */
[----:B----4-:R-:W-:-:S05]  /*18e80*/  LEA R14, P1, R9, R11, 0x1 ;  /* 0x0000000b090e7211 */ /* 0x010fca00078208ff */
[----:B------:R-:W-:Y:S04]  /*18e90*/  STL [R1+0xb60], R14 ;  /* 0x000b600e01007387 */ /* 0x000fe80000100800 */
[----:B------:R-:W-:Y:S04]  /*18ea0*/  STL [R1+0xb94], R13 ;  /* 0x000b940d01007387 */ /* 0x000fe80000100800 */
[----:B------:R-:W-:Y:S04]  /*18eb0*/  STL [R1+0xb68], R12 ;  /* 0x000b680c01007387 */ /* 0x000fe80000100800 */
[----:B------:R0:W-:Y:S04]  /*18ec0*/  STL [R1+0xb34], R8 ;  /* 0x000b340801007387 */ /* 0x0001e80000100800 */
[----:B------:R1:W-:Y:S01]  /*18ed0*/  STL [R1+0xb70], R2 ;  /* 0x000b700201007387 */ /* 0x0003e20000100800 */
[----:B0-----:R-:W-:-:S03]  /*18ee0*/  LEA R8, P4, R18, R11, 0x1 ;  /* 0x0000000b12087211 */ /* 0x001fc600078808ff */
[----:B------:R0:W-:Y:S01]  /*18ef0*/  STL [R1+0xb3c], R7 ;  /* 0x000b3c0701007387 */ /* 0x0001e20000100800 */
[----:B-1----:R-:W-:-:S03]  /*18f00*/  LEA.HI.X.SX32 R2, R6, R3, 0x1, P5 ;  /* 0x0000000306027211 */ /* 0x002fc600028f0eff */
[----:B------:R-:W-:Y:S01]  /*18f10*/  STL [R1+0xb78], R8 ;  /* 0x000b780801007387 */ /* 0x000fe20000100800 */
[----:B------:R-:W-:-:S03]  /*18f20*/  LEA.HI.X.SX32 R6, R5, R3, 0x1, P6 ;  /* 0x0000000305067211 */ /* 0x000fc600030f0eff */
[----:B------:R1:W-:Y:S01]  /*18f30*/  STL [R1+0xb44], R2 ;  /* 0x000b440201007387 */ /* 0x0003e20000100800 */
[----:B0-----:R-:W-:Y:S02]  /*18f40*/  LEA R7, P5, R19, R11, 0x1 ;  /* 0x0000000b13077211 */ /* 0x001fe400078a08ff */
[----:B------:R-:W-:-:S03]  /*18f50*/  LEA.HI.X.SX32 R5, R4, R3, 0x1, P0 ;  /* 0x0000000304057211 */ /* 0x000fc600000f0eff */
[----:B------:R-:W-:Y:S01]  /*18f60*/  STL [R1+0xb7c], R7 ;  /* 0x000b7c0701007387 */ /* 0x000fe20000100800 */
[----:B-1----:R-:W-:-:S03]  /*18f70*/  LEA R2, P6, R20, R11, 0x1 ;  /* 0x0000000b14027211 */ /* 0x002fc600078c08ff */
[----:B------:R-:W-:Y:S01]  /*18f80*/  STL [R1+0xb4c], R6 ;  /* 0x000b4c0601007387 */ /* 0x000fe20000100800 */
[----:B------:R-:W-:-:S03]  /*18f90*/  LEA R4, P0, R21, R11, 0x1 ;  /* 0x0000000b15047211 */ /* 0x000fc600078008ff */
[----:B------:R0:W-:Y:S04]  /*18fa0*/  STL [R1+0xb80], R2 ;  /* 0x000b800201007387 */ /* 0x0001e80000100800 */
[----:B------:R-:W-:Y:S01]  /*18fb0*/  STL [R1+0xb54], R5 ;  /* 0x000b540501007387 */ /* 0x000fe20000100800 */
[----:B0-----:R-:W-:-:S03]  /*18fc0*/  LEA.HI.X.SX32 R2, R9, R3, 0x1, P1 ;  /* 0x0000000309027211 */ /* 0x001fc600008f0eff */
[----:B------:R-:W2:Y:S04]  /*18fd0*/  LDL.LU R9, [R1+0xc80] ;  /* 0x000c800001097983 */ /* 0x000ea80000300800 */
[----:B------:R0:W-:Y:S04]  /*18fe0*/  STL [R1+0xb84], R4 ;  /* 0x000b840401007387 */ /* 0x0001e80000100800 */
[----:B------:R-:W3:Y:S04]  /*18ff0*/  LDL.LU R27, [R1+0x3f8] ;  /* 0x0003f800011b7983 */ /* 0x000ee80000300800 */
[----:B------:R-:W4:Y:S04]  /*19000*/  LDL.LU R26, [R1+0x400] ;  /* 0x00040000011a7983 */ /* 0x000f280000300800 */
[----:B------:R1:W-:Y:S04]  /*19010*/  STL [R1+0xb5c], R2 ;  /* 0x000b5c0201007387 */ /* 0x0003e80000100800 */
[----:B------:R-:W5:Y:S04]  /*19020*/  LDL.LU R25, [R1+0x3f0] ;  /* 0x0003f00001197983 */ /* 0x000f680000300800 */
[----:B------:R-:W5:Y:S01]  /*19030*/  LDL.LU R24, [R1+0x3f4] ;  /* 0x0003f40001187983 */ /* 0x000f620000300800 */
[----:B0-----:R-:W-:-:S03]  /*19040*/  LEA R4, P1, R15, R11, 0x1 ;  /* 0x0000000b0f047211 */ /* 0x001fc600078208ff */
[----:B------:R-:W5:Y:S01]  /*19050*/  LDL.LU R17, [R1+0x3fc] ;  /* 0x0003fc0001117983 */ /* 0x000f620000300800 */
[----:B-1----:R-:W-:-:S03]  /*19060*/  LEA.HI.X.SX32 R2, R0, R3, 0x1, P2 ;  /* 0x0000000300027211 */ /* 0x002fc600010f0eff */
[----:B------:R-:W5:Y:S04]  /*19070*/  LDL.LU R16, [R1+0x40c] ;  /* 0x00040c0001107983 */ /* 0x000f680000300800 */
[----:B------:R0:W-:Y:S04]  /*19080*/  STL [R1+0xb88], R4 ;  /* 0x000b880401007387 */ /* 0x0001e80000100800 */
[----:B------:R-:W5:Y:S04]  /*19090*/  LDL.LU R0, [R1+0xc7c] ;  /* 0x000c7c0001007983 */ /* 0x000f680000300800 */
[----:B------:R-:W5:Y:S01]  /*190a0*/  LDL.LU R14, [R1+0x414] ;  /* 0x00041400010e7983 */ /* 0x000f620000300800 */
[----:B0-----:R-:W-:-:S03]  /*190b0*/  LEA R4, P2, R10, R11, 0x1 ;  /* 0x0000000b0a047211 */ /* 0x001fc600078408ff */
[----:B------:R0:W-:Y:S04]  /*190c0*/  STL [R1+0xb64], R2 ;  /* 0x000b640201007387 */ /* 0x0001e80000100800 */
[----:B------:R-:W5:Y:S04]  /*190d0*/  LDL.LU R13, [R1+0x408] ;  /* 0x00040800010d7983 */ /* 0x000f680000300800 */
[----:B------:R1:W-:Y:S01]  /*190e0*/  STL [R1+0xb8c], R4 ;  /* 0x000b8c0401007387 */ /* 0x0003e20000100800 */
[----:B0-----:R-:W-:-:S03]  /*190f0*/  LEA.HI.X.SX32 R2, R29, R3, 0x1, P3 ;  /* 0x000000031d027211 */ /* 0x001fc600018f0eff */
[----:B------:R-:W5:Y:S01]  /*19100*/  LDL.LU R12, [R1+0x404] ;  /* 0x00040400010c7983 */ /* 0x000f620000300800 */
[----:B-1----:R-:W-:-:S03]  /*19110*/  LEA R4, P3, R22, R11, 0x1 ;  /* 0x0000000b16047211 */ /* 0x002fc600078608ff */
[----:B------:R0:W-:Y:S04]  /*19120*/  STL [R1+0xb6c], R2 ;  /* 0x000b6c0201007387 */ /* 0x0001e80000100800 */
[----:B------:R-:W5:Y:S04]  /*19130*/  LDL.LU R8, [R1+0xc20] ;  /* 0x000c200001087983 */ /* 0x000f680000300800 */
[----:B------:R-:W-:Y:S01]  /*19140*/  STL [R1+0xb90], R4 ;  /* 0x000b900401007387 */ /* 0x000fe20000100800 */
[----:B0-----:R-:W-:-:S03]  /*19150*/  LEA.HI.X.SX32 R2, R18, R3, 0x1, P4 ;  /* 0x0000000312027211 */ /* 0x001fc600020f0eff */
[----:B------:R-:W5:Y:S04]  /*19160*/  LDL.LU R7, [R1+0x410] ;  /* 0x0004100001077983 */ /* 0x000f680000300800 */
[----:B------:R0:W-:Y:S04]  /*19170*/  STL [R1+0xb74], R2 ;  /* 0x000b740201007387 */ /* 0x0001e80000100800 */
[----:B------:R-:W5:Y:S01]  /*19180*/  LDL.LU R6, [R1+0x370] ;  /* 0x0003700001067983 */ /* 0x000f620000300800 */
[----:B------:R-:W1:Y:S01]  /*19190*/  S2R R5, SR_TID.X ;  /* 0x0000000000057919 */ /* 0x000e620000002100 */
[----:B------:R-:W-:Y:S01]  /*191a0*/  IMAD R23, R23, UR4, RZ ;  /* 0x0000000417177c24 */ /* 0x000fe2000f8e02ff */
[----:B0-----:R-:W-:-:S04]  /*191b0*/  LEA.HI.X.SX32 R2, R19, R3, 0x1, P5 ;  /* 0x0000000313027211 */ /* 0x001fc800028f0eff */
[----:B------:R-:W-:Y:S02]  /*191c0*/  LEA R4, P4, R23, R11, 0x1 ;  /* 0x0000000b17047211 */ /* 0x000fe400078808ff */
[-C--:B------:R-:W-:Y:S02]  /*191d0*/  LEA.HI.X.SX32 R18, R20, R3.reuse, 0x1, P6 ;  /* 0x0000000314127211 */ /* 0x080fe400030f0eff */
[-C--:B------:R-:W-:Y:S01]  /*191e0*/  LEA.HI.X.SX32 R11, R21, R3.reuse, 0x1, P0 ;  /* 0x00000003150b7211 */ /* 0x080fe200000f0eff */
[----:B------:R-:W-:Y:S04]  /*191f0*/  STL [R1+0x43c], R4 ;  /* 0x00043c0401007387 */ /* 0x000fe80000100800 */
[----:B------:R0:W-:Y:S04]  /*19200*/  STL [R1+0x424], R2 ;  /* 0x0004240201007387 */ /* 0x0001e80000100800 */
[----:B------:R-:W-:Y:S01]  /*19210*/  STL [R1+0x428], R18 ;  /* 0x0004281201007387 */ /* 0x000fe20000100800 */
[----:B0-----:R-:W-:-:S02]  /*19220*/  LEA.HI.X.SX32 R2, R15, R3, 0x1, P1 ;  /* 0x000000030f027211 */ /* 0x001fc400008f0eff */
[----:B-1----:R-:W-:-:S04]  /*19230*/  SHF.R.U32.HI R5, RZ, 0x5, R5 ;  /* 0x00000005ff057819 */ /* 0x002fc80000011605 */
[----:B------:R-:W-:Y:S01]  /*19240*/  SGXT.U32 R5, R5, 0x2 ;  /* 0x000000020505781a */ /* 0x000fe20000000000 */
[----:B------:R0:W-:Y:S03]  /*19250*/  STL [R1+0x42c], R11 ;  /* 0x00042c0b01007387 */ /* 0x0001e60000100800 */
[----:B------:R-:W-:Y:S01]  /*19260*/  LOP3.LUT R28, R5, 0x3c, RZ, 0xfc, !PT ;  /* 0x0000003c051c7812 */ /* 0x000fe200078efcff */
[----:B------:R1:W-:Y:S04]  /*19270*/  STL [R1+0x430], R2 ;  /* 0x0004300201007387 */ /* 0x0003e80000100800 */
[----:B------:R-:W-:Y:S01]  /*19280*/  IMAD R28, R28, UR6, RZ ;  /* 0x000000061c1c7c24 */ /* 0x000fe2000f8e02ff */
[----:B0-----:R-:W-:-:S02]  /*19290*/  LEA.HI.X.SX32 R11, R10, R3, 0x1, P2 ;  /* 0x000000030a0b7211 */ /* 0x001fc400010f0eff */
[-C--:B------:R-:W-:Y:S02]  /*192a0*/  LEA.HI.X.SX32 R10, R22, R3.reuse, 0x1, P3 ;  /* 0x00000003160a7211 */ /* 0x080fe400018f0eff */
[----:B-1----:R-:W-:Y:S01]  /*192b0*/  LEA.HI.X.SX32 R2, R23, R3, 0x1, P4 ;  /* 0x0000000317027211 */ /* 0x002fe200020f0eff */
[----:B------:R-:W-:Y:S04]  /*192c0*/  STL [R1+0x434], R11 ;  /* 0x0004340b01007387 */ /* 0x000fe80000100800 */
[----:B------:R0:W-:Y:S04]  /*192d0*/  STL [R1+0x438], R10 ;  /* 0x0004380a01007387 */ /* 0x0001e80000100800 */
[----:B------:R1:W-:Y:S01]  /*192e0*/  STL [R1+0x3a0], R2 ;  /* 0x0003a00201007387 */ /* 0x0003e20000100800 */
[----:B------:R-:W-:-:S02]  /*192f0*/  IMAD R29, RZ, RZ, -UR6 ;  /* 0x80000006ff1d7e24 */ /* 0x000fc4000f8e02ff */
[----:B------:R-:W-:Y:S01]  /*19300*/  IMAD R5, R5, UR6, RZ ;  /* 0x0000000605057c24 */ /* 0x000fe2000f8e02ff */
[----:B--2---:R-:W-:-:S04]  /*19310*/  LEA R4, P5, R9, UR12, 0x1 ;  /* 0x0000000c09047c11 */ /* 0x004fc8000f8a08ff */
[-C--:B0-----:R-:W-:Y:S02]  /*19320*/  LEA R10, P2, R28, R4.reuse, 0x1 ;  /* 0x000000041c0a7211 */ /* 0x081fe400078408ff */
[----:B-1----:R-:W-:Y:S02]  /*19330*/  LEA.HI.X.SX32 R2, R9, UR13, 0x1, P5 ;  /* 0x0000000d09027c11 */ /* 0x002fe4000a8f0eff */
[-C--:B---3--:R-:W-:Y:S01]  /*19340*/  LEA R11, P6, R27, R4.reuse, 0x1 ;  /* 0x000000041b0b7211 */ /* 0x088fe200078c08ff */
[----:B------:R5:W-:Y:S01]  /*19350*/  STL [R1+0x3a8], R10 ;  /* 0x0003a80a01007387 */ /* 0x000be20000100800 */
[----:B----4-:R-:W-:-:S03]  /*19360*/  LEA R9, P1, R26, R4, 0x1 ;  /* 0x000000041a097211 */ /* 0x010fc600078208ff */
[----:B------:R0:W-:Y:S04]  /*19370*/  STL [R1+0x3b0], R11 ;  /* 0x0003b00b01007387 */ /* 0x0001e80000100800 */
[----:B------:R1:W-:Y:S01]  /*19380*/  STL [R1+0x3b8], R9 ;  /* 0x0003b80901007387 */ /* 0x0003e20000100800 */
[-C--:B-----5:R-:W-:Y:S02]  /*19390*/  LEA R10, P0, R25, R4.reuse, 0x1 ;  /* 0x00000004190a7211 */ /* 0x0a0fe400078008ff */
[----:B0-----:R-:W-:-:S03]  /*193a0*/  LEA R11, P5, R24, R4, 0x1 ;  /* 0x00000004180b7211 */ /* 0x001fc600078a08ff */
[----:B------:R0:W-:Y:S01]  /*193b0*/  STL [R1+0x3c0], R10 ;  /* 0x0003c00a01007387 */ /* 0x0001e20000100800 */
[----:B-1----:R-:W-:-:S03]  /*193c0*/  LEA R9, P4, R17, R4, 0x1 ;  /* 0x0000000411097211 */ /* 0x002fc600078808ff */
[----:B------:R1:W-:Y:S04]  /*193d0*/  STL [R1+0x3c8], R11 ;  /* 0x0003c80b01007387 */ /* 0x0003e80000100800 */
[----:B------:R2:W-:Y:S01]  /*193e0*/  STL [R1+0x3d0], R9 ;  /* 0x0003d00901007387 */ /* 0x0005e20000100800 */
[----:B0-----:R-:W-:Y:S02]  /*193f0*/  LEA.HI.X.SX32 R10, R28, R2, 0x1, P2 ;  /* 0x000000021c0a7211 */ /* 0x001fe400010f0eff */
[----:B-1----:R-:W-:-:S03]  /*19400*/  LEA R11, P3, R16, R4, 0x1 ;  /* 0x00000004100b7211 */ /* 0x002fc600078608ff */
[----:B------:R0:W-:Y:S01]  /*19410*/  STL [R1+0x3a4], R10 ;  /* 0x0003a40a01007387 */ /* 0x0001e20000100800 */
[----:B--2---:R-:W-:-:S03]  /*19420*/  LEA.HI.X.SX32 R9, R27, R2, 0x1, P6 ;  /* 0x000000021b097211 */ /* 0x004fc600030f0eff */
[----:B------:R1:W-:Y:S04]  /*19430*/  STL [R1+0x3d8], R11 ;  /* 0x0003d80b01007387 */ /* 0x0003e80000100800 */
[----:B------:R2:W-:Y:S01]  /*19440*/  STL [R1+0x3ac], R9 ;  /* 0x0003ac0901007387 */ /* 0x0005e20000100800 */
[----:B0-----:R-:W-:Y:S02]  /*19450*/  LEA R10, P2, R14, R4, 0x1 ;  /* 0x000000040e0a7211 */ /* 0x001fe400078408ff */
[----:B-1----:R-:W-:-:S03]  /*19460*/  LEA.HI.X.SX32 R11, R26, R2, 0x1, P1 ;  /* 0x000000021a0b7211 */ /* 0x002fc600008f0eff */
[----:B------:R0:W-:Y:S01]  /*19470*/  STL [R1+0x3e0], R10 ;  /* 0x0003e00a01007387 */ /* 0x0001e20000100800 */
[----:B--2---:R-:W-:-:S03]  /*19480*/  LEA R9, P1, R13, R4, 0x1 ;  /* 0x000000040d097211 */ /* 0x004fc600078208ff */
        /* <DEDUP_REMOVED lines=12> */
[----:B------:R1:W-:Y:S01]  /*19550*/  STL [R1+0x3cc], R11 ;  /* 0x0003cc0b01007387 */ /* 0x0003e20000100800 */
[----:B------:R-:W-:-:S03]  /*19560*/  IMAD R3, R29, 0x4, R0 ;  /* 0x000000041d037824 */ /* 0x000fc600078e0200 */
        /* <DEDUP_REMOVED lines=9> */
[----:B------:R-:W-:Y:S01]  /*19600*/  STL [R1+0x41c], R10 ;  /* 0x00041c0a01007387 */ /* 0x000fe20000100800 */
[----:B--2---:R-:W-:-:S03]  /*19610*/  LEA R9, P1, R3, R4, 0x1 ;  /* 0x0000000403097211 */ /* 0x004fc600078208ff */
[----:B------:R-:W-:Y:S04]  /*19620*/  STL [R1+0x3e4], R11 ;  /* 0x0003e40b01007387 */ /* 0x000fe80000100800 */
[----:B------:R0:W-:Y:S02]  /*19630*/  STL [R1+0x420], R9 ;  /* 0x0004200901007387 */ /* 0x0001e40000100800 */
[-C--:B0-----:R-:W-:Y:S02]  /*19640*/  LEA.HI.X.SX32 R9, R8, R2.reuse, 0x1, P5 ;  /* 0x0000000208097211 */ /* 0x081fe400028f0eff */
[-C--:B------:R-:W-:Y:S02]  /*19650*/  LEA.HI.X.SX32 R8, R7, R2.reuse, 0x1, P4 ;  /* 0x0000000207087211 */ /* 0x080fe400020f0eff */
[----:B------:R-:W0:Y:S01]  /*19660*/  S2R R7, SR_TID.X ;  /* 0x0000000000077919 */ /* 0x000e220000002100 */
[----:B------:R-:W-:-:S02]  /*19670*/  LEA.HI.X.SX32 R10, R12, R2, 0x1, P0 ;  /* 0x000000020c0a7211 */ /* 0x000fc400000f0eff */
[----:B------:R-:W-:-:S03]  /*19680*/  LEA R4, P0, R5, R4, 0x1 ;  /* 0x0000000405047211 */ /* 0x000fc600078008ff */
[----:B------:R-:W-:Y:S04]  /*19690*/  STL [R1+0x3ec], R10 ;  /* 0x0003ec0a01007387 */ /* 0x000fe80000100800 */
[----:B------:R1:W-:Y:S04]  /*196a0*/  STL [R1+0x414], R4 ;  /* 0x0004140401007387 */ /* 0x0003e80000100800 */
[----:B------:R-:W-:Y:S01]  /*196b0*/  STL [R1+0x3f4], R9 ;  /* 0x0003f40901007387 */ /* 0x000fe20000100800 */
[----:B-1----:R-:W-:-:S03]  /*196c0*/  LEA.HI.X.SX32 R4, R6, R2, 0x1, P3 ;  /* 0x0000000206047211 */ /* 0x002fc600018f0eff */
[----:B------:R-:W-:Y:S01]  /*196d0*/  STL [R1+0x3fc], R8 ;  /* 0x0003fc0801007387 */ /* 0x000fe20000100800 */
[----:B------:R-:W-:-:S03]  /*196e0*/  LEA.HI.X.SX32 R6, R0, R2, 0x1, P2 ;  /* 0x0000000200067211 */ /* 0x000fc600010f0eff */
[----:B------:R1:W-:Y:S04]  /*196f0*/  STL [R1+0x408], R4 ;  /* 0x0004080401007387 */ /* 0x0003e80000100800 */
[----:B------:R-:W2:Y:S01]  /*19700*/  LDL.LU R0, [R1+0xc78] ;  /* 0x000c780001007983 */ /* 0x000ea20000300800 */
[-C--:B-1----:R-:W-:Y:S02]  /*19710*/  LEA.HI.X.SX32 R4, R3, R2.reuse, 0x1, P1 ;  /* 0x0000000203047211 */ /* 0x082fe400008f0eff */
[----:B------:R-:W-:Y:S01]  /*19720*/  LEA.HI.X.SX32 R2, R5, R2, 0x1, P0 ;  /* 0x0000000205027211 */ /* 0x000fe200000f0eff */
[----:B------:R1:W-:Y:S01]  /*19730*/  STL [R1+0x40c], R6 ;  /* 0x00040c0601007387 */ /* 0x0003e20000100800 */
[----:B0-----:R-:W-:-:S03]  /*19740*/  IMAD.SHL.U32 R3, R7, 0x20, RZ ;  /* 0x0000002007037824 */ /* 0x001fc600078e00ff */
[----:B------:R0:W-:Y:S04]  /*19750*/  STL [R1+0x410], R4 ;  /* 0x0004100401007387 */ /* 0x0001e80000100800 */
[----:B------:R3:W-:Y:S04]  /*19760*/  STL [R1+0x404], R2 ;  /* 0x0004040201007387 */ /* 0x0007e80000100800 */
[----:B------:R-:W-:Y:S04]  /*19770*/  STL [R1+0x2b0], RZ ;  /* 0x0002b0ff01007387 */ /* 0x000fe80000100800 */
[----:B------:R-:W-:Y:S04]  /*19780*/  STL [R1+0x2b4], RZ ;  /* 0x0002b4ff01007387 */ /* 0x000fe80000100800 */
[----:B------:R4:W-:Y:S04]  /*19790*/  STL [R1+0xc70], R3 ;  /* 0x000c700301007387 */ /* 0x0009e80000100800 */
[----:B------:R-:W-:Y:S04]  /*197a0*/  STL [R1+0x2b8], RZ ;  /* 0x0002b8ff01007387 */ /* 0x000fe80000100800 */
        /* <DEDUP_REMOVED lines=88> */
[----:B------:R-:W-:Y:S01]  /*19d30*/  STL [R1+0x36c], RZ ;  /* 0x00036cff01007387 */ /* 0x000fe20000100800 */
[----:B------:R-:W-:-:S02]  /*19d40*/  USHF.L.U32 UR6, UR6, 0x6, URZ ;  /* 0x0000000606067899 */ /* 0x000fc4000800063f */
[----:B------:R-:W-:Y:S01]  /*19d50*/  USHF.L.U32 UR7, UR7, 0x6, URZ ;  /* 0x0000000607077899 */ /* 0x000fe2000800063f */
[----:B------:R-:W-:Y:S01]  /*19d60*/  UMOV UR4, URZ ;  /* 0x0000003f00047c82 */ /* 0x000fe20008000000 */
[----:B------:R-:W-:Y:S02]  /*19d70*/  USHF.R.S32.HI UR8, URZ, 0x1f, UR6 ;  /* 0x0000001f3f087899 */ /* 0x000fe40008011406 */
[----:B------:R-:W-:Y:S02]  /*19d80*/  USHF.R.S32.HI UR9, URZ, 0x1f, UR7 ;  /* 0x0000001f3f097899 */ /* 0x000fe40008011407 */
[----:B------:R-:W-:Y:S02]  /*19d90*/  USHF.L.U32 UR13, UR6, 0x1, URZ ;  /* 0x00000001060d7899 */ /* 0x000fe4000800063f */
[----:B------:R-:W-:Y:S01]  /*19da0*/  USHF.L.U32 UR12, UR7, 0x1, URZ ;  /* 0x00000001070c7899 */ /* 0x000fe2000800063f */
[----:B-1----:R-:W1:Y:S01]  /*19db0*/  S2R R6, SR_TID.X ;  /* 0x0000000000067919 */ /* 0x002e620000002100 */
[----:B------:R-:W5:Y:S01]  /*19dc0*/  LDC R13, c[0x0][0x230] ;  /* 0x00008c00ff0d7b82 */ /* 0x000f620000000800 */
[----:B------:R-:W-:Y:S01]  /*19dd0*/  USHF.L.U64.HI UR9, UR7, 0x1, UR9 ;  /* 0x0000000107097899 */ /* 0x000fe20008010209 */
[----:B------:R-:W-:Y:S01]  /*19de0*/  STL [R1+0x350], RZ ;  /* 0x000350ff01007387 */ /* 0x000fe20000100800 */
[----:B--2---:R-:W-:Y:S01]  /*19df0*/  LOP3.LUT R5, R0, 0x40, RZ, 0x3c, !PT ;  /* 0x0000004000057812 */ /* 0x004fe200078e3cff */
[----:B------:R-:W-:-:S02]  /*19e00*/  USHF.L.U64.HI UR8, UR6, 0x1, UR8 ;  /* 0x0000000106087899 */ /* 0x000fc40008010208 */
[----:B------:R-:W-:Y:S01]  /*19e10*/  STL [R1+0x354], RZ ;  /* 0x000354ff01007387 */ /* 0x000fe20000100800 */
[----:B------:R-:W-:-:S03]  /*19e20*/  ULDC UR7, c[0x0][0x230] ;  /* 0x00008c0000077ab9 */ /* 0x000fc60000000800 */
[----:B------:R-:W-:Y:S01]  /*19e30*/  STL [R1+0x358], RZ ;  /* 0x000358ff01007387 */ /* 0x000fe20000100800 */
[----:B-----5:R-:W-:Y:S02]  /*19e40*/  VIADD R13, R13, 0x3f ;  /* 0x0000003f0d0d7836 */ /* 0x020fe40000000000 */
[----:B-1----:R-:W-:Y:S01]  /*19e50*/  IMAD.SHL.U32 R8, R6, 0x8, RZ ;  /* 0x0000000806087824 */ /* 0x002fe200078e00ff */
[----:B------:R-:W-:-:S04]  /*19e60*/  LOP3.LUT R6, R7, 0x7, RZ, 0xc0, !PT ;  /* 0x0000000707067812 */ /* 0x000fc800078ec0ff */
[----:B------:R-:W-:Y:S01]  /*19e70*/  LOP3.LUT R12, R8, 0x30, RZ, 0xc0, !PT ;  /* 0x00000030080c7812 */ /* 0x000fe200078ec0ff */
[----:B------:R-:W-:Y:S01]  /*19e80*/  IMAD.SHL.U32 R8, R7, 0x2, RZ ;  /* 0x0000000207087824 */ /* 0x000fe200078e00ff */
[----:B------:R-:W-:-:S03]  /*19e90*/  SHF.R.S32.HI R7, RZ, 0x1f, R13 ;  /* 0x0000001fff077819 */ /* 0x000fc6000001140d */
[----:B------:R-:W-:Y:S01]  /*19ea0*/  IMAD R6, R6, 0x40, R12 ;  /* 0x0000004006067824 */ /* 0x000fe200078e020c */
[----:B------:R-:W-:-:S04]  /*19eb0*/  LEA.HI R7, R7, R13, RZ, 0x6 ;  /* 0x0000000d07077211 */ /* 0x000fc800078f30ff */
[----:B------:R-:W-:Y:S02]  /*19ec0*/  LOP3.LUT R6, R6, 0x10, R8, 0x78, !PT ;  /* 0x0000001006067812 */ /* 0x000fe400078e7808 */
[----:B0-----:R-:W-:Y:S02]  /*19ed0*/  SHF.R.S32.HI R4, RZ, 0x6, R7 ;  /* 0x00000006ff047819 */ /* 0x001fe40000011407 */
[----:B---3--:R-:W-:-:S05]  /*19ee0*/  LOP3.LUT R2, R6, 0x200, R3, 0xf8, !PT ;  /* 0x0000020006027812 */ /* 0x008fca00078ef803 */
[----:B------:R0:W-:Y:S04]  /*19ef0*/  STL [R1+0x2c8], R2 ;  /* 0x0002c80201007387 */ /* 0x0001e80000100800 */
[----:B------:R-:W-:Y:S04]  /*19f00*/  STL [R1+0x35c], RZ ;  /* 0x00035cff01007387 */ /* 0x000fe80000100800 */
[----:B------:R-:W-:Y:S04]  /*19f10*/  STL [R1+0x340], RZ ;  /* 0x000340ff01007387 */ /* 0x000fe80000100800 */
[----:B------:R-:W-:Y:S04]  /*19f20*/  STL [R1+0x344], RZ ;  /* 0x000344ff01007387 */ /* 0x000fe80000100800 */
[----:B------:R-:W-:Y:S04]  /*19f30*/  STL [R1+0x348], RZ ;  /* 0x000348ff01007387 */ /* 0x000fe80000100800 */
[----:B------:R-:W-:Y:S04]  /*19f40*/  STL [R1+0x34c], RZ ;  /* 0x00034cff01007387 */ /* 0x000fe80000100800 */
[----:B------:R-:W2:Y:S01]  /*19f50*/  LDL R6, [R1+0x2c0] ;  /* 0x0002c00001067983 */ /* 0x000ea20000100800 */
[----:B----4-:R-:W-:-:S02]  /*19f60*/  LOP3.LUT R3, R0, 0x20, RZ, 0x3c, !PT ;  /* 0x0000002000037812 */ /* 0x010fc400078e3cff */
[----:B------:R-:W-:Y:S01]  /*19f70*/  LOP3.LUT R4, R0, 0x60, RZ, 0x3c, !PT ;  /* 0x0000006000047812 */ /* 0x000fe200078e3cff */
[----:B------:R-:W-:Y:S01]  /*19f80*/  STL [R1+0x330], RZ ;  /* 0x000330ff01007387 */ /* 0x000fe20000100800 */
[----:B0-----:R-:W-:-:S03]  /*19f90*/  LOP3.LUT R2, R2, 0x20, RZ, 0x3c, !PT ;  /* 0x0000002002027812 */ /* 0x001fc600078e3cff */
        /* <DEDUP_REMOVED lines=27> */
[----:B------:R2:W-:Y:S04]  /*1a150*/  STL [R1+0xc20], R3 ;  /* 0x000c200301007387 */ /* 0x0005e80000100800 */
[----:B------:R0:W-:Y:S04]  /*1a160*/  STL [R1+0xc28], R5 ;  /* 0x000c280501007387 */ /* 0x0001e80000100800 */
[----:B------:R0:W-:Y:S01]  /*1a170*/  STL [R1+0xc24], R4 ;  /* 0x000c240401007387 */ /* 0x0001e20000100800 */
[----:B--2---:R-:W-:-:S05]  /*1a180*/  LOP3.LUT R3, R6, 0x40, RZ, 0x3c, !PT ;  /* 0x0000004006037812 */ /* 0x004fca00078e3cff */
[----:B------:R0:W-:Y:S04]  /*1a190*/  STL [R1+0xc5c], R3 ;  /* 0x000c5c0301007387 */ /* 0x0001e80000100800 */
[----:B------:R0:W-:Y:S02]  /*1a1a0*/  STL [R1+0x2cc], R2 ;  /* 0x0002cc0201007387 */ /* 0x0001e40000100800 */
.L_x_2:
[----:B0----5:R-:W2:Y:S04]  /*1a1b0*/  LDL R3, [R1+0x410] ;  /* 0x0004100001037983 */ /* 0x021ea80000100800 */
[----:B------:R-:W2:Y:S01]  /*1a1c0*/  LDL R2, [R1+0x420] ;  /* 0x0004200001027983 */ /* 0x000ea20000100800 */
[----:B------:R-:W0:Y:S03]  /*1a1d0*/  S2R R4, SR_TID.X ;  /* 0x0000000000047919 */ /* 0x000e260000002100 */
[----:B------:R-:W3:Y:S04]  /*1a1e0*/  LDL R5, [R1+0x41c] ;  /* 0x00041c0001057983 */ /* 0x000ee80000100800 */
[----:B------:R-:W-:Y:S04]  /*1a1f0*/  STL [R1+0x1a30], R20 ;  /* 0x001a301401007387 */ /* 0x000fe80000100800 */
[----:B-1----:R1:W-:Y:S04]  /*1a200*/  STL [R1+0x1a2c], R21 ;  /* 0x001a2c1501007387 */ /* 0x0023e80000100800 */
[----:B-1----:R-:W4:Y:S01]  /*1a210*/  LDL R21, [R1+0x40c] ;  /* 0x00040c0001157983 */ /* 0x002f220000100800 */
[----:B------:R-:W-:Y:S01]  /*1a220*/  UIMAD UR6, UR4, -0x40, UR7 ;  /* 0xffffffc0040678a4 */ /* 0x000fe2000f8e0207 */
[----:B------:R-:W-:-:S02]  /*1a230*/  PRMT R24, RZ, 0x7610, R24 ;  /* 0x00007610ff187816 */ /* 0x000fc40000000018 */
[----:B------:R-:W-:Y:S01]  /*1a240*/  STL [R1+0x1a28], R22 ;  /* 0x001a281601007387 */ /* 0x000fe20000100800 */
[----:B------:R-:W-:-:S03]  /*1a250*/  PRMT R17, RZ, 0x7610, R17 ;  /* 0x00007610ff117816 */ /* 0x000fc60000000011 */
[----:B------:R-:W-:Y:S04]  /*1a260*/  STL [R1+0x1a1c], R16 ;  /* 0x001a1c1001007387 */ /* 0x000fe80000100800 */
[----:B------:R-:W-:Y:S04]  /*1a270*/  STL [R1+0x1a24], R16 ;  /* 0x001a241001007387 */ /* 0x000fe80000100800 */
[----:B------:R-:W-:Y:S04]  /*1a280*/  STL [R1+0x1a08], R7 ;  /* 0x001a080701007387 */ /* 0x000fe80000100800 */
[----:B------:R-:W-:Y:S04]  /*1a290*/  STL [R1+0x1a10], R7 ;  /* 0x001a100701007387 */ /* 0x000fe80000100800 */
[----:B------:R-:W-:Y:S04]  /*1a2a0*/  STL [R1+0x1a18], R7 ;  /* 0x001a180701007387 */ /* 0x000fe80000100800 */
[----:B------:R0:W-:Y:S04]  /*1a2b0*/  STL [R1+0x1a20], R7 ;  /* 0x001a200701007387 */ /* 0x0001e80000100800 */
[----:B------:R-:W-:Y:S04]  /*1a2c0*/  STL [R1+0x19f4], R11 ;  /* 0x0019f40b01007387 */ /* 0x000fe80000100800 */
[----:B------:R-:W-:Y:S01]  /*1a2d0*/  STL [R1+0x19fc], R11 ;  /* 0x0019fc0b01007387 */ /* 0x000fe20000100800 */
[----:B0-----:R-:W-:-:S03]  /*1a2e0*/  SHF.R.U32.HI R7, RZ, 0x5, R4 ;  /* 0x00000005ff077819 */ /* 0x001fc60000011604 */
[----:B------:R-:W-:Y:S01]  /*1a2f0*/  STL [R1+0x1a04], R11 ;  /* 0x001a040b01007387 */ /* 0x000fe20000100800 */
[----:B------:R-:W-:Y:S02]  /*1a300*/  SHF.R.U32.HI R4, RZ, 0x5, R4 ;  /* 0x00000005ff047819 */ /* 0x000fe40000011604 */
[----:B------:R-:W-:Y:S01]  /*1a310*/  SGXT.U32 R7, R7, 0x2 ;  /* 0x000000020707781a */ /* 0x000fe20000000000 */
[----:B------:R-:W-:Y:S01]  /*1a320*/  STL [R1+0x1a0c], R11 ;  /* 0x001a0c0b01007387 */ /* 0x000fe20000100800 */
[----:B------:R-:W-:Y:S02]  /*1a330*/  SGXT.U32 R4, R4, 0x2 ;  /* 0x000000020404781a */ /* 0x000fe40000000000 */
[C---:B------:R-:W-:Y:S01]  /*1a340*/  LOP3.LUT R20, R7.reuse, 0x4, RZ, 0xfc, !PT ;  /* 0x0000000407147812 */ /* 0x040fe200078efcff */
[----:B------:R-:W-:Y:S01]  /*1a350*/  STL [R1+0x19f0], R9 ;  /* 0x0019f00901007387 */ /* 0x000fe20000100800 */
[----:B------:R-:W-:Y:S02]  /*1a360*/  LOP3.LUT R7, R7, 0x8, RZ, 0xfc, !PT ;  /* 0x0000000807077812 */ /* 0x000fe400078efcff */
[----:B------:R-:W-:Y:S01]  /*1a370*/  ISETP.GE.AND P0, PT, R20, UR6, PT ;  /* 0x0000000614007c0c */ /* 0x000fe2000bf06270 */
[----:B------:R-:W-:Y:S01]  /*1a380*/  STL [R1+0x19f8], R9 ;  /* 0x0019f80901007387 */ /* 0x000fe20000100800 */
[----:B------:R-:W-:-:S02]  /*1a390*/  ISETP.GE.AND P1, PT, R7, UR6, PT ;  /* 0x0000000607007c0c */ /* 0x000fc4000bf26270 */
[C---:B------:R-:W-:Y:S01]  /*1a3a0*/  LOP3.LUT R20, R4.reuse, 0xc, RZ, 0xfc, !PT ;  /* 0x0000000c04147812 */ /* 0x040fe200078efcff */
[----:B------:R-:W-:Y:S01]  /*1a3b0*/  STL [R1+0x1a00], R9 ;  /* 0x001a000901007387 */ /* 0x000fe20000100800 */
[----:B------:R-:W-:Y:S02]  /*1a3c0*/  LOP3.LUT R4, R4, 0x10, RZ, 0xfc, !PT ;  /* 0x0000001004047812 */ /* 0x000fe400078efcff */
[----:B------:R-:W-:Y:S01]  /*1a3d0*/  ISETP.GE.AND P2, PT, R20, UR6, PT ;  /* 0x0000000614007c0c */ /* 0x000fe2000bf46270 */
[----:B------:R-:W-:Y:S01]  /*1a3e0*/  STL [R1+0x1a14], R9 ;  /* 0x001a140901007387 */ /* 0x000fe20000100800 */
[----:B------:R-:W-:-:S03]  /*1a3f0*/  ISETP.GE.AND P3, PT, R4, UR6, PT ;  /* 0x0000000604007c0c */ /* 0x000fc6000bf66270 */
[----:B------:R-:W-:Y:S04]  /*1a400*/  STL [R1+0x19ec], R6 ;  /* 0x0019ec0601007387 */ /* 0x000fe80000100800 */
        /* <DEDUP_REMOVED lines=30> */
[----:B------:R-:W4:Y:S04]  /*1a5f0*/  LDL R20, [R1+0x418] ;  /* 0x0004180001147983 */ /* 0x000f280000100800 */
[----:B--2---:R3:W2:Y:S01]  /*1a600*/  @!P0 LDG.E.U16 R24, desc[UR10][R2.64] ;  /* 0x0000000a02188981 */ /* 0x0046a2000c1e1500 */
[----:B------:R-:W0:Y:S01]  /*1a610*/  S2R R4, SR_TID.X ;  /* 0x0000000000047919 */ /* 0x000e220000002100 */
[----:B---3--:R-:W-:-:S02]  /*1a620*/  @!P1 IMAD.MOV.U32 R2, RZ, RZ, R5 ;  /* 0x000000ffff029224 */ /* 0x008fc400078e0005 */
[----:B----4-:R-:W-:-:S05]  /*1a630*/  @!P1 IMAD.MOV.U32 R3, RZ, RZ, R21 ;  /* 0x000000ffff039224 */ /* 0x010fca00078e0015 */
[----:B------:R1:W3:Y:S01]  /*1a640*/  @!P1 LDG.E.U16 R17, desc[UR10][R2.64] ;  /* 0x0000000a02119981 */ /* 0x0002e2000c1e1500 */
[----:B0-----:R-:W-:-:S04]  /*1a650*/  SHF.R.U32.HI R4, RZ, 0x5, R4 ;  /* 0x00000005ff047819 */ /* 0x001fc80000011604 */
[----:B------:R-:W-:-:S04]  /*1a660*/  SGXT.U32 R4, R4, 0x2 ;  /* 0x000000020404781a */ /* 0x000fc80000000000 */
[----:B------:R-:W-:Y:S01]  /*1a670*/  LOP3.LUT R5, R4, 0x14, RZ, 0xfc, !PT ;  /* 0x0000001404057812 */ /* 0x000fe200078efcff */
[----:B--2---:R-:W-:Y:S04]  /*1a680*/  STL [R1+0x1960], R24 ;  /* 0x0019601801007387 */ /* 0x004fe80000100800 */
[----:B------:R-:W-:Y:S04]  /*1a690*/  STL [R1+0x1964], R24 ;  /* 0x0019641801007387 */ /* 0x000fe80000100800 */
[----:B------:R-:W-:Y:S04]  /*1a6a0*/  STL [R1+0x1968], R24 ;  /* 0x0019681801007387 */ /* 0x000fe80000100800 */
[----:B------:R-:W-:Y:S04]  /*1a6b0*/  STL [R1+0x196c], R24 ;  /* 0x00196c1801007387 */ /* 0x000fe80000100800 */
[----:B------:R-:W-:Y:S04]  /*1a6c0*/  STL [R1+0x1970], R24 ;  /* 0x0019701801007387 */ /* 0x000fe80000100800 */
[----:B------:R-:W2:Y:S01]  /*1a6d0*/  LDL R3, [R1+0x408] ;  /* 0x0004080001037983 */ /* 0x000ea20000100800 */
[----:B------:R-:W0:Y:S01]  /*1a6e0*/  S2R R4, SR_TID.X ;  /* 0x0000000000047919 */ /* 0x000e220000002100 */
[----:B------:R-:W-:-:S02]  /*1a6f0*/  ISETP.GE.AND P0, PT, R5, UR6, PT ;  /* 0x0000000605007c0c */ /* 0x000fc4000bf06270 */
[----:B------:R-:W-:Y:S01]  /*1a700*/  PRMT R25, RZ, 0x7610, R25 ;  /* 0x00007610ff197816 */ /* 0x000fe20000000019 */
[----:B------:R-:W4:Y:S01]  /*1a710*/  LDL R7, [R1+0x3f8] ;  /* 0x0003f80001077983 */ /* 0x000f220000100800 */
[----:B------:R-:W-:Y:S02]  /*1a720*/  PRMT R18, RZ, 0x7610, R18 ;  /* 0x00007610ff127816 */ /* 0x000fe40000000012 */
[----:B------:R-:W-:Y:S01]  /*1a730*/  PRMT R23, RZ, 0x7610, R23 ;  /* 0x00007610ff177816 */ /* 0x000fe20000000017 */
[----:B------:R-:W3:Y:S01]  /*1a740*/  LDL R21, [R1+0x3f0] ;  /* 0x0003f00001157983 */ /* 0x000ee20000100800 */
[----:B0-----:R-:W-:-:S03]  /*1a750*/  SHF.R.U32.HI R5, RZ, 0x5, R4 ;  /* 0x00000005ff057819 */ /* 0x001fc60000011604 */
[----:B------:R-:W3:Y:S01]  /*1a760*/  LDL R4, [R1+0x3f4] ;  /* 0x0003f40001047983 */ /* 0x000ee20000100800 */
[----:B------:R-:W-:-:S04]  /*1a770*/  SGXT.U32 R5, R5, 0x2 ;  /* 0x000000020505781a */ /* 0x000fc80000000000 */
[----:B-1----:R-:W-:-:S04]  /*1a780*/  LOP3.LUT R2, R5, 0x18, RZ, 0xfc, !PT ;  /* 0x0000001805027812 */ /* 0x002fc800078efcff */
[----:B------:R-:W-:Y:S01]  /*1a790*/  ISETP.GE.AND P1, PT, R2, UR6, PT ;  /* 0x0000000602007c0c */ /* 0x000fe2000bf26270 */
[----:B------:R-:W-:-:S05]  /*1a7a0*/  @!P2 IMAD.MOV.U32 R2, RZ, RZ, R20 ;  /* 0x000000ffff02a224 */ /* 0x000fca00078e0014 */
[----:B--2---:R0:W2:Y:S04]  /*1a7b0*/  @!P2 LDG.E.U16 R25, desc[UR10][R2.64] ;  /* 0x0000000a0219a981 */ /* 0x0040a8000c1e1500 */
[----:B------:R-:W0:Y:S04]  /*1a7c0*/  LDL R2, [R1+0x3fc] ;  /* 0x0003fc0001027983 */ /* 0x000e280000100800 */
[----:B------:R-:W0:Y:S01]  /*1a7d0*/  LDL R3, [R1+0x400] ;  /* 0x0004000001037983 */ /* 0x000e220000100800 */
[----:B------:R-:W1:Y:S02]  /*1a7e0*/  S2R R5, SR_TID.X ;  /* 0x0000000000057919 */ /* 0x000e640000002100 */
[----:B-1----:R-:W-:-:S04]  /*1a7f0*/  SHF.R.U32.HI R5, RZ, 0x5, R5 ;  /* 0x00000005ff057819 */ /* 0x002fc80000011605 */
[----:B------:R-:W-:-:S04]  /*1a800*/  SGXT.U32 R5, R5, 0x2 ;  /* 0x000000020505781a */ /* 0x000fc80000000000 */
[----:B------:R-:W-:-:S04]  /*1a810*/  LOP3.LUT R20, R5, 0x1c, RZ, 0xfc, !PT ;  /* 0x0000001c05147812 */ /* 0x000fc800078efcff */
[----:B------:R-:W-:Y:S02]  /*1a820*/  ISETP.GE.AND P2, PT, R20, UR6, PT ;  /* 0x0000000614007c0c */ /* 0x000fe4000bf46270 */
[----:B------:R-:W2:Y:S01]  /*1a830*/  LDL.LU R20, [R1+0x1a30] ;  /* 0x001a300001147983 */ /* 0x000ea20000300800 */
[----:B0-----:R-:W-:-:S04]  /*1a840*/  @!P3 LOP3.LUT R3, R3, R2, RZ, 0x3c, !PT ;  /* 0x000000020303b212 */ /* 0x001fc800078e3cff */
[----:B------:R-:W-:-:S04]  /*1a850*/  @!P3 LOP3.LUT R2, R3, R2, RZ, 0x3c, !PT ;  /* 0x000000020302b212 */ /* 0x000fc800078e3cff */
[----:B------:R-:W-:-:S05]  /*1a860*/  @!P3 LOP3.LUT R3, R3, R2, RZ, 0x3c, !PT ;  /* 0x000000020303b212 */ /* 0x000fca00078e3cff */
[----:B------:R0:W2:Y:S02]  /*1a870*/  @!P3 LDG.E.U16 R18, desc[UR10][R2.64] ;  /* 0x0000000a0212b981 */ /* 0x0000a4000c1e1500 */
[----:B0-----:R-:W0:Y:S01]  /*1a880*/  S2R R3, SR_TID.X ;  /* 0x0000000000037919 */ /* 0x001e220000002100 */
[----:B----4-:R-:W-:Y:S01]  /*1a890*/  @!P0 IMAD.MOV.U32 R2, RZ, RZ, R7 ;  /* 0x000000ffff028224 */ /* 0x010fe200078e0007 */
[----:B------:R-:W-:Y:S01]  /*1a8a0*/  PRMT R19, RZ, 0x7610, R19 ;  /* 0x00007610ff137816 */ /* 0x000fe20000000013 */
[----:B------:R-:W1:Y:S01]  /*1a8b0*/  S2R R5, SR_TID.X ;  /* 0x0000000000057919 */ /* 0x000e620000002100 */
[----:B------:R-:W-:Y:S01]  /*1a8c0*/  PRMT R26, RZ, 0x7610, R26 ;  /* 0x00007610ff1a7816 */ /* 0x000fe2000000001a */
[----:B------:R-:W4:Y:S01]  /*1a8d0*/  LDL R7, [R1+0x3cc] ;  /* 0x0003cc0001077983 */ /* 0x000f220000100800 */
[----:B0-----:R-:W-:-:S04]  /*1a8e0*/  SHF.R.U32.HI R3, RZ, 0x5, R3 ;  /* 0x00000005ff037819 */ /* 0x001fc80000011603 */
[----:B------:R-:W-:-:S04]  /*1a8f0*/  SGXT.U32 R3, R3, 0x2 ;  /* 0x000000020303781a */ /* 0x000fc80000000000 */
[----:B------:R-:W-:-:S04]  /*1a900*/  LOP3.LUT R3, R3, 0x20, RZ, 0xfc, !PT ;  /* 0x0000002003037812 */ /* 0x000fc800078efcff */
[----:B------:R-:W-:Y:S01]  /*1a910*/  ISETP.GE.AND P3, PT, R3, UR6, PT ;  /* 0x0000000603007c0c */ /* 0x000fe2000bf66270 */
[----:B---3--:R-:W-:Y:S01]  /*1a920*/  @!P0 IMAD.MOV.U32 R3, RZ, RZ, R4 ;  /* 0x000000ffff038224 */ /* 0x008fe200078e0004 */
[----:B-1----:R-:W-:Y:S01]  /*1a930*/  SHF.R.U32.HI R5, RZ, 0x5, R5 ;  /* 0x00000005ff057819 */ /* 0x002fe20000011605 */
[----:B------:R-:W3:Y:S04]  /*1a940*/  LDL R4, [R1+0x3d0] ;  /* 0x0003d00001047983 */ /* 0x000ee80000100800 */
[----:B------:R0:W4:Y:S04]  /*1a950*/  @!P0 LDG.E.U16 R23, desc[UR10][R2.64] ;  /* 0x0000000a02178981 */ /* 0x000128000c1e1500 */
[----:B------:R-:W2:Y:S01]  /*1a960*/  LDL R3, [R1+0x3ec] ;  /* 0x0003ec0001037983 */ /* 0x000ea20000100800 */
[----:B0-----:R-:W-:Y:S01]  /*1a970*/  @!P1 IMAD.MOV.U32 R2, RZ, RZ, R21 ;  /* 0x000000ffff029224 */ /* 0x001fe200078e0015 */
[----:B------:R-:W-:-:S04]  /*1a980*/  SGXT.U32 R5, R5, 0x2 ;  /* 0x000000020505781a */ /* 0x000fc80000000000 */
[----:B------:R-:W-:-:S04]  /*1a990*/  LOP3.LUT R5, R5, 0x24, RZ, 0xfc, !PT ;  /* 0x0000002405057812 */ /* 0x000fc800078efcff */
[----:B------:R-:W-:Y:S02]  /*1a9a0*/  ISETP.GE.AND P0, PT, R5, UR6, PT ;  /* 0x0000000605007c0c */ /* 0x000fe4000bf06270 */
[----:B------:R-:W0:Y:S01]  /*1a9b0*/  S2R R5, SR_TID.X ;  /* 0x0000000000057919 */ /* 0x000e220000002100 */
[----:B--2---:R1:W2:Y:S04]  /*1a9c0*/  @!P1 LDG.E.U16 R19, desc[UR10][R2.64] ;  /* 0x0000000a02139981 */ /* 0x0042a8000c1e1500 */
[----:B------:R-:W1:Y:S04]  /*1a9d0*/  LDL R2, [R1+0x3e4] ;  /* 0x0003e40001027983 */ /* 0x000e680000100800 */
[----:B------:R-:W1:Y:S01]  /*1a9e0*/  LDL R3, [R1+0x3e8] ;  /* 0x0003e80001037983 */ /* 0x000e620000100800 */
[----:B0-----:R-:W-:-:S04]  /*1a9f0*/  SHF.R.U32.HI R21, RZ, 0x5, R5 ;  /* 0x00000005ff157819 */ /* 0x001fc80000011605 */
[----:B------:R-:W-:-:S04]  /*1aa00*/  SGXT.U32 R21, R21, 0x2 ;  /* 0x000000021515781a */ /* 0x000fc80000000000 */
[----:B------:R-:W-:-:S04]  /*1aa10*/  LOP3.LUT R21, R21, 0x28, RZ, 0xfc, !PT ;  /* 0x0000002815157812 */ /* 0x000fc800078efcff */
[----:B------:R-:W-:Y:S02]  /*1aa20*/  ISETP.GE.AND P1, PT, R21, UR6, PT ;  /* 0x0000000615007c0c */ /* 0x000fe4000bf26270 */
[----:B------:R-:W3:Y:S01]  /*1aa30*/  LDL.LU R21, [R1+0x1a2c] ;  /* 0x001a2c0001157983 */ /* 0x000ee20000300800 */
[----:B-1----:R-:W-:-:S04]  /*1aa40*/  @!P2 LOP3.LUT R3, R3, R2, RZ, 0x3c, !PT ;  /* 0x000000020303a212 */ /* 0x002fc800078e3cff */
[----:B------:R-:W-:-:S04]  /*1aa50*/  @!P2 LOP3.LUT R2, R3, R2, RZ, 0x3c, !PT ;  /* 0x000000020302a212 */ /* 0x000fc800078e3cff */
[----:B------:R-:W-:-:S05]  /*1aa60*/  @!P2 LOP3.LUT R3, R3, R2, RZ, 0x3c, !PT ;  /* 0x000000020303a212 */ /* 0x000fca00078e3cff */
[----:B------:R0:W2:Y:S04]  /*1aa70*/  @!P2 LDG.E.U16 R26, desc[UR10][R2.64] ;  /* 0x0000000a021aa981 */ /* 0x0000a8000c1e1500 */
[----:B------:R-:W0:Y:S04]  /*1aa80*/  LDL R2, [R1+0x3dc] ;  /* 0x0003dc0001027983 */ /* 0x000e280000100800 */
[----:B------:R-:W0:Y:S01]  /*1aa90*/  LDL R3, [R1+0x3e0] ;  /* 0x0003e00001037983 */ /* 0x000e220000100800 */
[----:B------:R-:W-:Y:S02]  /*1aaa0*/  PRMT R20, RZ, 0x7610, R20 ;  /* 0x00007610ff147816 */ /* 0x000fe40000000014 */
[----:B0-----:R-:W-:-:S04]  /*1aab0*/  @!P3 LOP3.LUT R3, R3, R2, RZ, 0x3c, !PT ;  /* 0x000000020303b212 */ /* 0x001fc800078e3cff */
        /* <DEDUP_REMOVED lines=9> */
[----:B------:R0:W2:Y:S01]  /*1ab50*/  @!P0 LDG.E.U16 R22, desc[UR10][R2.64] ;  /* 0x0000000a02168981 */ /* 0x0000a2000c1e1500 */
[----:B---3--:R-:W-:Y:S01]  /*1ab60*/  PRMT R21, RZ, 0x7610, R21 ;  /* 0x00007610ff157816 */ /* 0x008fe20000000015 */
[----:B0-----:R-:W-:Y:S02]  /*1ab70*/  @!P1 IMAD.MOV.U32 R2, RZ, RZ, R4 ;  /* 0x000000ffff029224 */ /* 0x001fe400078e0004 */
[----:B----4-:R-:W-:-:S05]  /*1ab80*/  @!P1 IMAD.MOV.U32 R3, RZ, RZ, R7 ;  /* 0x000000ffff039224 */ /* 0x010fca00078e0007 */
[----:B------:R0:W3:Y:S01]  /*1ab90*/  @!P1 LDG.E.U16 R21, desc[UR10][R2.64] ;  /* 0x0000000a02159981 */ /* 0x0000e2000c1e1500 */
[----:B------:R-:W-:-:S03]  /*1aba0*/  SHF.R.U32.HI R5, RZ, 0x5, R5 ;  /* 0x00000005ff057819 */ /* 0x000fc60000011605 */
[----:B--2---:R1:W-:Y:S04]  /*1abb0*/  STL [R1+0x34], R22 ;  /* 0x0000341601007387 */ /* 0x0043e80000100800 */
[----:B-1----:R-:W2:Y:S04]  /*1abc0*/  LDL.LU R22, [R1+0x1a28] ;  /* 0x001a280001167983 */ /* 0x002ea80000300800 */
[----:B------:R-:W0:Y:S04]  /*1abd0*/  LDL R2, [R1+0x3c4] ;  /* 0x0003c40001027983 */ /* 0x000e280000100800 */
[----:B------:R-:W0:Y:S01]  /*1abe0*/  LDL R3, [R1+0x3c8] ;  /* 0x0003c80001037983 */ /* 0x000e220000100800 */
[----:B------:R-:W-:-:S04]  /*1abf0*/  SGXT.U32 R5, R5, 0x2 ;  /* 0x000000020505781a */ /* 0x000fc80000000000 */
[----:B------:R-:W-:-:S04]  /*1ac00*/  LOP3.LUT R5, R5, 0x2c, RZ, 0xfc, !PT ;  /* 0x0000002c05057812 */ /* 0x000fc800078efcff */
[----:B------:R-:W-:Y:S02]  /*1ac10*/  ISETP.GE.AND P2, PT, R5, UR6, PT ;  /* 0x0000000605007c0c */ /* 0x000fe4000bf46270 */
[----:B------:R-:W-:Y:S01]  /*1ac20*/  PRMT R16, RZ, 0x7610, R16 ;  /* 0x00007610ff107816 */ /* 0x000fe20000000010 */
[----:B------:R-:W1:Y:S01]  /*1ac30*/  S2R R5, SR_TID.X ;  /* 0x0000000000057919 */ /* 0x000e620000002100 */
[----:B------:R-:W4:Y:S09]  /*1ac40*/  S2R R4, SR_TID.X ;  /* 0x0000000000047919 */ /* 0x000f320000002100 */
[----:B0-----:R-:W-:-:S04]  /*1ac50*/  @!P2 LOP3.LUT R3, R3, R2, RZ, 0x3c, !PT ;  /* 0x000000020303a212 */ /* 0x001fc800078e3cff */
[----:B------:R-:W-:-:S04]  /*1ac60*/  @!P2 LOP3.LUT R2, R3, R2, RZ, 0x3c, !PT ;  /* 0x000000020302a212 */ /* 0x000fc800078e3cff */
[----:B------:R-:W-:-:S05]  /*1ac70*/  @!P2 LOP3.LUT R3, R3, R2, RZ, 0x3c, !PT ;  /* 0x000000020303a212 */ /* 0x000fca00078e3cff */
[----:B------:R-:W3:Y:S01]  /*1ac80*/  @!P2 LDG.E.U16 R16, desc[UR10][R2.64] ;  /* 0x0000000a0210a981 */ /* 0x000ee2000c1e1500 */
[----:B-1----:R-:W-:Y:S02]  /*1ac90*/  SHF.R.U32.HI R5, RZ, 0x5, R5 ;  /* 0x00000005ff057819 */ /* 0x002fe40000011605 */
[----:B----4-:R-:W-:Y:S02]  /*1aca0*/  SHF.R.U32.HI R4, RZ, 0x5, R4 ;  /* 0x00000005ff047819 */ /* 0x010fe40000011604 */
[----:B------:R-:W-:Y:S02]  /*1acb0*/  SGXT.U32 R5, R5, 0x2 ;  /* 0x000000020505781a */ /* 0x000fe40000000000 */
[----:B------:R-:W-:Y:S02]  /*1acc0*/  SGXT.U32 R4, R4, 0x2 ;  /* 0x000000020404781a */ /* 0x000fe40000000000 */
[----:B------:R-:W-:Y:S02]  /*1acd0*/  LOP3.LUT R5, R5, 0x30, RZ, 0xfc, !PT ;  /* 0x0000003005057812 */ /* 0x000fe400078efcff */
[----:B------:R-:W-:-:S02]  /*1ace0*/  LOP3.LUT R4, R4, 0x34, RZ, 0xfc, !PT ;  /* 0x0000003404047812 */ /* 0x000fc400078efcff */
[----:B------:R-:W-:Y:S02]  /*1acf0*/  ISETP.GE.AND P3, PT, R5, UR6, PT ;  /* 0x0000000605007c0c */ /* 0x000fe4000bf66270 */
[----:B------:R-:W4:Y:S01]  /*1ad00*/  LDL R5, [R1+0x3b8] ;  /* 0x0003b80001057983 */ /* 0x000f220000100800 */
[----:B------:R-:W-:Y:S01]  /*1ad10*/  ISETP.GE.AND P1, PT, R4, UR6, PT ;  /* 0x0000000604007c0c */ /* 0x000fe2000bf26270 */
[----:B------:R-:W0:Y:S02]  /*1ad20*/  S2R R7, SR_TID.X ;  /* 0x0000000000077919 */ /* 0x000e240000002100 */
[----:B0-----:R-:W-:Y:S01]  /*1ad30*/  SHF.R.U32.HI R7, RZ, 0x5, R7 ;  /* 0x00000005ff077819 */ /* 0x001fe20000011607 */
[----:B---3--:R0:W-:Y:S04]  /*1ad40*/  STL [R1+0x78], R16 ;  /* 0x0000781001007387 */ /* 0x0081e80000100800 */
[----:B0-----:R-:W3:Y:S04]  /*1ad50*/  LDL.LU R16, [R1+0x1a24] ;  /* 0x001a240001107983 */ /* 0x001ee80000300800 */
[----:B------:R-:W4:Y:S01]  /*1ad60*/  LDL R4, [R1+0x3b4] ;  /* 0x0003b40001047983 */ /* 0x000f220000100800 */
[----:B------:R-:W-:-:S03]  /*1ad70*/  SGXT.U32 R7, R7, 0x2 ;  /* 0x000000020707781a */ /* 0x000fc60000000000 */
[----:B------:R-:W2:Y:S01]  /*1ad80*/  LDL R3, [R1+0x3c0] ;  /* 0x0003c00001037983 */ /* 0x000ea20000100800 */
[----:B------:R-:W-:-:S04]  /*1ad90*/  LOP3.LUT R2, R7, 0x38, RZ, 0xfc, !PT ;  /* 0x0000003807027812 */ /* 0x000fc800078efcff */
[----:B------:R-:W-:Y:S02]  /*1ada0*/  ISETP.GE.AND P2, PT, R2, UR6, PT ;  /* 0x0000000602007c0c */ /* 0x000fe4000bf46270 */
[----:B------:R-:W0:Y:S02]  /*1adb0*/  S2R R2, SR_TID.X ;  /* 0x0000000000027919 */ /* 0x000e240000002100 */
[----:B0-----:R-:W-:-:S04]  /*1adc0*/  SHF.R.U32.HI R2, RZ, 0x5, R2 ;  /* 0x00000005ff027819 */ /* 0x001fc80000011602 */
[----:B------:R-:W-:-:S04]  /*1add0*/  SGXT.U32 R2, R2, 0x2 ;  /* 0x000000020202781a */ /* 0x000fc80000000000 */
[----:B------:R-:W-:Y:S02]  /*1ade0*/  ISETP.GE.AND P0, PT, R2, UR6, PT ;  /* 0x0000000602007c0c */ /* 0x000fe4000bf06270 */
[----:B------:R-:W2:Y:S01]  /*1adf0*/  LDL R2, [R1+0x3bc] ;  /* 0x0003bc0001027983 */ /* 0x000ea20000100800 */
[----:B----4-:R-:W-:-:S04]  /*1ae00*/  @!P1 LOP3.LUT R5, R5, R4, RZ, 0x3c, !PT ;  /* 0x0000000405059212 */ /* 0x010fc800078e3cff */
[C---:B------:R-:W-:Y:S02]  /*1ae10*/  @!P1 LOP3.LUT R4, R5.reuse, R4, RZ, 0x3c, !PT ;  /* 0x0000000405049212 */ /* 0x040fe400078e3cff */
[----:B---3--:R-:W-:Y:S02]  /*1ae20*/  PRMT R16, RZ, 0x7610, R16 ;  /* 0x00007610ff107816 */ /* 0x008fe40000000010 */
[----:B------:R-:W-:-:S05]  /*1ae30*/  @!P1 LOP3.LUT R5, R5, R4, RZ, 0x3c, !PT ;  /* 0x0000000405059212 */ /* 0x000fca00078e3cff */
[----:B------:R-:W3:Y:S01]  /*1ae40*/  @!P1 LDG.E.U16 R16, desc[UR10][R4.64] ;  /* 0x0000000a04109981 */ /* 0x000ee2000c1e1500 */
[----:B------:R-:W-:-:S04]  /*1ae50*/  LOP3.LUT R7, R7, 0x3c, RZ, 0xfc, !PT ;  /* 0x0000003c07077812 */ /* 0x000fc800078efcff */
[----:B------:R-:W-:Y:S02]  /*1ae60*/  ISETP.GE.AND P4, PT, R7, UR6, PT ;  /* 0x0000000607007c0c */ /* 0x000fe4000bf86270 */
[----:B------:R-:W0:Y:S01]  /*1ae70*/  S2R R7, SR_TID.X ;  /* 0x0000000000077919 */ /* 0x000e220000002100 */
[----:B--2---:R-:W-:Y:S02]  /*1ae80*/  PRMT R22, RZ, 0x7610, R22 ;  /* 0x00007610ff167816 */ /* 0x004fe40000000016 */
[----:B------:R-:W-:-:S04]  /*1ae90*/  @!P3 LOP3.LUT R3, R3, R2, RZ, 0x3c, !PT ;  /* 0x000000020303b212 */ /* 0x000fc800078e3cff */
[----:B------:R-:W-:Y:S02]  /*1aea0*/  @!P3 LOP3.LUT R2, R3, R2, RZ, 0x3c, !PT ;  /* 0x000000020302b212 */ /* 0x000fe400078e3cff */
[----:B0-----:R-:W-:Y:S02]  /*1aeb0*/  LOP3.LUT R7, R7, 0x3f, RZ, 0xc0, !PT ;  /* 0x0000003f07077812 */ /* 0x001fe400078ec0ff */
[----:B------:R-:W-:-:S05]  /*1aec0*/  @!P3 LOP3.LUT R3, R3, R2, RZ, 0x3c, !PT ;  /* 0x000000020303b212 */ /* 0x000fca00078e3cff */
[----:B------:R0:W2:Y:S01]  /*1aed0*/  @!P3 LDG.E.U16 R22, desc[UR10][R2.64] ;  /* 0x0000000a0216b981 */ /* 0x0000a2000c1e1500 */
[----:B------:R-:W-:-:S03]  /*1aee0*/  ISETP.GE.AND P3, PT, R7, UR6, PT ;  /* 0x0000000607007c0c */ /* 0x000fc6000bf66270 */
[----:B------:R-:W4:Y:S04]  /*1aef0*/  LDL.LU R7, [R1+0x1a20] ;  /* 0x001a200001077983 */ /* 0x000f280000300800 */
[----:B---3--:R1:W-:Y:S04]  /*1af00*/  STL [R1+0x7c], R16 ;  /* 0x00007c1001007387 */ /* 0x0083e80000100800 */
[----:B-1----:R-:W3:Y:S04]  /*1af10*/  LDL.LU R16, [R1+0x1a1c] ;  /* 0x001a1c0001107983 */ /* 0x002ee80000300800 */
[----:B------:R-:W2:Y:S04]  /*1af20*/  LDL R4, [R1+0x3ac] ;  /* 0x0003ac0001047983 */ /* 0x000ea80000100800 */
[----:B------:R-:W2:Y:S01]  /*1af30*/  LDL R5, [R1+0x3b0] ;  /* 0x0003b00001057983 */ /* 0x000ea20000100800 */
[----:B0-----:R-:W-:-:S02]  /*1af40*/  PRMT R2, RZ, 0x7610, R2 ;  /* 0x00007610ff027816 */ /* 0x001fc40000000002 */
[----:B--2---:R-:W-:-:S04]  /*1af50*/  @!P2 LOP3.LUT R5, R5, R4, RZ, 0x3c, !PT ;  /* 0x000000040505a212 */ /* 0x004fc800078e3cff */
[----:B------:R-:W-:-:S04]  /*1af60*/  @!P2 LOP3.LUT R4, R5, R4, RZ, 0x3c, !PT ;  /* 0x000000040504a212 */ /* 0x000fc800078e3cff */
[----:B------:R-:W-:-:S05]  /*1af70*/  @!P2 LOP3.LUT R5, R5, R4, RZ, 0x3c, !PT ;  /* 0x000000040505a212 */ /* 0x000fca00078e3cff */
[----:B------:R0:W2:Y:S04]  /*1af80*/  @!P2 LDG.E.U16 R2, desc[UR10][R4.64] ;  /* 0x0000000a0402a981 */ /* 0x0000a8000c1e1500 */
[----:B------:R-:W0:Y:S04]  /*1af90*/  LDL R4, [R1+0x3a4] ;  /* 0x0003a40001047983 */ /* 0x000e280000100800 */
[----:B------:R-:W0:Y:S01]  /*1afa0*/  LDL R5, [R1+0x3a8] ;  /* 0x0003a80001057983 */ /* 0x000e220000100800 */
[----:B----4-:R-:W-:Y:S02]  /*1afb0*/  PRMT R7, RZ, 0x7610, R7 ;  /* 0x00007610ff077816 */ /* 0x010fe40000000007 */
[----:B0-----:R-:W-:-:S04]  /*1afc0*/  @!P4 LOP3.LUT R5, R5, R4, RZ, 0x3c, !PT ;  /* 0x000000040505c212 */ /* 0x001fc800078e3cff */
[----:B------:R-:W-:-:S04]  /*1afd0*/  @!P4 LOP3.LUT R4, R5, R4, RZ, 0x3c, !PT ;  /* 0x000000040504c212 */ /* 0x000fc800078e3cff */
[----:B------:R-:W-:-:S05]  /*1afe0*/  @!P4 LOP3.LUT R5, R5, R4, RZ, 0x3c, !PT ;  /* 0x000000040505c212 */ /* 0x000fca00078e3cff */
[----:B------:R-:W4:Y:S04]  /*1aff0*/  @!P4 LDG.E.U16 R7, desc[UR10][R4.64] ;  /* 0x0000000a0407c981 */ /* 0x000f28000c1e1500 */
[----:B----4-:R0:W-:Y:S04]  /*1b000*/  STL [R1+0x74], R7 ;  /* 0x0000740701007387 */ /* 0x0101e80000100800 */
[----:B0-----:R-:W4:Y:S04]  /*1b010*/  LDL.LU R7, [R1+0x1a18] ;  /* 0x001a180001077983 */ /* 0x001f280000300800 */
[----:B------:R-:W2:Y:S04]  /*1b020*/  LDL R4, [R1+0x404] ;  /* 0x0004040001047983 */ /* 0x000ea80000100800 */
[----:B------:R-:W2:Y:S01]  /*1b030*/  LDL R5, [R1+0x414] ;  /* 0x0004140001057983 */ /* 0x000ea20000100800 */
[----:B---3--:R-:W-:-:S02]  /*1b040*/  PRMT R16, RZ, 0x7610, R16 ;  /* 0x00007610ff107816 */ /* 0x008fc40000000010 */
[----:B--2---:R-:W-:-:S04]  /*1b050*/  @!P0 LOP3.LUT R5, R5, R4, RZ, 0x3c, !PT ;  /* 0x0000000405058212 */ /* 0x004fc800078e3cff */
[----:B------:R-:W-:-:S04]  /*1b060*/  @!P0 LOP3.LUT R4, R5, R4, RZ, 0x3c, !PT ;  /* 0x0000000405048212 */ /* 0x000fc800078e3cff */
[----:B------:R-:W-:-:S05]  /*1b070*/  @!P0 LOP3.LUT R5, R5, R4, RZ, 0x3c, !PT ;  /* 0x0000000405058212 */ /* 0x000fca00078e3cff */
[----:B------:R0:W2:Y:S04]  /*1b080*/  @!P0 LDG.E.U16 R16, desc[UR10][R4.64] ;  /* 0x0000000a04108981 */ /* 0x0000a8000c1e1500 */
[----:B------:R-:W0:Y:S04]  /*1b090*/  LDL R4, [R1+0xb94] ;  /* 0x000b940001047983 */ /* 0x000e280000100800 */
[----:B------:R-:W0:Y:S01]  /*1b0a0*/  LDL R5, [R1+0xb98] ;  /* 0x000b980001057983 */ /* 0x000e220000100800 */
[----:B------:R-:W-:Y:S01]  /*1b0b0*/  PRMT R9, RZ, 0x7610, R9 ;  /* 0x00007610ff097816 */ /* 0x000fe20000000009 */
[----:B------:R-:W-:Y:S01]  /*1b0c0*/  BAR.SYNC.DEFER_BLOCKING 0x0 ;  /* 0x0000000000007b1d */ /* 0x000fe20000010000 */
[----:B0-----:R-:W-:-:S04]  /*1b0d0*/  @!P3 LOP3.LUT R5, R5, R4, RZ, 0x3c, !PT ;  /* 0x000000040505b212 */ /* 0x001fc800078e3cff */
[----:B------:R-:W-:-:S04]  /*1b0e0*/  @!P3 LOP3.LUT R4, R5, R4, RZ, 0x3c, !PT ;  /* 0x000000040504b212 */ /* 0x000fc800078e3cff */
[----:B------:R-:W-:-:S05]  /*1b0f0*/  @!P3 LOP3.LUT R5, R5, R4, RZ, 0x3c, !PT ;  /* 0x000000040505b212 */ /* 0x000fca00078e3cff */
[----:B------:R-:W3:Y:S04]  /*1b100*/  @!P3 LDG.E.U16 R9, desc[UR10][R4.64] ;  /* 0x0000000a0409b981 */ /* 0x000ee8000c1e1500 */
[----:B---3--:R0:W-:Y:S04]  /*1b110*/  STL [R1+0x30], R9 ;  /* 0x0000300901007387 */ /* 0x0081e80000100800 */
[----:B0-----:R-:W3:Y:S04]  /*1b120*/  LDL.LU R9, [R1+0x1a14] ;  /* 0x001a140001097983 */ /* 0x001ee80000300800 */
[----:B------:R-:W2:Y:S04]  /*1b130*/  LDL R4, [R1+0x430] ;  /* 0x0004300001047983 */ /* 0x000ea80000100800 */
[----:B------:R-:W2:Y:S01]  /*1b140*/  LDL R5, [R1+0xb88] ;  /* 0x000b880001057983 */ /* 0x000ea20000100800 */
[----:B----4-:R-:W-:-:S02]  /*1b150*/  PRMT R7, RZ, 0x7610, R7 ;  /* 0x00007610ff077816 */ /* 0x010fc40000000007 */
[----:B--2---:R-:W-:-:S04]  /*1b160*/  @!P3 LOP3.LUT R5, R5, R4, RZ, 0x3c, !PT ;  /* 0x000000040505b212 */ /* 0x004fc800078e3cff */
[----:B------:R-:W-:-:S04]  /*1b170*/  @!P3 LOP3.LUT R4, R5, R4, RZ, 0x3c, !PT ;  /* 0x000000040504b212 */ /* 0x000fc800078e3cff */
[----:B------:R-:W-:-:S05]  /*1b180*/  @!P3 LOP3.LUT R5, R5, R4, RZ, 0x3c, !PT ;  /* 0x000000040505b212 */ /* 0x000fca00078e3cff */
[----:B------:R-:W2:Y:S04]  /*1b190*/  @!P3 LDG.E.U16 R7, desc[UR10][R4.64] ;  /* 0x0000000a0407b981 */ /* 0x000ea8000c1e1500 */
[----:B--2---:R0:W-:Y:S04]  /*1b1a0*/  STL [R1+0x6c], R7 ;  /* 0x00006c0701007387 */ /* 0x0041e80000100800 */
[----:B0-----:R-:W2:Y:S04]  /*1b1b0*/  LDL.LU R7, [R1+0x1a10] ;  /* 0x001a100001077983 */ /* 0x001ea80000300800 */
[----:B------:R-:W4:Y:S04]  /*1b1c0*/  LDL R4, [R1+0xb74] ;  /* 0x000b740001047983 */ /* 0x000f280000100800 */
[----:B------:R-:W4:Y:S01]  /*1b1d0*/  LDL R5, [R1+0xb78] ;  /* 0x000b780001057983 */ /* 0x000f220000100800 */
[----:B------:R-:W-:-:S02]  /*1b1e0*/  PRMT R11, RZ, 0x7610, R11 ;  /* 0x00007610ff0b7816 */ /* 0x000fc4000000000b */
[----:B----4-:R-:W-:-:S04]  /*1b1f0*/  @!P3 LOP3.LUT R5, R5, R4, RZ, 0x3c, !PT ;  /* 0x000000040505b212 */ /* 0x010fc800078e3cff */
[----:B------:R-:W-:-:S04]  /*1b200*/  @!P3 LOP3.LUT R4, R5, R4, RZ, 0x3c, !PT ;  /* 0x000000040504b212 */ /* 0x000fc800078e3cff */
[----:B------:R-:W-:-:S05]  /*1b210*/  @!P3 LOP3.LUT R5, R5, R4, RZ, 0x3c, !PT ;  /* 0x000000040505b212 */ /* 0x000fca00078e3cff */
[----:B------:R-:W4:Y:S04]  /*1b220*/  @!P3 LDG.E.U16 R11, desc[UR10][R4.64] ;  /* 0x0000000a040bb981 */ /* 0x000f28000c1e1500 */
[----:B----4-:R0:W-:Y:S04]  /*1b230*/  STL [R1+0x70], R11 ;  /* 0x0000700b01007387 */ /* 0x0101e80000100800 */
[----:B0-----:R-:W4:Y:S04]  /*1b240*/  LDL.LU R11, [R1+0x1a0c] ;  /* 0x001a0c00010b7983 */ /* 0x001f280000300800 */
[----:B------:R-:W3:Y:S04]  /*1b250*/  LDL R4, [R1+0xb54] ;  /* 0x000b540001047983 */ /* 0x000ee80000100800 */
[----:B------:R-:W3:Y:S01]  /*1b260*/  LDL R5, [R1+0xb58] ;  /* 0x000b580001057983 */ /* 0x000ee20000100800 */
[----:B--2---:R-:W-:-:S02]  /*1b270*/  PRMT R7, RZ, 0x7610, R7 ;  /* 0x00007610ff077816 */ /* 0x004fc40000000007 */
[----:B---3--:R-:W-:-:S04]  /*1b280*/  @!P3 LOP3.LUT R5, R5, R4, RZ, 0x3c, !PT ;  /* 0x000000040505b212 */ /* 0x008fc800078e3cff */
[----:B------:R-:W-:-:S04]  /*1b290*/  @!P3 LOP3.LUT R4, R5, R4, RZ, 0x3c, !PT ;  /* 0x000000040504b212 */ /* 0x000fc800078e3cff */
[----:B------:R-:W-:-:S05]  /*1b2a0*/  @!P3 LOP3.LUT R5, R5, R4, RZ, 0x3c, !PT ;  /* 0x000000040505b212 */ /* 0x000fca00078e3cff */
[----:B------:R-:W2:Y:S04]  /*1b2b0*/  @!P3 LDG.E.U16 R7, desc[UR10][R4.64] ;  /* 0x0000000a0407b981 */ /* 0x000ea8000c1e1500 */
[----:B--2---:R0:W-:Y:S04]  /*1b2c0*/  STL [R1+0x68], R7 ;  /* 0x0000680701007387 */ /* 0x0041e80000100800 */
[----:B0-----:R-:W2:Y:S04]  /*1b2d0*/  LDL.LU R7, [R1+0x1a08] ;  /* 0x001a080001077983 */ /* 0x001ea80000300800 */
[----:B------:R-:W3:Y:S04]  /*1b2e0*/  LDL R4, [R1+0xb34] ;  /* 0x000b340001047983 */ /* 0x000ee80000100800 */
[----:B------:R-:W3:Y:S01]  /*1b2f0*/  LDL R5, [R1+0xb38] ;  /* 0x000b380001057983 */ /* 0x000ee20000100800 */
[----:B----4-:R-:W-:-:S02]  /*1b300*/  PRMT R11, RZ, 0x7610, R11 ;  /* 0x00007610ff0b7816 */ /* 0x010fc4000000000b */
[----:B---3--:R-:W-:-:S04]  /*1b310*/  @!P3 LOP3.LUT R5, R5, R4, RZ, 0x3c, !PT ;  /* 0x000000040505b212 */ /* 0x008fc800078e3cff */
[----:B------:R-:W-:-:S04]  /*1b320*/  @!P3 LOP3.LUT R4, R5, R4, RZ, 0x3c, !PT ;  /* 0x000000040504b212 */ /* 0x000fc800078e3cff */
[----:B------:R-:W-:-:S05]  /*1b330*/  @!P3 LOP3.LUT R5, R5, R4, RZ, 0x3c, !PT ;  /* 0x000000040505b212 */ /* 0x000fca00078e3cff */
[----:B------:R-:W3:Y:S04]  /*1b340*/  @!P3 LDG.E.U16 R11, desc[UR10][R4.64] ;  /* 0x0000000a040bb981 */ /* 0x000ee8000c1e1500 */
[----:B---3--:R0:W-:Y:S04]  /*1b350*/  STL [R1+0x64], R11 ;  /* 0x0000640b01007387 */ /* 0x0081e80000100800 */
[----:B0-----:R-:W3:Y:S04]  /*1b360*/  LDL.LU R11, [R1+0x1a04] ;  /* 0x001a0400010b7983 */ /* 0x001ee80000300800 */
[----:B------:R-:W4:Y:S04]  /*1b370*/  LDL R4, [R1+0xb14] ;  /* 0x000b140001047983 */ /* 0x000f280000100800 */
[----:B------:R-:W4:Y:S01]  /*1b380*/  LDL R5, [R1+0xb18] ;  /* 0x000b180001057983 */ /* 0x000f220000100800 */
[----:B--2---:R-:W-:-:S02]  /*1b390*/  PRMT R7, RZ, 0x7610, R7 ;  /* 0x00007610ff077816 */ /* 0x004fc40000000007 */
[----:B----4-:R-:W-:-:S04]  /*1b3a0*/  @!P3 LOP3.LUT R5, R5, R4, RZ, 0x3c, !PT ;  /* 0x000000040505b212 */ /* 0x010fc800078e3cff */
        /* <DEDUP_REMOVED lines=9> */
[----:B------:R-:W4:Y:S04]  /*1b440*/  @!P3 LDG.E.U16 R9, desc[UR10][R4.64] ;  /* 0x0000000a0409b981 */ /* 0x000f28000c1e1500 */
[----:B--2---:R0:W-:Y:S04]  /*1b450*/  STL [R1+0x60], R7 ;  /* 0x0000600701007387 */ /* 0x0041e80000100800 */
[----:B0-----:R-:W2:Y:S04]  /*1b460*/  LDL R7, [R1+0xa58] ;  /* 0x000a580001077983 */ /* 0x001ea80000100800 */
        /* <DEDUP_REMOVED lines=26> */
[----:B------:R-:W2:Y:S04]  /*1b610*/  @!P3 LDG.E.U16 R11, desc[UR10][R4.64] ;  /* 0x0000000a040bb981 */ /* 0x000ea8000c1e1500 */
[----:B--2---:R0:W-:Y:S04]  /*1b620*/  STL [R1+0x50], R11 ;  /* 0x0000500b01007387 */ /* 0x0041e80000100800 */
[----:B0-----:R-:W2:Y:S04]  /*1b630*/  LDL.LU R11, [R1+0x19f4] ;  /* 0x0019f400010b7983 */ /* 0x001ea80000300800 */
[----:B------:R-:W4:Y:S04]  /*1b640*/  LDL R4, [R1+0xa74] ;  /* 0x000a740001047983 */ /* 0x000f280000100800 */
[----:B------:R-:W4:Y:S01]  /*1b650*/  LDL R5, [R1+0xa78] ;  /* 0x000a780001057983 */ /* 0x000f220000100800 */
[----:B---3--:R-:W-:-:S02]  /*1b660*/  PRMT R9, RZ, 0x7610, R9 ;  /* 0x00007610ff097816 */ /* 0x008fc40000000009 */
[----:B----4-:R-:W-:-:S04]  /*1b670*/  @!P3 LOP3.LUT R5, R5, R4, RZ, 0x3c, !PT ;  /* 0x000000040505b212 */ /* 0x010fc800078e3cff */
[----:B------:R-:W-:-:S04]  /*1b680*/  @!P3 LOP3.LUT R4, R5, R4, RZ, 0x3c, !PT ;  /* 0x000000040504b212 */ /* 0x000fc800078e3cff */
[----:B------:R-:W-:-:S05]  /*1b690*/  @!P3 LOP3.LUT R5, R5, R4, RZ, 0x3c, !PT ;  /* 0x000000040505b212 */ /* 0x000fca00078e3cff */
[----:B------:R-:W3:Y:S01]  /*1b6a0*/  @!P3 LDG.E.U16 R9, desc[UR10][R4.64] ;  /* 0x0000000a0409b981 */ /* 0x000ee2000c1e1500 */
[----:B------:R-:W-:-:S03]  /*1b6b0*/  PRMT R6, RZ, 0x7610, R6 ;  /* 0x00007610ff067816 */ /* 0x000fc60000000006 */
[----:B---3--:R0:W-:Y:S04]  /*1b6c0*/  STL [R1+0x4c], R9 ;  /* 0x00004c0901007387 */ /* 0x0081e80000100800 */
[----:B0-----:R-:W3:Y:S04]  /*1b6d0*/  LDL.LU R9, [R1+0x19f0] ;  /* 0x0019f00001097983 */ /* 0x001ee80000300800 */
[----:B------:R-:W4:Y:S01]  /*1b6e0*/  LDL R5, [R1+0xa54] ;  /* 0x000a540001057983 */ /* 0x000f220000100800 */
[----:B------:R-:W-:-:S03]  /*1b6f0*/  @!P3 IMAD.MOV.U32 R4, RZ, RZ, R7 ;  /* 0x000000ffff04b224 */ /* 0x000fc600078e0007 */
[----:B------:R-:W2:Y:S04]  /*1b700*/  LDL R7, [R1+0x998] ;  /* 0x0009980001077983 */ /* 0x000ea80000100800 */
[----:B----4-:R-:W4:Y:S04]  /*1b710*/  @!P3 LDG.E.U16 R6, desc[UR10][R4.64] ;  /* 0x0000000a0406b981 */ /* 0x010f28000c1e1500 */
[----:B----4-:R0:W-:Y:S04]  /*1b720*/  STL [R1+0x48], R6 ;  /* 0x0000480601007387 */ /* 0x0101e80000100800 */
[----:B0-----:R-:W4:Y:S04]  /*1b730*/  LDL.LU R6, [R1+0x19ec] ;  /* 0x0019ec0001067983 */ /* 0x001f280000300800 */
[----:B------:R-:W3:Y:S04]  /*1b740*/  LDL R4, [R1+0xa34] ;  /* 0x000a340001047983 */ /* 0x000ee80000100800 */
[----:B------:R-:W3:Y:S01]  /*1b750*/  LDL R5, [R1+0xa38] ;  /* 0x000a380001057983 */ /* 0x000ee20000100800 */
[----:B------:R-:W-:-:S02]  /*1b760*/  PRMT R10, RZ, 0x7610, R10 ;  /* 0x00007610ff0a7816 */ /* 0x000fc4000000000a */
[----:B---3--:R-:W-:-:S04]  /*1b770*/  @!P3 LOP3.LUT R5, R5, R4, RZ, 0x3c, !PT ;  /* 0x000000040505b212 */ /* 0x008fc800078e3cff */
[----:B------:R-:W-:-:S04]  /*1b780*/  @!P3 LOP3.LUT R4, R5, R4, RZ, 0x3c, !PT ;  /* 0x000000040504b212 */ /* 0x000fc800078e3cff */
[----:B------:R-:W-:-:S05]  /*1b790*/  @!P3 LOP3.LUT R5, R5, R4, RZ, 0x3c, !PT ;  /* 0x000000040505b212 */ /* 0x000fca00078e3cff */
[----:B------:R-:W3:Y:S04]  /*1b7a0*/  @!P3 LDG.E.U16 R10, desc[UR10][R4.64] ;  /* 0x0000000a040ab981 */ /* 0x000ee8000c1e1500 */
[----:B---3--:R0:W-:Y:S04]  /*1b7b0*/  STL [R1+0x44], R10 ;  /* 0x0000440a01007387 */ /* 0x0081e80000100800 */
[----:B0-----:R-:W3:Y:S04]  /*1b7c0*/  LDL.LU R10, [R1+0x19e8] ;  /* 0x0019e800010a7983 */ /* 0x001ee80000300800 */
[----:B------:R-:W2:Y:S04]  /*1b7d0*/  LDL R4, [R1+0xa14] ;  /* 0x000a140001047983 */ /* 0x000ea80000100800 */
[----:B------:R-:W2:Y:S01]  /*1b7e0*/  LDL R5, [R1+0xa18] ;  /* 0x000a180001057983 */ /* 0x000ea20000100800 */
[----:B------:R-:W-:-:S02]  /*1b7f0*/  PRMT R8, RZ, 0x7610, R8 ;  /* 0x00007610ff087816 */ /* 0x000fc40000000008 */
        /* <DEDUP_REMOVED lines=30> */
[----:B------:R-:W2:Y:S01]  /*1b9e0*/  @!P3 LDG.E.U16 R29, desc[UR10][R4.64] ;  /* 0x0000000a041db981 */ /* 0x000ea2000c1e1500 */
[----:B------:R-:W-:-:S03]  /*1b9f0*/  PRMT R28, RZ, 0x7610, R28 ;  /* 0x00007610ff1c7816 */ /* 0x000fc6000000001c */
[----:B--2---:R0:W-:Y:S04]  /*1ba00*/  STL [R1+0x2c], R29 ;  /* 0x00002c1d01007387 */ /* 0x0041e80000100800 */
[----:B0-----:R-:W2:Y:S04]  /*1ba10*/  LDL.LU R29, [R1+0x19d8] ;  /* 0x0019d800011d7983 */ /* 0x001ea80000300800 */
[----:B------:R-:W4:Y:S01]  /*1ba20*/  LDL R5, [R1+0x994] ;  /* 0x0009940001057983 */ /* 0x000f220000100800 */
[----:B------:R-:W-:-:S03]  /*1ba30*/  @!P3 IMAD.MOV.U32 R4, RZ, RZ, R7 ;  /* 0x000000ffff04b224 */ /* 0x000fc600078e0007 */
[----:B------:R-:W3:Y:S04]  /*1ba40*/  LDL R7, [R1+0x8f8] ;  /* 0x0008f80001077983 */ /* 0x000ee80000100800 */
[----:B----4-:R-:W4:Y:S04]  /*1ba50*/  @!P3 LDG.E.U16 R28, desc[UR10][R4.64] ;  /* 0x0000000a041cb981 */ /* 0x010f28000c1e1500 */
[----:B----4-:R0:W-:Y:S04]  /*1ba60*/  STL [R1+0x28], R28 ;  /* 0x0000281c01007387 */ /* 0x0101e80000100800 */
[----:B0-----:R-:W4:Y:S04]  /*1ba70*/  LDL.LU R28, [R1+0x19d4] ;  /* 0x0019d400011c7983 */ /* 0x001f280000300800 */
[----:B------:R-:W2:Y:S04]  /*1ba80*/  LDL R4, [R1+0x974] ;  /* 0x0009740001047983 */ /* 0x000ea80000100800 */
[----:B------:R-:W2:Y:S01]  /*1ba90*/  LDL R5, [R1+0x978] ;  /* 0x0009780001057983 */ /* 0x000ea20000100800 */
[----:B------:R-:W-:-:S02]  /*1baa0*/  PRMT R11, RZ, 0x7610, R11 ;  /* 0x00007610ff0b7816 */ /* 0x000fc4000000000b */
[----:B--2---:R-:W-:-:S04]  /*1bab0*/  @!P3 LOP3.LUT R5, R5, R4, RZ, 0x3c, !PT ;  /* 0x000000040505b212 */ /* 0x004fc800078e3cff */
[----:B------:R-:W-:-:S04]  /*1bac0*/  @!P3 LOP3.LUT R4, R5, R4, RZ, 0x3c, !PT ;  /* 0x000000040504b212 */ /* 0x000fc800078e3cff */
[----:B------:R-:W-:-:S05]  /*1bad0*/  @!P3 LOP3.LUT R5, R5, R4, RZ, 0x3c, !PT ;  /* 0x000000040505b212 */ /* 0x000fca00078e3cff */
[----:B------:R-:W2:Y:S04]  /*1bae0*/  @!P3 LDG.E.U16 R11, desc[UR10][R4.64] ;  /* 0x0000000a040bb981 */ /* 0x000ea8000c1e1500 */
[----:B------:R-:W3:Y:S04]  /*1baf0*/  LDL R4, [R1+0x954] ;  /* 0x0009540001047983 */ /* 0x000ee80000100800 */
[----:B------:R-:W3:Y:S01]  /*1bb00*/  LDL R5, [R1+0x958] ;  /* 0x0009580001057983 */ /* 0x000ee20000100800 */
[----:B------:R-:W-:-:S03]  /*1bb10*/  PRMT R9, RZ, 0x7610, R9 ;  /* 0x00007610ff097816 */ /* 0x000fc60000000009 */
[----:B--2---:R0:W-:Y:S01]  /*1bb20*/  STL [R1+0x24], R11 ;  /* 0x0000240b01007387 */ /* 0x0041e20000100800 */
[----:B------:R-:W-:-:S03]  /*1bb30*/  PRMT R27, RZ, 0x7610, R27 ;  /* 0x00007610ff1b7816 */ /* 0x000fc6000000001b */
[----:B0-----:R-:W2:Y:S01]  /*1bb40*/  LDL R11, [R1+0x8d8] ;  /* 0x0008d800010b7983 */ /* 0x001ea20000100800 */
[----:B---3--:R-:W-:-:S04]  /*1bb50*/  @!P3 LOP3.LUT R5, R5, R4, RZ, 0x3c, !PT ;  /* 0x000000040505b212 */ /* 0x008fc800078e3cff */
[----:B------:R-:W-:-:S04]  /*1bb60*/  @!P3 LOP3.LUT R4, R5, R4, RZ, 0x3c, !PT ;  /* 0x000000040504b212 */ /* 0x000fc800078e3cff */
[----:B------:R-:W-:-:S05]  /*1bb70*/  @!P3 LOP3.LUT R5, R5, R4, RZ, 0x3c, !PT ;  /* 0x000000040505b212 */ /* 0x000fca00078e3cff */
[----:B------:R0:W3:Y:S04]  /*1bb80*/  @!P3 LDG.E.U16 R9, desc[UR10][R4.64] ;  /* 0x0000000a0409b981 */ /* 0x0000e8000c1e1500 */
[----:B------:R-:W0:Y:S04]  /*1bb90*/  LDL R4, [R1+0x934] ;  /* 0x0009340001047983 */ /* 0x000e280000100800 */
[----:B------:R-:W0:Y:S02]  /*1bba0*/  LDL R5, [R1+0x938] ;  /* 0x0009380001057983 */ /* 0x000e240000100800 */
[----:B0-----:R-:W-:-:S04]  /*1bbb0*/  @!P3 LOP3.LUT R5, R5, R4, RZ, 0x3c, !PT ;  /* 0x000000040505b212 */ /* 0x001fc800078e3cff */
[----:B------:R-:W-:-:S04]  /*1bbc0*/  @!P3 LOP3.LUT R4, R5, R4, RZ, 0x3c, !PT ;  /* 0x000000040504b212 */ /* 0x000fc800078e3cff */
[----:B------:R-:W-:-:S05]  /*1bbd0*/  @!P3 LOP3.LUT R5, R5, R4, RZ, 0x3c, !PT ;  /* 0x000000040505b212 */ /* 0x000fca00078e3cff */
[----:B------:R-:W4:Y:S04]  /*1bbe0*/  @!P3 LDG.E.U16 R27, desc[UR10][R4.64] ;  /* 0x0000000a041bb981 */ /* 0x000f28000c1e1500 */
[----:B---3--:R0:W-:Y:S04]  /*1bbf0*/  STL [R1+0x20], R9 ;  /* 0x0000200901007387 */ /* 0x0081e80000100800 */
[----:B0-----:R-:W3:Y:S04]  /*1bc00*/  LDL R9, [R1+0x8b8] ;  /* 0x0008b80001097983 */ /* 0x001ee80000100800 */
        /* <DEDUP_REMOVED lines=12> */
[----:B------:R-:W3:Y:S01]  /*1bcd0*/  LDL R5, [R1+0x8f4] ;  /* 0x0008f40001057983 */ /* 0x000ee20000100800 */
[----:B------:R-:W-:Y:S01]  /*1bce0*/  @!P3 IMAD.MOV.U32 R4, RZ, RZ, R7 ;  /* 0x000000ffff04b224 */ /* 0x000fe200078e0007 */
[----:B------:R-:W-:-:S02]  /*1bcf0*/  PRMT R10, RZ, 0x7610, R10 ;  /* 0x00007610ff0a7816 */ /* 0x000fc4000000000a */
[----:B------:R-:W4:Y:S04]  /*1bd00*/  LDL R7, [R1+0x854] ;  /* 0x0008540001077983 */ /* 0x000f280000100800 */
[----:B---3--:R0:W3:Y:S04]  /*1bd10*/  @!P3 LDG.E.U16 R6, desc[UR10][R4.64] ;  /* 0x0000000a0406b981 */ /* 0x0080e8000c1e1500 */
[----:B------:R-:W2:Y:S01]  /*1bd20*/  LDL R5, [R1+0x8d4] ;  /* 0x0008d40001057983 */ /* 0x000ea20000100800 */
[----:B0-----:R-:W-:-:S03]  /*1bd30*/  @!P3 IMAD.MOV.U32 R4, RZ, RZ, R11 ;  /* 0x000000ffff04b224 */ /* 0x001fc600078e000b */
[----:B---3--:R0:W-:Y:S01]  /*1bd40*/  STL [R1+0x14], R6 ;  /* 0x0000140601007387 */ /* 0x0081e20000100800 */
[----:B------:R-:W-:-:S03]  /*1bd50*/  PRMT R8, RZ, 0x7610, R8 ;  /* 0x00007610ff087816 */ /* 0x000fc60000000008 */
[----:B------:R-:W3:Y:S04]  /*1bd60*/  LDL R11, [R1+0x834] ;  /* 0x00083400010b7983 */ /* 0x000ee80000100800 */
[----:B--2---:R1:W2:Y:S04]  /*1bd70*/  @!P3 LDG.E.U16 R10, desc[UR10][R4.64] ;  /* 0x0000000a040ab981 */ /* 0x0042a8000c1e1500 */
[----:B0-----:R-:W4:Y:S04]  /*1bd80*/  LDL R6, [R1+0x858] ;  /* 0x0008580001067983 */ /* 0x001f280000100800 */
[----:B------:R-:W3:Y:S01]  /*1bd90*/  LDL R5, [R1+0x8b4] ;  /* 0x0008b40001057983 */ /* 0x000ee20000100800 */
[----:B-1----:R-:W-:-:S03]  /*1bda0*/  @!P3 IMAD.MOV.U32 R4, RZ, RZ, R9 ;  /* 0x000000ffff04b224 */ /* 0x002fc600078e0009 */
[----:B--2---:R0:W-:Y:S01]  /*1bdb0*/  STL [R1+0x10], R10 ;  /* 0x0000100a01007387 */ /* 0x0041e20000100800 */
[----:B------:R-:W-:-:S03]  /*1bdc0*/  PRMT R12, RZ, 0x7610, R12 ;  /* 0x00007610ff0c7816 */ /* 0x000fc6000000000c */
[----:B------:R-:W2:Y:S04]  /*1bdd0*/  LDL R9, [R1+0x814] ;  /* 0x0008140001097983 */ /* 0x000ea80000100800 */
[----:B---3--:R1:W3:Y:S04]  /*1bde0*/  @!P3 LDG.E.U16 R8, desc[UR10][R4.64] ;  /* 0x0000000a0408b981 */ /* 0x0082e8000c1e1500 */
[----:B0-----:R-:W2:Y:S04]  /*1bdf0*/  LDL R10, [R1+0x838] ;  /* 0x00083800010a7983 */ /* 0x001ea80000100800 */
[----:B------:R-:W1:Y:S04]  /*1be00*/  LDL R4, [R1+0x894] ;  /* 0x0008940001047983 */ /* 0x000e680000100800 */
[----:B------:R-:W1:Y:S02]  /*1be10*/  LDL R5, [R1+0x898] ;  /* 0x0008980001057983 */ /* 0x000e640000100800 */
[----:B-1----:R-:W-:-:S04]  /*1be20*/  @!P3 LOP3.LUT R5, R5, R4, RZ, 0x3c, !PT ;  /* 0x000000040505b212 */ /* 0x002fc800078e3cff */
        /* <DEDUP_REMOVED lines=10> */
[----:B------:R-:W-:Y:S02]  /*1bed0*/  PRMT R14, RZ, 0x7610, R14 ;  /* 0x00007610ff0e7816 */ /* 0x000fe4000000000e */
[----:B------:R-:W-:Y:S02]  /*1bee0*/  PRMT R29, RZ, 0x7610, R29 ;  /* 0x00007610ff1d7816 */ /* 0x000fe4000000001d */
[----:B--2---:R-:W-:-:S04]  /*1bef0*/  @!P3 LOP3.LUT R5, R5, R4, RZ, 0x3c, !PT ;  /* 0x000000040505b212 */ /* 0x004fc800078e3cff */
[----:B------:R-:W-:-:S04]  /*1bf00*/  @!P3 LOP3.LUT R4, R5, R4, RZ, 0x3c, !PT ;  /* 0x000000040504b212 */ /* 0x000fc800078e3cff */
[----:B------:R-:W-:-:S05]  /*1bf10*/  @!P3 LOP3.LUT R5, R5, R4, RZ, 0x3c, !PT ;  /* 0x000000040505b212 */ /* 0x000fca00078e3cff */
[----:B------:R0:W2:Y:S02]  /*1bf20*/  @!P3 LDG.E.U16 R15, desc[UR10][R4.64] ;  /* 0x0000000a040fb981 */ /* 0x0000a4000c1e1500 */
[----:B0-----:R-:W-:Y:S02]  /*1bf30*/  @!P3 IMAD.MOV.U32 R4, RZ, RZ, R6 ;  /* 0x000000ffff04b224 */ /* 0x001fe400078e0006 */
[----:B------:R-:W-:Y:S01]  /*1bf40*/  @!P3 IMAD.MOV.U32 R5, RZ, RZ, R7 ;  /* 0x000000ffff05b224 */ /* 0x000fe200078e0007 */
[----:B------:R-:W4:Y:S04]  /*1bf50*/  LDL R6, [R1+0x7f8] ;  /* 0x0007f80001067983 */ /* 0x000f280000100800 */
[----:B------:R0:W2:Y:S04]  /*1bf60*/  @!P3 LDG.E.U16 R14, desc[UR10][R4.64] ;  /* 0x0000000a040eb981 */ /* 0x0000a8000c1e1500 */
[----:B------:R-:W2:Y:S01]  /*1bf70*/  LDL R7, [R1+0x7f4] ;  /* 0x0007f40001077983 */ /* 0x000ea20000100800 */
[----:B0-----:R-:W-:-:S02]  /*1bf80*/  @!P3 IMAD.MOV.U32 R4, RZ, RZ, R10 ;  /* 0x000000ffff04b224 */ /* 0x001fc400078e000a */
[----:B------:R-:W-:-:S05]  /*1bf90*/  @!P3 IMAD.MOV.U32 R5, RZ, RZ, R11 ;  /* 0x000000ffff05b224 */ /* 0x000fca00078e000b */
[----:B------:R3:W4:Y:S01]  /*1bfa0*/  @!P3 LDG.E.U16 R29, desc[UR10][R4.64] ;  /* 0x0000000a041db981 */ /* 0x000722000c1e1500 */
[----:B------:R-:W-:Y:S01]  /*1bfb0*/  PRMT R28, RZ, 0x7610, R28 ;  /* 0x00007610ff1c7816 */ /* 0x000fe2000000001c */
[----:B---3--:R-:W-:Y:S02]  /*1bfc0*/  @!P3 IMAD.MOV.U32 R4, RZ, RZ, R8 ;  /* 0x000000ffff04b224 */ /* 0x008fe400078e0008 */
[----:B------:R-:W-:-:S05]  /*1bfd0*/  @!P3 IMAD.MOV.U32 R5, RZ, RZ, R9 ;  /* 0x000000ffff05b224 */ /* 0x000fca00078e0009 */
[----:B------:R0:W3:Y:S04]  /*1bfe0*/  @!P3 LDG.E.U16 R28, desc[UR10][R4.64] ;  /* 0x0000000a041cb981 */ /* 0x0000e8000c1e1500 */
[----:B----4-:R-:W-:Y:S04]  /*1bff0*/  STL [R1+0x18f4], R29 ;  /* 0x0018f41d01007387 */ /* 0x010fe80000100800 */
[----:B------:R-:W-:Y:S04]  /*1c000*/  STL [R1+0x18f8], R29 ;  /* 0x0018f81d01007387 */ /* 0x000fe80000100800 */
[----:B------:R-:W4:Y:S04]  /*1c010*/  LDL R9, [R1+0x7d4] ;  /* 0x0007d40001097983 */ /* 0x000f280000100800 */
[----:B------:R-:W4:Y:S01]  /*1c020*/  LDL R8, [R1+0x7d8] ;  /* 0x0007d80001087983 */ /* 0x000f220000100800 */
[----:B------:R-:W-:Y:S01]  /*1c030*/  PRMT R27, RZ, 0x7610, R27 ;  /* 0x00007610ff1b7816 */ /* 0x000fe2000000001b */
[----:B0-----:R-:W-:-:S02]  /*1c040*/  @!P3 IMAD.MOV.U32 R4, RZ, RZ, R6 ;  /* 0x000000ffff04b224 */ /* 0x001fc400078e0006 */
[----:B--2---:R-:W-:Y:S01]  /*1c050*/  @!P3 IMAD.MOV.U32 R5, RZ, RZ, R7 ;  /* 0x000000ffff05b224 */ /* 0x004fe200078e0007 */
[----:B------:R-:W-:-:S04]  /*1c060*/  PRMT R3, RZ, 0x7610, R3 ;  /* 0x00007610ff037816 */ /* 0x000fc80000000003 */
[----:B------:R4:W2:Y:S04]  /*1c070*/  @!P3 LDG.E.U16 R27, desc[UR10][R4.64] ;  /* 0x0000000a041bb981 */ /* 0x0008a8000c1e1500 */
[----:B---3--:R-:W-:Y:S04]  /*1c080*/  STL [R1+0x18f0], R28 ;  /* 0x0018f01c01007387 */ /* 0x008fe80000100800 */
[----:B------:R-:W-:Y:S04]  /*1c090*/  STL [R1+0x18fc], R28 ;  /* 0x0018fc1c01007387 */ /* 0x000fe80000100800 */
[----:B------:R-:W-:Y:S04]  /*1c0a0*/  STL [R1+0x1900], R28 ;  /* 0x0019001c01007387 */ /* 0x000fe80000100800 */
[----:B------:R-:W-:Y:S04]  /*1c0b0*/  STL [R1+0x1938], R28 ;  /* 0x0019381c01007387 */ /* 0x000fe80000100800 */
[----:B------:R-:W3:Y:S04]  /*1c0c0*/  LDL R7, [R1+0x7b4] ;  /* 0x0007b40001077983 */ /* 0x000ee80000100800 */
[----:B------:R-:W3:Y:S04]  /*1c0d0*/  LDL R6, [R1+0x7b8] ;  /* 0x0007b80001067983 */ /* 0x000ee80000100800 */
[----:B------:R-:W3:Y:S04]  /*1c0e0*/  LDL R11, [R1+0x794] ;  /* 0x00079400010b7983 */ /* 0x000ee80000100800 */
[----:B------:R-:W3:Y:S01]  /*1c0f0*/  LDL R10, [R1+0x798] ;  /* 0x00079800010a7983 */ /* 0x000ee20000100800 */
[----:B----4-:R-:W-:-:S02]  /*1c100*/  @!P3 IMAD.MOV.U32 R5, RZ, RZ, R9 ;  /* 0x000000ffff05b224 */ /* 0x010fc400078e0009 */
[----:B------:R-:W-:-:S05]  /*1c110*/  @!P3 IMAD.MOV.U32 R4, RZ, RZ, R8 ;  /* 0x000000ffff04b224 */ /* 0x000fca00078e0008 */
[----:B------:R0:W4:Y:S04]  /*1c120*/  @!P3 LDG.E.U16 R3, desc[UR10][R4.64] ;  /* 0x0000000a0403b981 */ /* 0x000128000c1e1500 */
[----:B--2---:R-:W-:Y:S04]  /*1c130*/  STL [R1+0x18ec], R27 ;  /* 0x0018ec1b01007387 */ /* 0x004fe80000100800 */
[----:B------:R-:W-:Y:S04]  /*1c140*/  STL [R1+0x1904], R27 ;  /* 0x0019041b01007387 */ /* 0x000fe80000100800 */
[----:B------:R-:W-:Y:S04]  /*1c150*/  STL [R1+0x1908], R27 ;  /* 0x0019081b01007387 */ /* 0x000fe80000100800 */
[----:B------:R-:W-:Y:S04]  /*1c160*/  STL [R1+0x1954], R27 ;  /* 0x0019541b01007387 */ /* 0x000fe80000100800 */
[----:B------:R-:W-:Y:S01]  /*1c170*/  STL [R1+0x1958], R27 ;  /* 0x0019581b01007387 */ /* 0x000fe20000100800 */
[----:B0-----:R-:W-:-:S03]  /*1c180*/  PRMT R4, RZ, 0x7610, R4 ;  /* 0x00007610ff047816 */ /* 0x001fc60000000004 */
[----:B------:R0:W-:Y:S04]  /*1c190*/  STL [R1+0x4], R15 ;  /* 0x0000040f01007387 */ /* 0x0001e80000100800 */
[----:B------:R-:W-:Y:S04]  /*1c1a0*/  STL [R1+0x195c], R27 ;  /* 0x00195c1b01007387 */ /* 0x000fe80000100800 */
[----:B------:R-:W2:Y:S04]  /*1c1b0*/  LDL R9, [R1+0x774] ;  /* 0x0007740001097983 */ /* 0x000ea80000100800 */
[----:B------:R-:W2:Y:S04]  /*1c1c0*/  LDL R8, [R1+0x778] ;  /* 0x0007780001087983 */ /* 0x000ea80000100800 */
[----:B------:R1:W-:Y:S01]  /*1c1d0*/  STL [R1], R14 ;  /* 0x0000000e01007387 */ /* 0x0003e20000100800 */
[----:B------:R-:W-:-:S03]  /*1c1e0*/  PRMT R5, RZ, 0x7610, R5 ;  /* 0x00007610ff057816 */ /* 0x000fc60000000005 */
[----:B---3--:R3:W2:Y:S02]  /*1c1f0*/  @!P3 LDG.E.U16 R4, desc[UR10][R6.64] ;  /* 0x0000000a0604b981 */ /* 0x0086a4000c1e1500 */
[----:B---3--:R-:W-:Y:S02]  /*1c200*/  @!P3 IMAD.MOV.U32 R6, RZ, RZ, R10 ;  /* 0x000000ffff06b224 */ /* 0x008fe400078e000a */
[----:B------:R-:W-:-:S05]  /*1c210*/  @!P3 IMAD.MOV.U32 R7, RZ, RZ, R11 ;  /* 0x000000ffff07b224 */ /* 0x000fca00078e000b */
[----:B------:R3:W2:Y:S04]  /*1c220*/  @!P3 LDG.E.U16 R5, desc[UR10][R6.64] ;  /* 0x0000000a0605b981 */ /* 0x0006a8000c1e1500 */
[----:B----4-:R-:W-:Y:S04]  /*1c230*/  STL [R1+0x190c], R3 ;  /* 0x00190c0301007387 */ /* 0x010fe80000100800 */
[----:B------:R-:W-:Y:S04]  /*1c240*/  STL [R1+0x1910], R3 ;  /* 0x0019100301007387 */ /* 0x000fe80000100800 */
[----:B------:R-:W-:Y:S04]  /*1c250*/  STL [R1+0x1944], R3 ;  /* 0x0019440301007387 */ /* 0x000fe80000100800 */
[----:B0-----:R-:W4:Y:S04]  /*1c260*/  LDL R15, [R1+0x754] ;  /* 0x00075400010f7983 */ /* 0x001f280000100800 */
[----:B-1----:R-:W4:Y:S01]  /*1c270*/  LDL R14, [R1+0x758] ;  /* 0x00075800010e7983 */ /* 0x002f220000100800 */
[----:B---3--:R-:W-:-:S02]  /*1c280*/  PRMT R6, RZ, 0x7610, R6 ;  /* 0x00007610ff067816 */ /* 0x008fc40000000006 */
[----:B------:R-:W-:-:S04]  /*1c290*/  PRMT R7, RZ, 0x7610, R7 ;  /* 0x00007610ff077816 */ /* 0x000fc80000000007 */
[----:B--2---:R4:W2:Y:S04]  /*1c2a0*/  @!P3 LDG.E.U16 R6, desc[UR10][R8.64] ;  /* 0x0000000a0806b981 */ /* 0x0048a8000c1e1500 */
[----:B------:R-:W-:Y:S04]  /*1c2b0*/  STL [R1+0x18e8], R4 ;  /* 0x0018e80401007387 */ /* 0x000fe80000100800 */
[----:B------:R-:W-:Y:S04]  /*1c2c0*/  STL [R1+0x1914], R4 ;  /* 0x0019140401007387 */ /* 0x000fe80000100800 */
[----:B------:R-:W-:Y:S04]  /*1c2d0*/  STL [R1+0x1918], R4 ;  /* 0x0019180401007387 */ /* 0x000fe80000100800 */
[----:B------:R-:W-:Y:S04]  /*1c2e0*/  STL [R1+0x18e4], R5 ;  /* 0x0018e40501007387 */ /* 0x000fe80000100800 */
[----:B------:R-:W-:Y:S04]  /*1c2f0*/  STL [R1+0x191c], R5 ;  /* 0x00191c0501007387 */ /* 0x000fe80000100800 */
[----:B------:R-:W-:Y:S04]  /*1c300*/  STL [R1+0x1920], R5 ;  /* 0x0019200501007387 */ /* 0x000fe80000100800 */
[----:B------:R-:W3:Y:S04]  /*1c310*/  LDL R11, [R1+0x734] ;  /* 0x00073400010b7983 */ /* 0x000ee80000100800 */
[----:B------:R-:W3:Y:S01]  /*1c320*/  LDL R10, [R1+0x738] ;  /* 0x00073800010a7983 */ /* 0x000ee20000100800 */
[----:B----4-:R-:W-:-:S02]  /*1c330*/  @!P3 IMAD.MOV.U32 R9, RZ, RZ, R15 ;  /* 0x000000ffff09b224 */ /* 0x010fc400078e000f */
[----:B------:R-:W-:-:S05]  /*1c340*/  @!P3 IMAD.MOV.U32 R8, RZ, RZ, R14 ;  /* 0x000000ffff08b224 */ /* 0x000fca00078e000e */
[----:B------:R0:W4:Y:S02]  /*1c350*/  @!P3 LDG.E.U16 R7, desc[UR10][R8.64] ;  /* 0x0000000a0807b981 */ /* 0x000124000c1e1500 */
[----:B0-----:R-:W-:Y:S02]  /*1c360*/  PRMT R8, RZ, 0x7610, R8 ;  /* 0x00007610ff087816 */ /* 0x001fe40000000008 */
[----:B--2---:R-:W-:Y:S04]  /*1c370*/  STL [R1+0x1924], R6 ;  /* 0x0019240601007387 */ /* 0x004fe80000100800 */
[----:B------:R-:W-:Y:S04]  /*1c380*/  STL [R1+0x1948], R6 ;  /* 0x0019480601007387 */ /* 0x000fe80000100800 */
[----:B------:R-:W-:Y:S04]  /*1c390*/  STL [R1+0x194c], R6 ;  /* 0x00194c0601007387 */ /* 0x000fe80000100800 */
[----:B------:R-:W2:Y:S04]  /*1c3a0*/  LDL R15, [R1+0x6b4] ;  /* 0x0006b400010f7983 */ /* 0x000ea80000100800 */
[----:B------:R-:W2:Y:S04]  /*1c3b0*/  LDL R14, [R1+0x6b8] ;  /* 0x0006b800010e7983 */ /* 0x000ea80000100800 */
[----:B---3--:R-:W3:Y:S04]  /*1c3c0*/  @!P3 LDG.E.U16 R8, desc[UR10][R10.64] ;  /* 0x0000000a0a08b981 */ /* 0x008ee8000c1e1500 */
[----:B----4-:R-:W-:Y:S04]  /*1c3d0*/  STL [R1+0x18e0], R7 ;  /* 0x0018e00701007387 */ /* 0x010fe80000100800 */
[----:B------:R-:W-:Y:S04]  /*1c3e0*/  STL [R1+0x1928], R7 ;  /* 0x0019280701007387 */ /* 0x000fe80000100800 */
[----:B------:R-:W-:Y:S04]  /*1c3f0*/  STL [R1+0x192c], R7 ;  /* 0x00192c0701007387 */ /* 0x000fe80000100800 */
[----:B------:R-:W-:Y:S04]  /*1c400*/  STL [R1+0x1930], R7 ;  /* 0x0019300701007387 */ /* 0x000fe80000100800 */
[----:B------:R-:W-:Y:S04]  /*1c410*/  STL [R1+0x1934], R7 ;  /* 0x0019340701007387 */ /* 0x000fe80000100800 */
[----:B------:R-:W-:Y:S04]  /*1c420*/  STL [R1+0x193c], R7 ;  /* 0x00193c0701007387 */ /* 0x000fe80000100800 */
[----:B------:R-:W-:Y:S04]  /*1c430*/  STL [R1+0x1940], R7 ;  /* 0x0019400701007387 */ /* 0x000fe80000100800 */
[----:B------:R-:W4:Y:S04]  /*1c440*/  LDL R10, [R1+0x714] ;  /* 0x00071400010a7983 */ /* 0x000f280000100800 */
[----:B------:R-:W4:Y:S01]  /*1c450*/  LDL R11, [R1+0x718] ;  /* 0x00071800010b7983 */ /* 0x000f220000100800 */
[----:B------:R-:W-:-:S03]  /*1c460*/  PRMT R9, RZ, 0x7610, R9 ;  /* 0x00007610ff097816 */ /* 0x000fc60000000009 */
[----:B---3--:R-:W-:Y:S01]  /*1c470*/  STL [R1+0x1950], R8 ;  /* 0x0019500801007387 */ /* 0x008fe20000100800 */
[----:B----4-:R-:W-:-:S04]  /*1c480*/  @!P3 LOP3.LUT R11, R11, R10, RZ, 0x3c, !PT ;  /* 0x0000000a0b0bb212 */ /* 0x010fc800078e3cff */
[----:B------:R-:W-:-:S04]  /*1c490*/  @!P3 LOP3.LUT R10, R11, R10, RZ, 0x3c, !PT ;  /* 0x0000000a0b0ab212 */ /* 0x000fc800078e3cff */
[----:B------:R-:W-:-:S05]  /*1c4a0*/  @!P3 LOP3.LUT R11, R11, R10, RZ, 0x3c, !PT ;  /* 0x0000000a0b0bb212 */ /* 0x000fca00078e3cff */
[----:B------:R-:W3:Y:S04]  /*1c4b0*/  @!P3 LDG.E.U16 R9, desc[UR10][R10.64] ;  /* 0x0000000a0a09b981 */ /* 0x000ee8000c1e1500 */
[----:B------:R-:W4:Y:S04]  /*1c4c0*/  LDL R10, [R1+0x6f4] ;  /* 0x0006f400010a7983 */ /* 0x000f280000100800 */
[----:B------:R-:W4:Y:S01]  /*1c4d0*/  LDL R11, [R1+0x6f8] ;  /* 0x0006f800010b7983 */ /* 0x000f220000100800 */
[----:B------:R-:W-:-:S03]  /*1c4e0*/  PRMT R13, RZ, 0x7610, R13 ;  /* 0x00007610ff0d7816 */ /* 0x000fc6000000000d */
[----:B---3--:R-:W-:Y:S01]  /*1c4f0*/  STL [R1+0x18dc], R9 ;  /* 0x0018dc0901007387 */ /* 0x008fe20000100800 */
[----:B----4-:R-:W-:-:S04]  /*1c500*/  @!P3 LOP3.LUT R11, R11, R10, RZ, 0x3c, !PT ;  /* 0x0000000a0b0bb212 */ /* 0x010fc800078e3cff */
[----:B------:R-:W-:-:S04]  /*1c510*/  @!P3 LOP3.LUT R10, R11, R10, RZ, 0x3c, !PT ;  /* 0x0000000a0b0ab212 */ /* 0x000fc800078e3cff */
[----:B------:R-:W-:-:S05]  /*1c520*/  @!P3 LOP3.LUT R11, R11, R10, RZ, 0x3c, !PT ;  /* 0x0000000a0b0bb212 */ /* 0x000fca00078e3cff */
[----:B------:R0:W3:Y:S04]  /*1c530*/  @!P3 LDG.E.U16 R13, desc[UR10][R10.64] ;  /* 0x0000000a0a0db981 */ /* 0x0000e8000c1e1500 */
[----:B------:R-:W0:Y:S04]  /*1c540*/  LDL R10, [R1+0x6d4] ;  /* 0x0006d400010a7983 */ /* 0x000e280000100800 */
[----:B------:R-:W0:Y:S01]  /*1c550*/  LDL R11, [R1+0x6d8] ;  /* 0x0006d800010b7983 */ /* 0x000e220000100800 */
[----:B------:R-:W-:Y:S02]  /*1c560*/  PRMT R12, RZ, 0x7610, R12 ;  /* 0x00007610ff0c7816 */ /* 0x000fe4000000000c */
[----:B0-----:R-:W-:-:S04]  /*1c570*/  @!P3 LOP3.LUT R11, R11, R10, RZ, 0x3c, !PT ;  /* 0x0000000a0b0bb212 */ /* 0x001fc800078e3cff */
[----:B------:R-:W-:-:S04]  /*1c580*/  @!P3 LOP3.LUT R10, R11, R10, RZ, 0x3c, !PT ;  /* 0x0000000a0b0ab212 */ /* 0x000fc800078e3cff */
[----:B------:R-:W-:-:S05]  /*1c590*/  @!P3 LOP3.LUT R11, R11, R10, RZ, 0x3c, !PT ;  /* 0x0000000a0b0bb212 */ /* 0x000fca00078e3cff */
[----:B------:R0:W4:Y:S04]  /*1c5a0*/  @!P3 LDG.E.U16 R12, desc[UR10][R10.64] ;  /* 0x0000000a0a0cb981 */ /* 0x000128000c1e1500 */
[----:B---3--:R-:W-:Y:S01]  /*1c5b0*/  STL [R1+0x18d8], R13 ;  /* 0x0018d80d01007387 */ /* 0x008fe20000100800 */
[----:B0-----:R-:W-:-:S06]  /*1c5c0*/  PRMT R11, RZ, 0x7610, R11 ;  /* 0x00007610ff0b7816 */ /* 0x001fcc000000000b */
[----:B--2---:R0:W2:Y:S04]  /*1c5d0*/  @!P3 LDG.E.U16 R11, desc[UR10][R14.64] ;  /* 0x0000000a0e0bb981 */ /* 0x0040a8000c1e1500 */
[----:B------:R-:W0:Y:S04]  /*1c5e0*/  LDL R14, [R1+0x694] ;  /* 0x00069400010e7983 */ /* 0x000e280000100800 */
[----:B------:R-:W0:Y:S01]  /*1c5f0*/  LDL R15, [R1+0x698] ;  /* 0x00069800010f7983 */ /* 0x000e220000100800 */
[----:B------:R-:W-:Y:S02]  /*1c600*/  PRMT R10, RZ, 0x7610, R10 ;  /* 0x00007610ff0a7816 */ /* 0x000fe4000000000a */
[----:B0-----:R-:W-:-:S04]  /*1c610*/  @!P3 LOP3.LUT R15, R15, R14, RZ, 0x3c, !PT ;  /* 0x0000000e0f0fb212 */ /* 0x001fc800078e3cff */
        /* <DEDUP_REMOVED lines=117> */
[----:B------:R0:W4:Y:S04]  /*1cd70*/  @!P3 LDG.E.U16 R27, desc[UR10][R14.64] ;  /* 0x0000000a0e1bb981 */ /* 0x000128000c1e1500 */
[----:B------:R-:W0:Y:S04]  /*1cd80*/  LDL R14, [R1+0x4d4] ;  /* 0x0004d400010e7983 */ /* 0x000e280000100800 */
[----:B------:R-:W0:Y:S01]  /*1cd90*/  LDL R15, [R1+0x4d8] ;  /* 0x0004d800010f7983 */ /* 0x000e220000100800 */
[----:B--2---:R-:W-:Y:S02]  /*1cda0*/  PRMT R0, RZ, 0x7610, R0 ;  /* 0x00007610ff007816 */ /* 0x004fe40000000000 */
[----:B0-----:R-:W-:-:S04]  /*1cdb0*/  @!P3 LOP3.LUT R15, R15, R14, RZ, 0x3c, !PT ;  /* 0x0000000e0f0fb212 */ /* 0x001fc800078e3cff */
[----:B------:R-:W-:-:S04]  /*1cdc0*/  @!P3 LOP3.LUT R14, R15, R14, RZ, 0x3c, !PT ;  /* 0x0000000e0f0eb212 */ /* 0x000fc800078e3cff */
[----:B------:R-:W-:-:S05]  /*1cdd0*/  @!P3 LOP3.LUT R15, R15, R14, RZ, 0x3c, !PT ;  /* 0x0000000e0f0fb212 */ /* 0x000fca00078e3cff */
[----:B------:R-:W2:Y:S04]  /*1cde0*/  @!P3 LDG.E.U16 R0, desc[UR10][R14.64] ;  /* 0x0000000a0e00b981 */ /* 0x000ea8000c1e1500 */
[----:B----4-:R0:W-:Y:S04]  /*1cdf0*/  STL [R1+0xe8], R27 ;  /* 0x0000e81b01007387 */ /* 0x0101e80000100800 */
[----:B0-----:R-:W4:Y:S04]  /*1ce00*/  LDL R27, [R1+0xbc0] ;  /* 0x000bc000011b7983 */ /* 0x001f280000100800 */
[----:B--2---:R0:W-:Y:S04]  /*1ce10*/  STL [R1+0xf0], R0 ;  /* 0x0000f00001007387 */ /* 0x0041e80000100800 */
[----:B0-----:R-:W2:Y:S04]  /*1ce20*/  LDL.LU R0, [R1+0x1994] ;  /* 0x0019940001007983 */ /* 0x001ea80000300800 */
        /* <DEDUP_REMOVED lines=36> */
[----:B------:R-:W3:Y:S01]  /*1d070*/  LDL R15, [R1+0x448] ;  /* 0x00044800010f7983 */ /* 0x000ee20000100800 */
[----:B----4-:R-:W-:-:S03]  /*1d080*/  @!P3 IMAD.MOV.U32 R14, RZ, RZ, R27 ;  /* 0x000000ffff0eb224 */ /* 0x010fc600078e001b */
[----:B------:R-:W4:Y:S01]  /*1d090*/  LDL R27, [R1+0xb84] ;  /* 0x000b8400011b7983 */ /* 0x000f220000100800 */
[----:B--2---:R-:W-:-:S06]  /*1d0a0*/  PRMT R0, RZ, 0x7610, R0 ;  /* 0x00007610ff007816 */ /* 0x004fcc0000000000 */
[----:B---3--:R-:W2:Y:S04]  /*1d0b0*/  @!P3 LDG.E.U16 R0, desc[UR10][R14.64] ;  /* 0x0000000a0e00b981 */ /* 0x008ea8000c1e1500 */
        /* <DEDUP_REMOVED lines=31> */
[----:B------:R-:W-:-:S02]  /*1d2b0*/  PRMT R24, RZ, 0x7610, R24 ;  /* 0x00007610ff187816 */ /* 0x000fc40000000018 */
[----:B---3--:R-:W-:-:S04]  /*1d2c0*/  @!P3 LOP3.LUT R15, R15, R14, RZ, 0x3c, !PT ;  /* 0x0000000e0f0fb212 */ /* 0x008fc800078e3cff */
[----:B------:R-:W-:-:S04]  /*1d2d0*/  @!P3 LOP3.LUT R14, R15, R14, RZ, 0x3c, !PT ;  /* 0x0000000e0f0eb212 */ /* 0x000fc800078e3cff */
[----:B------:R-:W-:-:S05]  /*1d2e0*/  @!P3 LOP3.LUT R15, R15, R14, RZ, 0x3c, !PT ;  /* 0x0000000e0f0fb212 */ /* 0x000fca00078e3cff */
[----:B------:R-:W3:Y:S01]  /*1d2f0*/  @!P3 LDG.E.U16 R24, desc[UR10][R14.64] ;  /* 0x0000000a0e18b981 */ /* 0x000ee2000c1e1500 */
[----:B------:R-:W-:-:S03]  /*1d300*/  PRMT R6, RZ, 0x7610, R6 ;  /* 0x00007610ff067816 */ /* 0x000fc60000000006 */
[----:B---3--:R0:W-:Y:S04]  /*1d310*/  STL [R1+0x18c], R24 ;  /* 0x00018c1801007387 */ /* 0x0081e80000100800 */
[----:B0-----:R-:W3:Y:S04]  /*1d320*/  LDL.LU R24, [R1+0x1970] ;  /* 0x0019700001187983 */ /* 0x001ee80000300800 */
[----:B------:R-:W2:Y:S01]  /*1d330*/  LDL R15, [R1+0x42c] ;  /* 0x00042c00010f7983 */ /* 0x000ea20000100800 */
[----:B----4-:R-:W-:-:S03]  /*1d340*/  @!P3 IMAD.MOV.U32 R14, RZ, RZ, R27 ;  /* 0x000000ffff0eb224 */ /* 0x010fc600078e001b */
[----:B------:R-:W4:Y:S04]  /*1d350*/  LDL R27, [R1+0xaec] ;  /* 0x000aec00011b7983 */ /* 0x000f280000100800 */
[----:B--2---:R0:W2:Y:S04]  /*1d360*/  @!P3 LDG.E.U16 R6, desc[UR10][R14.64] ;  /* 0x0000000a0e06b981 */ /* 0x0040a8000c1e1500 */
[----:B------:R-:W0:Y:S04]  /*1d370*/  LDL R14, [R1+0xb6c] ;  /* 0x000b6c00010e7983 */ /* 0x000e280000100800 */
[----:B------:R-:W0:Y:S01]  /*1d380*/  LDL R15, [R1+0xb70] ;  /* 0x000b7000010f7983 */ /* 0x000e220000100800 */
[----:B---3--:R-:W-:-:S02]  /*1d390*/  PRMT R24, RZ, 0x7610, R24 ;  /* 0x00007610ff187816 */ /* 0x008fc40000000018 */
[----:B0-----:R-:W-:-:S04]  /*1d3a0*/  @!P3 LOP3.LUT R15, R15, R14, RZ, 0x3c, !PT ;  /* 0x0000000e0f0fb212 */ /* 0x001fc800078e3cff */
[----:B------:R-:W-:-:S04]  /*1d3b0*/  @!P3 LOP3.LUT R14, R15, R14, RZ, 0x3c, !PT ;  /* 0x0000000e0f0eb212 */ /* 0x000fc800078e3cff */
[----:B------:R-:W-:-:S05]  /*1d3c0*/  @!P3 LOP3.LUT R15, R15, R14, RZ, 0x3c, !PT ;  /* 0x0000000e0f0fb212 */ /* 0x000fca00078e3cff */
[----:B------:R-:W3:Y:S04]  /*1d3d0*/  @!P3 LDG.E.U16 R24, desc[UR10][R14.64] ;  /* 0x0000000a0e18b981 */ /* 0x000ee8000c1e1500 */
[----:B--2---:R0:W-:Y:S04]  /*1d3e0*/  STL [R1+0x188], R6 ;  /* 0x0001880601007387 */ /* 0x0041e80000100800 */
[----:B0-----:R-:W2:Y:S04]  /*1d3f0*/  LDL R6, [R1+0xaf0] ;  /* 0x000af00001067983 */ /* 0x001ea80000100800 */
[----:B---3--:R0:W-:Y:S04]  /*1d400*/  STL [R1+0x184], R24 ;  /* 0x0001841801007387 */ /* 0x0081e80000100800 */
[----:B0-----:R-:W3:Y:S04]  /*1d410*/  LDL.LU R24, [R1+0x196c] ;  /* 0x00196c0001187983 */ /* 0x001ee80000300800 */
[----:B------:R-:W4:Y:S04]  /*1d420*/  LDL R14, [R1+0xb4c] ;  /* 0x000b4c00010e7983 */ /* 0x000f280000100800 */
[----:B------:R-:W4:Y:S01]  /*1d430*/  LDL R15, [R1+0xb50] ;  /* 0x000b5000010f7983 */ /* 0x000f220000100800 */
[----:B---3--:R-:W-:-:S02]  /*1d440*/  PRMT R24, RZ, 0x7610, R24 ;  /* 0x00007610ff187816 */ /* 0x008fc40000000018 */
[----:B----4-:R-:W-:-:S04]  /*1d450*/  @!P3 LOP3.LUT R15, R15, R14, RZ, 0x3c, !PT ;  /* 0x0000000e0f0fb212 */ /* 0x010fc800078e3cff */
[----:B------:R-:W-:-:S04]  /*1d460*/  @!P3 LOP3.LUT R14, R15, R14, RZ, 0x3c, !PT ;  /* 0x0000000e0f0eb212 */ /* 0x000fc800078e3cff */
[----:B------:R-:W-:-:S05]  /*1d470*/  @!P3 LOP3.LUT R15, R15, R14, RZ, 0x3c, !PT ;  /* 0x0000000e0f0fb212 */ /* 0x000fca00078e3cff */
[----:B------:R-:W3:Y:S04]  /*1d480*/  @!P3 LDG.E.U16 R24, desc[UR10][R14.64] ;  /* 0x0000000a0e18b981 */ /* 0x000ee8000c1e1500 */
        /* <DEDUP_REMOVED lines=17> */
[----:B------:R2:W3:Y:S01]  /*1d5a0*/  @!P3 LDG.E.U16 R24, desc[UR10][R14.64] ;  /* 0x0000000a0e18b981 */ /* 0x0004e2000c1e1500 */
[----:B------:R-:W-:Y:S01]  /*1d5b0*/  PRMT R4, RZ, 0x7610, R4 ;  /* 0x00007610ff047816 */ /* 0x000fe20000000004 */
[----:B--2---:R-:W-:Y:S02]  /*1d5c0*/  @!P3 IMAD.MOV.U32 R14, RZ, RZ, R6 ;  /* 0x000000ffff0eb224 */ /* 0x004fe400078e0006 */
[----:B------:R-:W-:-:S05]  /*1d5d0*/  @!P3 IMAD.MOV.U32 R15, RZ, RZ, R27 ;  /* 0x000000ffff0fb224 */ /* 0x000fca00078e001b */
[----:B------:R-:W2:Y:S04]  /*1d5e0*/  @!P3 LDG.E.U16 R4, desc[UR10][R14.64] ;  /* 0x0000000a0e04b981 */ /* 0x000ea8000c1e1500 */
[----:B---3--:R0:W-:Y:S04]  /*1d5f0*/  STL [R1+0x178], R24 ;  /* 0x0001781801007387 */ /* 0x0081e80000100800 */
[----:B0-----:R-:W3:Y:S04]  /*1d600*/  LDL.LU R24, [R1+0x1960] ;  /* 0x0019600001187983 */ /* 0x001ee80000300800 */
[----:B------:R-:W4:Y:S04]  /*1d610*/  LDL.LU R27, [R1+0x34] ;  /* 0x00003400011b7983 */ /* 0x000f280000300800 */
[----:B------:R-:W3:Y:S04]  /*1d620*/  LDL R14, [R1+0xacc] ;  /* 0x000acc00010e7983 */ /* 0x000ee80000100800 */
[----:B------:R-:W3:Y:S01]  /*1d630*/  LDL R15, [R1+0xad0] ;  /* 0x000ad000010f7983 */ /* 0x000ee20000100800 */
[----:B------:R-:W-:-:S03]  /*1d640*/  PRMT R28, RZ, 0x7610, R28 ;  /* 0x00007610ff1c7816 */ /* 0x000fc6000000001c */
[----:B------:R-:W4:Y:S04]  /*1d650*/  LDL R6, [R1+0xa70] ;  /* 0x000a700001067983 */ /* 0x000f280000100800 */
[----:B--2---:R-:W-:Y:S01]  /*1d660*/  STL [R1+0x174], R4 ;  /* 0x0001740401007387 */ /* 0x004fe20000100800 */
[----:B---3--:R-:W-:-:S04]  /*1d670*/  @!P3 LOP3.LUT R15, R15, R14, RZ, 0x3c, !PT ;  /* 0x0000000e0f0fb212 */ /* 0x008fc800078e3cff */
[----:B------:R-:W-:-:S04]  /*1d680*/  @!P3 LOP3.LUT R14, R15, R14, RZ, 0x3c, !PT ;  /* 0x0000000e0f0eb212 */ /* 0x000fc800078e3cff */
[----:B------:R-:W-:-:S05]  /*1d690*/  @!P3 LOP3.LUT R15, R15, R14, RZ, 0x3c, !PT ;  /* 0x0000000e0f0fb212 */ /* 0x000fca00078e3cff */
[----:B------:R-:W2:Y:S04]  /*1d6a0*/  @!P3 LDG.E.U16 R28, desc[UR10][R14.64] ;  /* 0x0000000a0e1cb981 */ /* 0x000ea8000c1e1500 */
[----:B------:R-:W3:Y:S04]  /*1d6b0*/  LDL R14, [R1+0xaac] ;  /* 0x000aac00010e7983 */ /* 0x000ee80000100800 */
[----:B------:R-:W3:Y:S01]  /*1d6c0*/  LDL R15, [R1+0xab0] ;  /* 0x000ab000010f7983 */ /* 0x000ee20000100800 */
[----:B------:R-:W-:-:S03]  /*1d6d0*/  PRMT R29, RZ, 0x7610, R29 ;  /* 0x00007610ff1d7816 */ /* 0x000fc6000000001d */
[----:B--2---:R0:W-:Y:S04]  /*1d6e0*/  STL [R1+0x170], R28 ;  /* 0x0001701c01007387 */ /* 0x0041e80000100800 */
[----:B0-----:R-:W2:Y:S01]  /*1d6f0*/  LDL.LU R28, [R1+0x7c] ;  /* 0x00007c00011c7983 */ /* 0x001ea20000300800 */
[----:B---3--:R-:W-:-:S04]  /*1d700*/  @!P3 LOP3.LUT R15, R15, R14, RZ, 0x3c, !PT ;  /* 0x0000000e0f0fb212 */ /* 0x008fc800078e3cff */
[----:B------:R-:W-:-:S04]  /*1d710*/  @!P3 LOP3.LUT R14, R15, R14, RZ, 0x3c, !PT ;  /* 0x0000000e0f0eb212 */ /* 0x000fc800078e3cff */
[----:B------:R-:W-:-:S05]  /*1d720*/  @!P3 LOP3.LUT R15, R15, R14, RZ, 0x3c, !PT ;  /* 0x0000000e0f0fb212 */ /* 0x000fca00078e3cff */
[----:B------:R-:W3:Y:S04]  /*1d730*/  @!P3 LDG.E.U16 R29, desc[UR10][R14.64] ;  /* 0x0000000a0e1db981 */ /* 0x000ee8000c1e1500 */
[----:B------:R-:W4:Y:S04]  /*1d740*/  LDL R14, [R1+0xa8c] ;  /* 0x000a8c00010e7983 */ /* 0x000f280000100800 */
[----:B------:R-:W4:Y:S01]  /*1d750*/  LDL R15, [R1+0xa90] ;  /* 0x000a9000010f7983 */ /* 0x000f220000100800 */
[----:B------:R-:W-:-:S03]  /*1d760*/  PRMT R7, RZ, 0x7610, R7 ;  /* 0x00007610ff077816 */ /* 0x000fc60000000007 */
[----:B---3--:R0:W-:Y:S04]  /*1d770*/  STL [R1+0x16c], R29 ;  /* 0x00016c1d01007387 */ /* 0x0081e80000100800 */
[----:B0-----:R-:W3:Y:S01]  /*1d780*/  LDL.LU R29, [R1+0x74] ;  /* 0x00007400011d7983 */ /* 0x001ee20000300800 */
[----:B----4-:R-:W-:-:S04]  /*1d790*/  @!P3 LOP3.LUT R15, R15, R14, RZ, 0x3c, !PT ;  /* 0x0000000e0f0fb212 */ /* 0x010fc800078e3cff */
[----:B------:R-:W-:-:S04]  /*1d7a0*/  @!P3 LOP3.LUT R14, R15, R14, RZ, 0x3c, !PT ;  /* 0x0000000e0f0eb212 */ /* 0x000fc800078e3cff */
[----:B------:R-:W-:-:S05]  /*1d7b0*/  @!P3 LOP3.LUT R15, R15, R14, RZ, 0x3c, !PT ;  /* 0x0000000e0f0fb212 */ /* 0x000fca00078e3cff */
[----:B------:R0:W4:Y:S04]  /*1d7c0*/  @!P3 LDG.E.U16 R7, desc[UR10][R14.64] ;  /* 0x0000000a0e07b981 */ /* 0x000128000c1e1500 */
[----:B------:R-:W2:Y:S01]  /*1d7d0*/  LDL R15, [R1+0xa6c] ;  /* 0x000a6c00010f7983 */ /* 0x000ea20000100800 */
[----:B------:R-:W-:Y:S01]  /*1d7e0*/  PRMT R3, RZ, 0x7610, R3 ;  /* 0x00007610ff037816 */ /* 0x000fe20000000003 */
[----:B0-----:R-:W-:Y:S02]  /*1d7f0*/  @!P3 IMAD.MOV.U32 R14, RZ, RZ, R6 ;  /* 0x000000ffff0eb224 */ /* 0x001fe400078e0006 */
[----:B----4-:R0:W-:Y:S04]  /*1d800*/  STL [R1+0x168], R7 ;  /* 0x0001680701007387 */ /* 0x0101e80000100800 */
[----:B0-----:R-:W4:Y:S04]  /*1d810*/  LDL R7, [R1+0xa10] ;  /* 0x000a100001077983 */ /* 0x001f280000100800 */
[----:B------:R-:W3:Y:S04]  /*1d820*/  LDL.LU R6, [R1+0x30] ;  /* 0x0000300001067983 */ /* 0x000ee80000300800 */
[----:B--2---:R0:W2:Y:S04]  /*1d830*/  @!P3 LDG.E.U16 R3, desc[UR10][R14.64] ;  /* 0x0000000a0e03b981 */ /* 0x0040a8000c1e1500 */
[----:B------:R-:W0:Y:S04]  /*1d840*/  LDL R14, [R1+0xa4c] ;  /* 0x000a4c00010e7983 */ /* 0x000e280000100800 */
[----:B------:R-:W0:Y:S01]  /*1d850*/  LDL R15, [R1+0xa50] ;  /* 0x000a5000010f7983 */ /* 0x000e220000100800 */
[----:B------:R-:W-:-:S02]  /*1d860*/  PRMT R5, RZ, 0x7610, R5 ;  /* 0x00007610ff057816 */ /* 0x000fc40000000005 */
[----:B0-----:R-:W-:-:S04]  /*1d870*/  @!P3 LOP3.LUT R15, R15, R14, RZ, 0x3c, !PT ;  /* 0x0000000e0f0fb212 */ /* 0x001fc800078e3cff */
[----:B------:R-:W-:-:S04]  /*1d880*/  @!P3 LOP3.LUT R14, R15, R14, RZ, 0x3c, !PT ;  /* 0x0000000e0f0eb212 */ /* 0x000fc800078e3cff */
[----:B------:R-:W-:-:S05]  /*1d890*/  @!P3 LOP3.LUT R15, R15, R14, RZ, 0x3c, !PT ;  /* 0x0000000e0f0fb212 */ /* 0x000fca00078e3cff */
[----:B------:R-:W4:Y:S01]  /*1d8a0*/  @!P3 LDG.E.U16 R5, desc[UR10][R14.64] ;  /* 0x0000000a0e05b981 */ /* 0x000f22000c1e1500 */
[----:B------:R-:W-:-:S03]  /*1d8b0*/  LOP3.LUT R4, R0, 0x20, RZ, 0x3c, !PT ;  /* 0x0000002000047812 */ /* 0x000fc600078e3cff */
[----:B--2---:R0:W-:Y:S04]  /*1d8c0*/  STL [R1+0x164], R3 ;  /* 0x0001640301007387 */ /* 0x0041e80000100800 */
[----:B------:R-:W-:Y:S04]  /*1d8d0*/  STS.U16 [R0+UR5+0x10000], R16 ;  /* 0x0100001000007988 */ /* 0x000fe80008000405 */
[----:B------:R-:W-:Y:S04]  /*1d8e0*/  STS.U16 [R0+UR5+0x10200], R17 ;  /* 0x0102001100007988 */ /* 0x000fe80008000405 */
[----:B0-----:R-:W2:Y:S04]  /*1d8f0*/  LDL.LU R3, [R1+0x6c] ;  /* 0x00006c0001037983 */ /* 0x001ea80000300800 */
[----:B------:R-:W3:Y:S04]  /*1d900*/  LDL R14, [R1+0xa2c] ;  /* 0x000a2c00010e7983 */ /* 0x000ee80000100800 */
[----:B------:R-:W3:Y:S04]  /*1d910*/  LDL R15, [R1+0xa30] ;  /* 0x000a3000010f7983 */ /* 0x000ee80000100800 */
[----:B------:R-:W-:Y:S04]  /*1d920*/  STS.U16 [R0+UR5+0x10400], R18 ;  /* 0x0104001200007988 */ /* 0x000fe80008000405 */
        /* <DEDUP_REMOVED lines=10> */
[----:B----4-:R0:W-:Y:S04]  /*1d9d0*/  STL [R1+0x160], R5 ;  /* 0x0001600501007387 */ /* 0x0101e80000100800 */
[----:B0-----:R-:W4:Y:S04]  /*1d9e0*/  LDL.LU R5, [R1+0x70] ;  /* 0x0000700001057983 */ /* 0x001f280000300800 */
[----:B------:R-:W2:Y:S01]  /*1d9f0*/  LDL.LU R27, [R1+0x195c] ;  /* 0x00195c00011b7983 */ /* 0x000ea20000300800 */
[----:B---3--:R-:W-:-:S04]  /*1da00*/  @!P3 LOP3.LUT R15, R15, R14, RZ, 0x3c, !PT ;  /* 0x0000000e0f0fb212 */ /* 0x008fc800078e3cff */
[----:B------:R-:W-:-:S04]  /*1da10*/  @!P3 LOP3.LUT R14, R15, R14, RZ, 0x3c, !PT ;  /* 0x0000000e0f0eb212 */ /* 0x000fc800078e3cff */
[----:B------:R-:W-:Y:S02]  /*1da20*/  @!P3 LOP3.LUT R15, R15, R14, RZ, 0x3c, !PT ;  /* 0x0000000e0f0fb212 */ /* 0x000fe400078e3cff */
[----:B--2---:R-:W-:-:S06]  /*1da30*/  PRMT R27, RZ, 0x7610, R27 ;  /* 0x00007610ff1b7816 */ /* 0x004fcc000000001b */
[----:B------:R-:W2:Y:S04]  /*1da40*/  @!P3 LDG.E.U16 R27, desc[UR10][R14.64] ;  /* 0x0000000a0e1bb981 */ /* 0x000ea8000c1e1500 */
[----:B--2---:R0:W-:Y:S04]  /*1da50*/  STL [R1+0x15c], R27 ;  /* 0x00015c1b01007387 */ /* 0x0041e80000100800 */
[----:B0-----:R-:W2:Y:S04]  /*1da60*/  LDL.LU R27, [R1+0x1958] ;  /* 0x00195800011b7983 */ /* 0x001ea80000300800 */
[----:B------:R-:W3:Y:S04]  /*1da70*/  LDL.LU R14, [R1+0x78] ;  /* 0x00007800010e7983 */ /* 0x000ee80000300800 */
[----:B------:R-:W4:Y:S01]  /*1da80*/  LDL R15, [R1+0xa0c] ;  /* 0x000a0c00010f7983 */ /* 0x000f220000100800 */
[----:B--2---:R-:W-:-:S03]  /*1da90*/  PRMT R27, RZ, 0x7610, R27 ;  /* 0x00007610ff1b7816 */ /* 0x004fc6000000001b */
[----:B---3--:R0:W-:Y:S02]  /*1daa0*/  STS.U16 [R4+UR5+0x10b00], R14 ;  /* 0x010b000e04007988 */ /* 0x0081e40008000405 */
[----:B0-----:R-:W-:Y:S02]  /*1dab0*/  @!P3 IMAD.MOV.U32 R14, RZ, RZ, R7 ;  /* 0x000000ffff0eb224 */ /* 0x001fe400078e0007 */
[----:B------:R-:W2:Y:S04]  /*1dac0*/  LDL.LU R7, [R1+0x68] ;  /* 0x0000680001077983 */ /* 0x000ea80000300800 */
[----:B----4-:R-:W3:Y:S04]  /*1dad0*/  @!P3 LDG.E.U16 R27, desc[UR10][R14.64] ;  /* 0x0000000a0e1bb981 */ /* 0x010ee8000c1e1500 */
[----:B---3--:R0:W-:Y:S04]  /*1dae0*/  STL [R1+0x158], R27 ;  /* 0x0001581b01007387 */ /* 0x0081e80000100800 */
[----:B0-----:R-:W3:Y:S04]  /*1daf0*/  LDL.LU R27, [R1+0x1954] ;  /* 0x00195400011b7983 */ /* 0x001ee80000300800 */
[----:B------:R-:W4:Y:S04]  /*1db00*/  LDL R14, [R1+0x9ec] ;  /* 0x0009ec00010e7983 */ /* 0x000f280000100800 */
[----:B------:R-:W4:Y:S04]  /*1db10*/  LDL R15, [R1+0x9f0] ;  /* 0x0009f000010f7983 */ /* 0x000f280000100800 */
[----:B------:R0:W-:Y:S04]  /*1db20*/  STS.U16 [R4+UR5+0x10d00], R28 ;  /* 0x010d001c04007988 */ /* 0x0001e80008000405 */
[----:B0-----:R-:W2:Y:S01]  /*1db30*/  LDL.LU R28, [R1+0x64] ;  /* 0x00006400011c7983 */ /* 0x001ea20000300800 */
[----:B---3--:R-:W-:-:S02]  /*1db40*/  PRMT R27, RZ, 0x7610, R27 ;  /* 0x00007610ff1b7816 */ /* 0x008fc4000000001b */
        /* <DEDUP_REMOVED lines=11> */
[----:B---3--:R0:W-:Y:S04]  /*1dc00*/  STL [R1+0x154], R27 ;  /* 0x0001541b01007387 */ /* 0x0081e80000100800 */
[----:B------:R1:W-:Y:S04]  /*1dc10*/  STS.U16 [R4+UR5+0x10f00], R29 ;  /* 0x010f001d04007988 */ /* 0x0003e80008000405 */
[----:B0-----:R-:W3:Y:S04]  /*1dc20*/  LDL.LU R27, [R1+0x60] ;  /* 0x00006000011b7983 */ /* 0x001ee80000300800 */
[----:B-1----:R-:W2:Y:S04]  /*1dc30*/  LDL R4, [R1+0x970] ;  /* 0x0009700001047983 */ /* 0x002ea80000100800 */
[----:B------:R-:W3:Y:S04]  /*1dc40*/  LDL.LU R29, [R1+0x5c] ;  /* 0x00005c00011d7983 */ /* 0x000ee80000300800 */
[----:B------:R-:W-:Y:S04]  /*1dc50*/  STS.U16 [R0+UR5], R6 ;  /* 0x0000000600007988 */ /* 0x000fe80008000405 */
[----:B----4-:R0:W-:Y:S04]  /*1dc60*/  STL [R1+0x150], R8 ;  /* 0x0001500801007387 */ /* 0x0101e80000100800 */
[----:B0-----:R-:W4:Y:S04]  /*1dc70*/  LDL.LU R8, [R1+0x1950] ;  /* 0x0019500001087983 */ /* 0x001f280000300800 */
[----:B------:R-:W2:Y:S04]  /*1dc80*/  LDL R14, [R1+0x9ac] ;  /* 0x0009ac00010e7983 */ /* 0x000ea80000100800 */
[----:B------:R-:W2:Y:S04]  /*1dc90*/  LDL R15, [R1+0x9b0] ;  /* 0x0009b000010f7983 */ /* 0x000ea80000100800 */
[----:B------:R-:W3:Y:S01]  /*1dca0*/  LDL.LU R6, [R1+0x194c] ;  /* 0x00194c0001067983 */ /* 0x000ee20000300800 */
[----:B--2---:R-:W-:-:S04]  /*1dcb0*/  @!P3 LOP3.LUT R15, R15, R14, RZ, 0x3c, !PT ;  /* 0x0000000e0f0fb212 */ /* 0x004fc800078e3cff */
[C---:B------:R-:W-:Y:S02]  /*1dcc0*/  @!P3 LOP3.LUT R14, R15.reuse, R14, RZ, 0x3c, !PT ;  /* 0x0000000e0f0eb212 */ /* 0x040fe400078e3cff */
[----:B---3--:R-:W-:Y:S02]  /*1dcd0*/  PRMT R6, RZ, 0x7610, R6 ;  /* 0x00007610ff067816 */ /* 0x008fe40000000006 */
[----:B------:R-:W-:-:S05]  /*1dce0*/  @!P3 LOP3.LUT R15, R15, R14, RZ, 0x3c, !PT ;  /* 0x0000000e0f0fb212 */ /* 0x000fca00078e3cff */
[----:B------:R-:W2:Y:S04]  /*1dcf0*/  @!P3 LDG.E.U16 R6, desc[UR10][R14.64] ;  /* 0x0000000a0e06b981 */ /* 0x000ea8000c1e1500 */
[----:B--2---:R0:W-:Y:S04]  /*1dd00*/  STL [R1+0x14c], R6 ;  /* 0x00014c0601007387 */ /* 0x0041e80000100800 */
[----:B0-----:R-:W2:Y:S04]  /*1dd10*/  LDL.LU R6, [R1+0x1948] ;  /* 0x0019480001067983 */ /* 0x001ea80000300800 */
[----:B------:R-:W3:Y:S04]  /*1dd20*/  LDL R14, [R1+0x98c] ;  /* 0x00098c00010e7983 */ /* 0x000ee80000100800 */
[----:B------:R-:W3:Y:S04]  /*1dd30*/  LDL R15, [R1+0x990] ;  /* 0x00099000010f7983 */ /* 0x000ee80000100800 */
[----:B------:R0:W-:Y:S04]  /*1dd40*/  STS.U16 [R0+UR5+0x400], R3 ;  /* 0x0004000300007988 */ /* 0x0001e80008000405 */
[----:B0-----:R-:W4:Y:S01]  /*1dd50*/  LDL.LU R3, [R1+0x1944] ;  /* 0x0019440001037983 */ /* 0x001f220000300800 */
[----:B--2---:R-:W-:-:S02]  /*1dd60*/  PRMT R6, RZ, 0x7610, R6 ;  /* 0x00007610ff067816 */ /* 0x004fc40000000006 */
[----:B---3--:R-:W-:-:S04]  /*1dd70*/  @!P3 LOP3.LUT R15, R15, R14, RZ, 0x3c, !PT ;  /* 0x0000000e0f0fb212 */ /* 0x008fc800078e3cff */
[----:B------:R-:W-:-:S04]  /*1dd80*/  @!P3 LOP3.LUT R14, R15, R14, RZ, 0x3c, !PT ;  /* 0x0000000e0f0eb212 */ /* 0x000fc800078e3cff */
[----:B------:R-:W-:-:S05]  /*1dd90*/  @!P3 LOP3.LUT R15, R15, R14, RZ, 0x3c, !PT ;  /* 0x0000000e0f0fb212 */ /* 0x000fca00078e3cff */
[----:B------:R0:W2:Y:S04]  /*1dda0*/  @!P3 LDG.E.U16 R6, desc[UR10][R14.64] ;  /* 0x0000000a0e06b981 */ /* 0x0000a8000c1e1500 */
[----:B------:R-:W3:Y:S01]  /*1ddb0*/  LDL R15, [R1+0x96c] ;  /* 0x00096c00010f7983 */ /* 0x000ee20000100800 */
[----:B----4-:R-:W-:Y:S01]  /*1ddc0*/  PRMT R3, RZ, 0x7610, R3 ;  /* 0x00007610ff037816 */ /* 0x010fe20000000003 */
[----:B0-----:R-:W-:-:S05]  /*1ddd0*/  @!P3 IMAD.MOV.U32 R14, RZ, RZ, R4 ;  /* 0x000000ffff0eb224 */ /* 0x001fca00078e0004 */
[----:B---3--:R-:W3:Y:S04]  /*1dde0*/  @!P3 LDG.E.U16 R3, desc[UR10][R14.64] ;  /* 0x0000000a0e03b981 */ /* 0x008ee8000c1e1500 */
[----:B--2---:R0:W-:Y:S04]  /*1ddf0*/  STL [R1+0x148], R6 ;  /* 0x0001480601007387 */ /* 0x0041e80000100800 */
[----:B------:R1:W-:Y:S04]  /*1de00*/  STS.U16 [R0+UR5+0x800], R5 ;  /* 0x0008000500007988 */ /* 0x0003e80008000405 */
[----:B------:R-:W2:Y:S04]  /*1de10*/  LDL R14, [R1+0x94c] ;  /* 0x00094c00010e7983 */ /* 0x000ea80000100800 */
[----:B------:R-:W2:Y:S04]  /*1de20*/  LDL R15, [R1+0x950] ;  /* 0x00095000010f7983 */ /* 0x000ea80000100800 */
[----:B0-----:R-:W4:Y:S04]  /*1de30*/  LDL R6, [R1+0x90c] ;  /* 0x00090c0001067983 */ /* 0x001f280000100800 */
[----:B-1----:R-:W4:Y:S04]  /*1de40*/  LDL R5, [R1+0x910] ;  /* 0x0009100001057983 */ /* 0x002f280000100800 */
[----:B------:R-:W4:Y:S04]  /*1de50*/  LDL R4, [R1+0x8ec] ;  /* 0x0008ec0001047983 */ /* 0x000f280000100800 */
[----:B------:R-:W-:Y:S04]  /*1de60*/  STS.U16 [R0+UR5+0xc00], R7 ;  /* 0x000c000700007988 */ /* 0x000fe80008000405 */
[----:B---3--:R0:W-:Y:S04]  /*1de70*/  STL [R1+0x144], R3 ;  /* 0x0001440301007387 */ /* 0x0081e80000100800 */
[----:B0-----:R-:W3:Y:S04]  /*1de80*/  LDL R3, [R1+0x8f0] ;  /* 0x0008f00001037983 */ /* 0x001ee80000100800 */
[----:B------:R-:W4:Y:S01]  /*1de90*/  LDL.LU R7, [R1+0x1940] ;  /* 0x0019400001077983 */ /* 0x000f220000300800 */
[----:B--2---:R-:W-:-:S04]  /*1dea0*/  @!P3 LOP3.LUT R15, R15, R14, RZ, 0x3c, !PT ;  /* 0x0000000e0f0fb212 */ /* 0x004fc800078e3cff */
[----:B------:R-:W-:-:S04]  /*1deb0*/  @!P3 LOP3.LUT R14, R15, R14, RZ, 0x3c, !PT ;  /* 0x0000000e0f0eb212 */ /* 0x000fc800078e3cff */
[----:B------:R-:W-:Y:S02]  /*1dec0*/  @!P3 LOP3.LUT R15, R15, R14, RZ, 0x3c, !PT ;  /* 0x0000000e0f0fb212 */ /* 0x000fe400078e3cff */
[----:B----4-:R-:W-:-:S06]  /*1ded0*/  PRMT R7, RZ, 0x7610, R7 ;  /* 0x00007610ff077816 */ /* 0x010fcc0000000007 */
[----:B------:R-:W2:Y:S04]  /*1dee0*/  @!P3 LDG.E.U16 R7, desc[UR10][R14.64] ;  /* 0x0000000a0e07b981 */ /* 0x000ea8000c1e1500 */
[----:B------:R-:W-:Y:S04]  /*1def0*/  STS.U16 [R0+UR5+0x1000], R28 ;  /* 0x0010001c00007988 */ /* 0x000fe80008000405 */
[----:B--2---:R0:W-:Y:S04]  /*1df00*/  STL [R1+0x140], R7 ;  /* 0x0001400701007387 */ /* 0x0041e80000100800 */
[----:B0-----:R-:W2:Y:S04]  /*1df10*/  LDL.LU R7, [R1+0x193c] ;  /* 0x00193c0001077983 */ /* 0x001ea80000300800 */
[----:B------:R-:W4:Y:S04]  /*1df20*/  LDL R14, [R1+0x92c] ;  /* 0x00092c00010e7983 */ /* 0x000f280000100800 */
[----:B------:R-:W4:Y:S04]  /*1df30*/  LDL R15, [R1+0x930] ;  /* 0x00093000010f7983 */ /* 0x000f280000100800 */
[----:B------:R-:W3:Y:S01]  /*1df40*/  LDL.LU R28, [R1+0x1938] ;  /* 0x00193800011c7983 */ /* 0x000ee20000300800 */
[----:B------:R-:W-:-:S02]  /*1df50*/  PRMT R26, RZ, 0x7610, R26 ;  /* 0x00007610ff1a7816 */ /* 0x000fc4000000001a */
[----:B----4-:R-:W-:-:S04]  /*1df60*/  @!P3 LOP3.LUT R15, R15, R14, RZ, 0x3c, !PT ;  /* 0x0000000e0f0fb212 */ /* 0x010fc800078e3cff */
[C---:B------:R-:W-:Y:S02]  /*1df70*/  @!P3 LOP3.LUT R14, R15.reuse, R14, RZ, 0x3c, !PT ;  /* 0x0000000e0f0eb212 */ /* 0x040fe400078e3cff */
[----:B---3--:R-:W-:Y:S02]  /*1df80*/  PRMT R28, RZ, 0x7610, R28 ;  /* 0x00007610ff1c7816 */ /* 0x008fe4000000001c */
[----:B------:R-:W-:-:S05]  /*1df90*/  @!P3 LOP3.LUT R15, R15, R14, RZ, 0x3c, !PT ;  /* 0x0000000e0f0fb212 */ /* 0x000fca00078e3cff */
[----:B------:R0:W3:Y:S02]  /*1dfa0*/  @!P3 LDG.E.U16 R28, desc[UR10][R14.64] ;  /* 0x0000000a0e1cb981 */ /* 0x0000e4000c1e1500 */
[----:B0-----:R-:W-:Y:S02]  /*1dfb0*/  @!P3 IMAD.MOV.U32 R14, RZ, RZ, R5 ;  /* 0x000000ffff0eb224 */ /* 0x001fe400078e0005 */
[----:B------:R-:W-:-:S05]  /*1dfc0*/  @!P3 IMAD.MOV.U32 R15, RZ, RZ, R6 ;  /* 0x000000ffff0fb224 */ /* 0x000fca00078e0006 */
[----:B------:R0:W4:Y:S01]  /*1dfd0*/  @!P3 LDG.E.U16 R26, desc[UR10][R14.64] ;  /* 0x0000000a0e1ab981 */ /* 0x000122000c1e1500 */
[----:B------:R-:W-:Y:S01]  /*1dfe0*/  PRMT R24, RZ, 0x7610, R24 ;  /* 0x00007610ff187816 */ /* 0x000fe20000000018 */
[----:B0-----:R-:W-:Y:S02]  /*1dff0*/  @!P3 IMAD.MOV.U32 R14, RZ, RZ, R3 ;  /* 0x000000ffff0eb224 */ /* 0x001fe400078e0003 */
[----:B------:R-:W-:-:S05]  /*1e000*/  @!P3 IMAD.MOV.U32 R15, RZ, RZ, R4 ;  /* 0x000000ffff0fb224 */ /* 0x000fca00078e0004 */
[----:B------:R-:W2:Y:S04]  /*1e010*/  @!P3 LDG.E.U16 R24, desc[UR10][R14.64] ;  /* 0x0000000a0e18b981 */ /* 0x000ea8000c1e1500 */
[----:B---3--:R0:W-:Y:S04]  /*1e020*/  STL [R1+0x13c], R28 ;  /* 0x00013c1c01007387 */ /* 0x0081e80000100800 */
[----:B0-----:R-:W3:Y:S04]  /*1e030*/  LDL.LU R28, [R1+0x58] ;  /* 0x00005800011c7983 */ /* 0x001ee80000300800 */
[----:B----4-:R-:W-:Y:S04]  /*1e040*/  STL [R1+0x1840], R26 ;  /* 0x0018401a01007387 */ /* 0x010fe80000100800 */
[----:B------:R-:W4:Y:S04]  /*1e050*/  LDL R6, [R1+0x8cc] ;  /* 0x0008cc0001067983 */ /* 0x000f280000100800 */
[----:B------:R-:W4:Y:S04]  /*1e060*/  LDL R5, [R1+0x8d0] ;  /* 0x0008d00001057983 */ /* 0x000f280000100800 */
[----:B------:R0:W-:Y:S04]  /*1e070*/  STS.U16 [R0+UR5+0x1400], R27 ;  /* 0x0014001b00007988 */ /* 0x0001e80008000405 */
[----:B------:R1:W-:Y:S04]  /*1e080*/  STS.U16 [R0+UR5+0x1800], R29 ;  /* 0x0018001d00007988 */ /* 0x0003e80008000405 */
[----:B0-----:R-:W4:Y:S04]  /*1e090*/  LDL.LU R27, [R1+0x54] ;  /* 0x00005400011b7983 */ /* 0x001f280000300800 */
[----:B------:R-:W4:Y:S04]  /*1e0a0*/  LDL R4, [R1+0x8ac] ;  /* 0x0008ac0001047983 */ /* 0x000f280000100800 */
[----:B------:R-:W4:Y:S04]  /*1e0b0*/  LDL R3, [R1+0x8b0] ;  /* 0x0008b00001037983 */ /* 0x000f280000100800 */
[----:B-1----:R-:W4:Y:S04]  /*1e0c0*/  LDL.LU R29, [R1+0x50] ;  /* 0x00005000011d7983 */ /* 0x002f280000300800 */
[----:B--2---:R-:W-:Y:S04]  /*1e0d0*/  STL [R1+0x1844], R24 ;  /* 0x0018441801007387 */ /* 0x004fe80000100800 */
[----:B------:R-:W-:Y:S04]  /*1e0e0*/  STL [R1+0x1848], R24 ;  /* 0x0018481801007387 */ /* 0x000fe80000100800 */
[----:B------:R-:W-:Y:S04]  /*1e0f0*/  STL [R1+0x184c], R24 ;  /* 0x00184c1801007387 */ /* 0x000fe80000100800 */
[----:B------:R-:W-:Y:S04]  /*1e100*/  STL [R1+0x1850], R24 ;  /* 0x0018501801007387 */ /* 0x000fe80000100800 */
[----:B------:R-:W-:Y:S04]  /*1e110*/  STL [R1+0x1878], R24 ;  /* 0x0018781801007387 */ /* 0x000fe80000100800 */
[----:B------:R-:W-:Y:S04]  /*1e120*/  STL [R1+0x18ac], R24 ;  /* 0x0018ac1801007387 */ /* 0x000fe80000100800 */
[----:B------:R-:W-:Y:S01]  /*1e130*/  STL [R1+0x18b0], R24 ;  /* 0x0018b01801007387 */ /* 0x000fe20000100800 */
[----:B------:R-:W-:-:S03]  /*1e140*/  PRMT R22, RZ, 0x7610, R22 ;  /* 0x00007610ff167816 */ /* 0x000fc60000000016 */
        /* <DEDUP_REMOVED lines=8> */
[----:B---3--:R0:W-:Y:S04]  /*1e1d0*/  STS.U16 [R0+UR5+0x1c00], R28 ;  /* 0x001c001c00007988 */ /* 0x0081e80008000405 */
[----:B0-----:R-:W2:Y:S01]  /*1e1e0*/  LDL.LU R28, [R1+0x4c] ;  /* 0x00004c00011c7983 */ /* 0x001ea20000300800 */
[----:B----4-:R-:W-:-:S03]  /*1e1f0*/  @!P3 IMAD.MOV.U32 R15, RZ, RZ, R6 ;  /* 0x000000ffff0fb224 */ /* 0x010fc600078e0006 */
[----:B------:R-:W3:Y:S01]  /*1e200*/  LDL R6, [R1+0x88c] ;  /* 0x00088c0001067983 */ /* 0x000ee20000100800 */
[----:B------:R-:W-:-:S03]  /*1e210*/  @!P3 IMAD.MOV.U32 R14, RZ, RZ, R5 ;  /* 0x000000ffff0eb224 */ /* 0x000fc600078e0005 */
[----:B------:R-:W4:Y:S04]  /*1e220*/  LDL R5, [R1+0x890] ;  /* 0x0008900001057983 */ /* 0x000f280000100800 */
[----:B------:R0:W2:Y:S01]  /*1e230*/  @!P3 LDG.E.U16 R22, desc[UR10][R14.64] ;  /* 0x0000000a0e16b981 */ /* 0x0000a2000c1e1500 */
[----:B------:R-:W-:Y:S02]  /*1e240*/  PRMT R20, RZ, 0x7610, R20 ;  /* 0x00007610ff147816 */ /* 0x000fe40000000014 */
[----:B------:R-:W-:Y:S01]  /*1e250*/  PRMT R18, RZ, 0x7610, R18 ;  /* 0x00007610ff127816 */ /* 0x000fe20000000012 */
[----:B0-----:R-:W-:Y:S02]  /*1e260*/  @!P3 IMAD.MOV.U32 R15, RZ, RZ, R4 ;  /* 0x000000ffff0fb224 */ /* 0x001fe400078e0004 */
[----:B------:R-:W-:-:S05]  /*1e270*/  @!P3 IMAD.MOV.U32 R14, RZ, RZ, R3 ;  /* 0x000000ffff0eb224 */ /* 0x000fca00078e0003 */
[----:B------:R3:W2:Y:S02]  /*1e280*/  @!P3 LDG.E.U16 R20, desc[UR10][R14.64] ;  /* 0x0000000a0e14b981 */ /* 0x0006a4000c1e1500 */
[----:B---3--:R-:W-:Y:S02]  /*1e290*/  @!P3 IMAD.MOV.U32 R15, RZ, RZ, R6 ;  /* 0x000000ffff0fb224 */ /* 0x008fe400078e0006 */
[----:B----4-:R-:W-:Y:S01]  /*1e2a0*/  @!P3 IMAD.MOV.U32 R14, RZ, RZ, R5 ;  /* 0x000000ffff0eb224 */ /* 0x010fe200078e0005 */
[----:B--2---:R-:W-:Y:S04]  /*1e2b0*/  STL [R1+0x1854], R22 ;  /* 0x0018541601007387 */ /* 0x004fe80000100800 */
[----:B------:R-:W-:Y:S04]  /*1e2c0*/  STL [R1+0x1858], R22 ;  /* 0x0018581601007387 */ /* 0x000fe80000100800 */
[----:B------:R-:W-:Y:S04]  /*1e2d0*/  STL [R1+0x187c], R22 ;  /* 0x00187c1601007387 */ /* 0x000fe80000100800 */
[----:B------:R-:W-:Y:S04]  /*1e2e0*/  STL [R1+0x1880], R22 ;  /* 0x0018801601007387 */ /* 0x000fe80000100800 */
[----:B------:R-:W-:Y:S04]  /*1e2f0*/  STL [R1+0x1884], R22 ;  /* 0x0018841601007387 */ /* 0x000fe80000100800 */
[----:B------:R-:W-:Y:S04]  /*1e300*/  STL [R1+0x1888], R22 ;  /* 0x0018881601007387 */ /* 0x000fe80000100800 */
[----:B------:R-:W2:Y:S04]  /*1e310*/  @!P3 LDG.E.U16 R18, desc[UR10][R14.64] ;  /* 0x0000000a0e12b981 */ /* 0x000ea8000c1e1500 */
[----:B------:R-:W-:Y:S04]  /*1e320*/  STL [R1+0x188c], R22 ;  /* 0x00188c1601007387 */ /* 0x000fe80000100800 */
[----:B------:R-:W3:Y:S04]  /*1e330*/  LDL R4, [R1+0x86c] ;  /* 0x00086c0001047983 */ /* 0x000ee80000100800 */
[----:B------:R-:W4:Y:S04]  /*1e340*/  LDL R3, [R1+0x870] ;  /* 0x0008700001037983 */ /* 0x000f280000100800 */
[----:B------:R0:W-:Y:S01]  /*1e350*/  STS.U16 [R0+UR5+0x2000], R27 ;  /* 0x0020001b00007988 */ /* 0x0001e20008000405 */
[----:B------:R-:W-:-:S03]  /*1e360*/  PRMT R16, RZ, 0x7610, R16 ;  /* 0x00007610ff107816 */ /* 0x000fc60000000010 */
[----:B------:R1:W-:Y:S04]  /*1e370*/  STS.U16 [R0+UR5+0x2400], R29 ;  /* 0x0024001d00007988 */ /* 0x0003e80008000405 */
[----:B0-----:R-:W4:Y:S04]  /*1e380*/  LDL.LU R27, [R1+0x48] ;  /* 0x00004800011b7983 */ /* 0x001f280000300800 */
[----:B------:R-:W-:Y:S04]  /*1e390*/  STL [R1+0x185c], R20 ;  /* 0x00185c1401007387 */ /* 0x000fe80000100800 */
[----:B------:R-:W-:Y:S04]  /*1e3a0*/  STL [R1+0x1860], R20 ;  /* 0x0018601401007387 */ /* 0x000fe80000100800 */
[----:B------:R-:W-:Y:S04]  /*1e3b0*/  STL [R1+0x1864], R20 ;  /* 0x0018641401007387 */ /* 0x000fe80000100800 */
[----:B------:R-:W-:Y:S04]  /*1e3c0*/  STL [R1+0x1890], R20 ;  /* 0x0018901401007387 */ /* 0x000fe80000100800 */
[----:B-1----:R-:W4:Y:S04]  /*1e3d0*/  LDL.LU R29, [R1+0x40] ;  /* 0x00004000011d7983 */ /* 0x002f280000300800 */
[----:B------:R0:W-:Y:S04]  /*1e3e0*/  STS.U16 [R0+UR5+0x2800], R28 ;  /* 0x0028001c00007988 */ /* 0x0001e80008000405 */
[----:B--2---:R-:W-:Y:S04]  /*1e3f0*/  STL [R1+0x1868], R18 ;  /* 0x0018681201007387 */ /* 0x004fe80000100800 */
[----:B------:R-:W-:Y:S04]  /*1e400*/  STL [R1+0x186c], R18 ;  /* 0x00186c1201007387 */ /* 0x000fe80000100800 */
[----:B------:R-:W-:Y:S01]  /*1e410*/  STL [R1+0x1870], R18 ;  /* 0x0018701201007387 */ /* 0x000fe20000100800 */
[----:B---3--:R-:W-:-:S02]  /*1e420*/  @!P3 IMAD.MOV.U32 R15, RZ, RZ, R4 ;  /* 0x000000ffff0fb224 */ /* 0x008fc400078e0004 */
[----:B----4-:R-:W-:Y:S01]  /*1e430*/  @!P3 IMAD.MOV.U32 R14, RZ, RZ, R3 ;  /* 0x000000ffff0eb224 */ /* 0x010fe200078e0003 */
[----:B------:R-:W-:Y:S04]  /*1e440*/  STL [R1+0x1894], R18 ;  /* 0x0018941201007387 */ /* 0x000fe80000100800 */
[----:B------:R-:W-:Y:S04]  /*1e450*/  STL [R1+0x1898], R18 ;  /* 0x0018981201007387 */ /* 0x000fe80000100800 */
[----:B0-----:R-:W2:Y:S04]  /*1e460*/  LDL R28, [R1+0x830] ;  /* 0x00083000011c7983 */ /* 0x001ea80000100800 */
[----:B------:R-:W3:Y:S04]  /*1e470*/  LDL R3, [R1+0x810] ;  /* 0x0008100001037983 */ /* 0x000ee80000100800 */
[----:B------:R-:W4:Y:S04]  /*1e480*/  LDL.LU R5, [R1+0x38] ;  /* 0x0000380001057983 */ /* 0x000f280000300800 */
[----:B------:R-:W4:Y:S04]  /*1e490*/  LDL.LU R4, [R1+0x2c] ;  /* 0x00002c0001047983 */ /* 0x000f280000300800 */
[----:B------:R0:W2:Y:S04]  /*1e4a0*/  @!P3 LDG.E.U16 R16, desc[UR10][R14.64] ;  /* 0x0000000a0e10b981 */ /* 0x0000a8000c1e1500 */
[----:B------:R-:W0:Y:S04]  /*1e4b0*/  LDL R14, [R1+0x84c] ;  /* 0x00084c00010e7983 */ /* 0x000e280000100800 */
[----:B------:R-:W0:Y:S01]  /*1e4c0*/  LDL R15, [R1+0x850] ;  /* 0x00085000010f7983 */ /* 0x000e220000100800 */
[----:B------:R-:W-:-:S02]  /*1e4d0*/  PRMT R7, RZ, 0x7610, R7 ;  /* 0x00007610ff077816 */ /* 0x000fc40000000007 */
[----:B0-----:R-:W-:-:S04]  /*1e4e0*/  @!P3 LOP3.LUT R15, R15, R14, RZ, 0x3c, !PT ;  /* 0x0000000e0f0fb212 */ /* 0x001fc800078e3cff */
[----:B------:R-:W-:-:S04]  /*1e4f0*/  @!P3 LOP3.LUT R14, R15, R14, RZ, 0x3c, !PT ;  /* 0x0000000e0f0eb212 */ /* 0x000fc800078e3cff */
[----:B------:R-:W-:-:S05]  /*1e500*/  @!P3 LOP3.LUT R15, R15, R14, RZ, 0x3c, !PT ;  /* 0x0000000e0f0fb212 */ /* 0x000fca00078e3cff */
[----:B------:R-:W3:Y:S04]  /*1e510*/  @!P3 LDG.E.U16 R7, desc[UR10][R14.64] ;  /* 0x0000000a0e07b981 */ /* 0x000ee8000c1e1500 */
[----:B--2---:R-:W-:Y:S04]  /*1e520*/  STL [R1+0x1874], R16 ;  /* 0x0018741001007387 */ /* 0x004fe80000100800 */
[----:B------:R-:W-:Y:S04]  /*1e530*/  STL [R1+0x189c], R16 ;  /* 0x00189c1001007387 */ /* 0x000fe80000100800 */
[----:B------:R-:W-:Y:S04]  /*1e540*/  STL [R1+0x18a0], R16 ;  /* 0x0018a01001007387 */ /* 0x000fe80000100800 */
[----:B------:R-:W-:Y:S04]  /*1e550*/  STL [R1+0x18a4], R16 ;  /* 0x0018a41001007387 */ /* 0x000fe80000100800 */
[----:B------:R-:W-:Y:S04]  /*1e560*/  STL [R1+0x18a8], R16 ;  /* 0x0018a81001007387 */ /* 0x000fe80000100800 */
[----:B------:R-:W-:Y:S04]  /*1e570*/  STL [R1+0x18d4], R16 ;  /* 0x0018d41001007387 */ /* 0x000fe80000100800 */
[----:B------:R0:W-:Y:S04]  /*1e580*/  STS.U16 [R0+UR5+0x2c00], R27 ;  /* 0x002c001b00007988 */ /* 0x0001e80008000405 */
[----:B------:R-:W2:Y:S04]  /*1e590*/  LDL R6, [R1+0x7f0] ;  /* 0x0007f00001067983 */ /* 0x000ea80000100800 */
[----:B0-----:R-:W4:Y:S04]  /*1e5a0*/  LDL R27, [R1+0x7ec] ;  /* 0x0007ec00011b7983 */ /* 0x001f280000100800 */
[----:B---3--:R0:W-:Y:S04]  /*1e5b0*/  STL [R1+0x138], R7 ;  /* 0x0001380701007387 */ /* 0x0081e80000100800 */
[----:B0-----:R-:W3:Y:S04]  /*1e5c0*/  LDL.LU R7, [R1+0x1934] ;  /* 0x0019340001077983 */ /* 0x001ee80000300800 */
[----:B------:R-:W2:Y:S04]  /*1e5d0*/  LDL.LU R14, [R1+0x44] ;  /* 0x00004400010e7983 */ /* 0x000ea80000300800 */
[----:B------:R-:W4:Y:S01]  /*1e5e0*/  LDL R15, [R1+0x82c] ;  /* 0x00082c00010f7983 */ /* 0x000f220000100800 */
[----:B---3--:R-:W-:-:S03]  /*1e5f0*/  PRMT R7, RZ, 0x7610, R7 ;  /* 0x00007610ff077816 */ /* 0x008fc60000000007 */
[----:B--2---:R0:W-:Y:S02]  /*1e600*/  STS.U16 [R0+UR5+0x3000], R14 ;  /* 0x0030000e00007988 */ /* 0x0041e40008000405 */
[----:B0-----:R-:W-:Y:S02]  /*1e610*/  @!P3 IMAD.MOV.U32 R14, RZ, RZ, R28 ;  /* 0x000000ffff0eb224 */ /* 0x001fe400078e001c */
[----:B------:R-:W2:Y:S04]  /*1e620*/  LDL.LU R28, [R1+0x24] ;  /* 0x00002400011c7983 */ /* 0x000ea80000300800 */
[----:B----4-:R-:W3:Y:S04]  /*1e630*/  @!P3 LDG.E.U16 R7, desc[UR10][R14.64] ;  /* 0x0000000a0e07b981 */ /* 0x010ee8000c1e1500 */
[----:B---3--:R0:W-:Y:S04]  /*1e640*/  STL [R1+0x134], R7 ;  /* 0x0001340701007387 */ /* 0x0081e80000100800 */
[----:B0-----:R-:W3:Y:S04]  /*1e650*/  LDL.LU R7, [R1+0x1930] ;  /* 0x0019300001077983 */ /* 0x001ee80000300800 */
[----:B------:R-:W4:Y:S01]  /*1e660*/  LDL R15, [R1+0x80c] ;  /* 0x00080c00010f7983 */ /* 0x000f220000100800 */
[----:B------:R-:W-:Y:S01]  /*1e670*/  @!P3 IMAD.MOV.U32 R14, RZ, RZ, R3 ;  /* 0x000000ffff0eb224 */ /* 0x000fe200078e0003 */
[----:B---3--:R-:W-:-:S06]  /*1e680*/  PRMT R7, RZ, 0x7610, R7 ;  /* 0x00007610ff077816 */ /* 0x008fcc0000000007 */
[----:B----4-:R-:W3:Y:S04]  /*1e690*/  @!P3 LDG.E.U16 R7, desc[UR10][R14.64] ;  /* 0x0000000a0e07b981 */ /* 0x010ee8000c1e1500 */
[----:B------:R0:W-:Y:S04]  /*1e6a0*/  STS.U16 [R0+UR5+0x3400], R29 ;  /* 0x0034001d00007988 */ /* 0x0001e80008000405 */
[----:B0-----:R-:W4:Y:S04]  /*1e6b0*/  LDL.LU R29, [R1+0x20] ;  /* 0x00002000011d7983 */ /* 0x001f280000300800 */
[----:B------:R-:W2:Y:S04]  /*1e6c0*/  LDL R3, [R1+0x7b0] ;  /* 0x0007b00001037983 */ /* 0x000ea80000100800 */
[----:B---3--:R0:W-:Y:S04]  /*1e6d0*/  STL [R1+0x130], R7 ;  /* 0x0001300701007387 */ /* 0x0081e80000100800 */
[----:B0-----:R-:W3:Y:S04]  /*1e6e0*/  LDL.LU R7, [R1+0x192c] ;  /* 0x00192c0001077983 */ /* 0x001ee80000300800 */
[----:B------:R-:W4:Y:S01]  /*1e6f0*/  LDL.LU R15, [R1+0x3c] ;  /* 0x00003c00010f7983 */ /* 0x000f220000300800 */
[----:B------:R-:W-:Y:S01]  /*1e700*/  @!P3 IMAD.MOV.U32 R14, RZ, RZ, R6 ;  /* 0x000000ffff0eb224 */ /* 0x000fe200078e0006 */
[----:B---3--:R-:W-:-:S02]  /*1e710*/  PRMT R7, RZ, 0x7610, R7 ;  /* 0x00007610ff077816 */ /* 0x008fc40000000007 */
[----:B----4-:R0:W-:Y:S02]  /*1e720*/  STS.U16 [R0+UR5+0x3800], R15 ;  /* 0x0038000f00007988 */ /* 0x0101e40008000405 */
[----:B0-----:R-:W-:Y:S02]  /*1e730*/  @!P3 IMAD.MOV.U32 R15, RZ, RZ, R27 ;  /* 0x000000ffff0fb224 */ /* 0x001fe400078e001b */
[----:B------:R-:W3:Y:S04]  /*1e740*/  LDL R27, [R1+0x790] ;  /* 0x00079000011b7983 */ /* 0x000ee80000100800 */
[----:B------:R-:W4:Y:S04]  /*1e750*/  @!P3 LDG.E.U16 R7, desc[UR10][R14.64] ;  /* 0x0000000a0e07b981 */ /* 0x000f28000c1e1500 */
[----:B------:R-:W3:Y:S04]  /*1e760*/  LDL.LU R6, [R1+0x1c] ;  /* 0x00001c0001067983 */ /* 0x000ee80000300800 */
[----:B----4-:R0:W-:Y:S04]  /*1e770*/  STL [R1+0x12c], R7 ;  /* 0x00012c0701007387 */ /* 0x0101e80000100800 */
[----:B0-----:R-:W4:Y:S04]  /*1e780*/  LDL.LU R7, [R1+0x1928] ;  /* 0x0019280001077983 */ /* 0x001f280000300800 */
[----:B------:R-:W2:Y:S04]  /*1e790*/  LDL R14, [R1+0x7cc] ;  /* 0x0007cc00010e7983 */ /* 0x000ea80000100800 */
[----:B------:R-:W2:Y:S01]  /*1e7a0*/  LDL R15, [R1+0x7d0] ;  /* 0x0007d000010f7983 */ /* 0x000ea20000100800 */
[----:B------:R-:W-:-:S03]  /*1e7b0*/  PRMT R2, RZ, 0x7610, R2 ;  /* 0x00007610ff027816 */ /* 0x000fc60000000002 */
[----:B------:R0:W-:Y:S04]  /*1e7c0*/  STS.U16 [R0+UR5+0x3c00], R5 ;  /* 0x003c000500007988 */ /* 0x0001e80008000405 */
[----:B0-----:R-:W4:Y:S01]  /*1e7d0*/  LDL.LU R5, [R1+0x18] ;  /* 0x0000180001057983 */ /* 0x001f220000300800 */
[----:B--2---:R-:W-:-:S04]  /*1e7e0*/  @!P3 LOP3.LUT R15, R15, R14, RZ, 0x3c, !PT ;  /* 0x0000000e0f0fb212 */ /* 0x004fc800078e3cff */
[----:B------:R-:W-:-:S04]  /*1e7f0*/  @!P3 LOP3.LUT R14, R15, R14, RZ, 0x3c, !PT ;  /* 0x0000000e0f0eb212 */ /* 0x000fc800078e3cff */
[----:B------:R-:W-:-:S05]  /*1e800*/  @!P3 LOP3.LUT R15, R15, R14, RZ, 0x3c, !PT ;  /* 0x0000000e0f0fb212 */ /* 0x000fca00078e3cff */
[----:B------:R0:W2:Y:S04]  /*1e810*/  @!P3 LDG.E.U16 R2, desc[UR10][R14.64] ;  /* 0x0000000a0e02b981 */ /* 0x0000a8000c1e1500 */
[----:B------:R-:W3:Y:S01]  /*1e820*/  LDL R15, [R1+0x7ac] ;  /* 0x0007ac00010f7983 */ /* 0x000ee20000100800 */
[----:B------:R-:W-:Y:S01]  /*1e830*/  PRMT R17, RZ, 0x7610, R17 ;  /* 0x00007610ff117816 */ /* 0x000fe20000000011 */
[----:B0-----:R-:W-:Y:S02]  /*1e840*/  @!P3 IMAD.MOV.U32 R14, RZ, RZ, R3 ;  /* 0x000000ffff0eb224 */ /* 0x001fe400078e0003 */
[----:B------:R-:W-:Y:S04]  /*1e850*/  STS.U16 [R0+UR5+0x4000], R4 ;  /* 0x0040000400007988 */ /* 0x000fe80008000405 */
[----:B--2---:R0:W-:Y:S04]  /*1e860*/  STL [R1+0x128], R2 ;  /* 0x0001280201007387 */ /* 0x0041e80000100800 */
[----:B0-----:R-:W2:Y:S04]  /*1e870*/  LDL R2, [R1+0x750] ;  /* 0x0007500001027983 */ /* 0x001ea80000100800 */
[----:B------:R-:W4:Y:S04]  /*1e880*/  LDL.LU R4, [R1+0x14] ;  /* 0x0000140001047983 */ /* 0x000f280000300800 */
[----:B------:R-:W4:Y:S04]  /*1e890*/  LDL.LU R3, [R1+0x10] ;  /* 0x0000100001037983 */ /* 0x000f280000300800 */
[----:B---3--:R0:W3:Y:S04]  /*1e8a0*/  @!P3 LDG.E.U16 R17, desc[UR10][R14.64] ;  /* 0x0000000a0e11b981 */ /* 0x0080e8000c1e1500 */
[----:B------:R-:W2:Y:S04]  /*1e8b0*/  LDL.LU R14, [R1+0x28] ;  /* 0x00002800010e7983 */ /* 0x000ea80000300800 */
[----:B------:R-:W4:Y:S01]  /*1e8c0*/  LDL R15, [R1+0x78c] ;  /* 0x00078c00010f7983 */ /* 0x000f220000100800 */
[----:B------:R-:W-:-:S03]  /*1e8d0*/  PRMT R19, RZ, 0x7610, R19 ;  /* 0x00007610ff137816 */ /* 0x000fc60000000013 */
[----:B--2---:R0:W-:Y:S02]  /*1e8e0*/  STS.U16 [R0+UR5+0x4400], R14 ;  /* 0x0044000e00007988 */ /* 0x0041e40008000405 */
[----:B0-----:R-:W-:Y:S02]  /*1e8f0*/  @!P3 IMAD.MOV.U32 R14, RZ, RZ, R27 ;  /* 0x000000ffff0eb224 */ /* 0x001fe400078e001b */
[----:B------:R-:W2:Y:S04]  /*1e900*/  LDL.LU R27, [R1+0xc] ;  /* 0x00000c00011b7983 */ /* 0x000ea80000300800 */
[----:B----4-:R0:W4:Y:S04]  /*1e910*/  @!P3 LDG.E.U16 R19, desc[UR10][R14.64] ;  /* 0x0000000a0e13b981 */ /* 0x010128000c1e1500 */
[----:B------:R-:W0:Y:S04]  /*1e920*/  LDL R14, [R1+0x76c] ;  /* 0x00076c00010e7983 */ /* 0x000e280000100800 */
[----:B------:R-:W0:Y:S01]  /*1e930*/  LDL R15, [R1+0x770] ;  /* 0x00077000010f7983 */ /* 0x000e220000100800 */
[----:B------:R-:W-:-:S03]  /*1e940*/  PRMT R21, RZ, 0x7610, R21 ;  /* 0x00007610ff157816 */ /* 0x000fc60000000015 */
[----:B------:R1:W-:Y:S04]  /*1e950*/  STS.U16 [R0+UR5+0x4800], R28 ;  /* 0x0048001c00007988 */ /* 0x0003e80008000405 */
[----:B-1----:R-:W3:Y:S01]  /*1e960*/  LDL.LU R28, [R1+0x8] ;  /* 0x00000800011c7983 */ /* 0x002ee20000300800 */
[----:B0-----:R-:W-:-:S04]  /*1e970*/  @!P3 LOP3.LUT R15, R15, R14, RZ, 0x3c, !PT ;  /* 0x0000000e0f0fb212 */ /* 0x001fc800078e3cff */
[----:B------:R-:W-:-:S04]  /*1e980*/  @!P3 LOP3.LUT R14, R15, R14, RZ, 0x3c, !PT ;  /* 0x0000000e0f0eb212 */ /* 0x000fc800078e3cff */
[----:B------:R-:W-:-:S05]  /*1e990*/  @!P3 LOP3.LUT R15, R15, R14, RZ, 0x3c, !PT ;  /* 0x0000000e0f0fb212 */ /* 0x000fca00078e3cff */
[----:B------:R0:W4:Y:S04]  /*1e9a0*/  @!P3 LDG.E.U16 R21, desc[UR10][R14.64] ;  /* 0x0000000a0e15b981 */ /* 0x000128000c1e1500 */
[----:B------:R-:W2:Y:S01]  /*1e9b0*/  LDL R15, [R1+0x74c] ;  /* 0x00074c00010f7983 */ /* 0x000ea20000100800 */
[----:B------:R-:W-:Y:S01]  /*1e9c0*/  PRMT R23, RZ, 0x7610, R23 ;  /* 0x00007610ff177816 */ /* 0x000fe20000000017 */
[----:B0-----:R-:W-:Y:S02]  /*1e9d0*/  @!P3 IMAD.MOV.U32 R14, RZ, RZ, R2 ;  /* 0x000000ffff0eb224 */ /* 0x001fe400078e0002 */
[----:B------:R0:W-:Y:S04]  /*1e9e0*/  STS.U16 [R0+UR5+0x4c00], R29 ;  /* 0x004c001d00007988 */ /* 0x0001e80008000405 */
[----:B0-----:R-:W4:Y:S04]  /*1e9f0*/  LDL.LU R29, [R1+0x4] ;  /* 0x00000400011d7983 */ /* 0x001f280000300800 */
[----:B------:R-:W4:Y:S04]  /*1ea00*/  LDL.LU R2, [R1] ;  /* 0x0000000001027983 */ /* 0x000f280000300800 */
[----:B--2---:R0:W2:Y:S04]  /*1ea10*/  @!P3 LDG.E.U16 R23, desc[UR10][R14.64] ;  /* 0x0000000a0e17b981 */ /* 0x0040a8000c1e1500 */
[----:B------:R-:W0:Y:S04]  /*1ea20*/  LDL R14, [R1+0x72c] ;  /* 0x00072c00010e7983 */ /* 0x000e280000100800 */
[----:B------:R-:W0:Y:S01]  /*1ea30*/  LDL R15, [R1+0x730] ;  /* 0x00073000010f7983 */ /* 0x000e220000100800 */
[----:B------:R-:W-:-:S03]  /*1ea40*/  PRMT R25, RZ, 0x7610, R25 ;  /* 0x00007610ff197816 */ /* 0x000fc60000000019 */
[----:B------:R1:W-:Y:S04]  /*1ea50*/  STS.U16 [R0+UR5+0x5000], R6 ;  /* 0x0050000600007988 */ /* 0x0003e80008000405 */
[----:B-1----:R-:W2:Y:S04]  /*1ea60*/  LDL.LU R6, [R1+0x1924] ;  /* 0x0019240001067983 */ /* 0x002ea80000300800 */
[----:B------:R1:W-:Y:S01]  /*1ea70*/  STS.U16 [R0+UR5+0x5400], R5 ;  /* 0x0054000500007988 */ /* 0x0003e20008000405 */
[----:B0-----:R-:W-:-:S04]  /*1ea80*/  @!P3 LOP3.LUT R15, R15, R14, RZ, 0x3c, !PT ;  /* 0x0000000e0f0fb212 */ /* 0x001fc800078e3cff */
[----:B------:R-:W-:-:S04]  /*1ea90*/  @!P3 LOP3.LUT R14, R15, R14, RZ, 0x3c, !PT ;  /* 0x0000000e0f0eb212 */ /* 0x000fc800078e3cff */
[----:B------:R-:W-:-:S05]  /*1eaa0*/  @!P3 LOP3.LUT R15, R15, R14, RZ, 0x3c, !PT ;  /* 0x0000000e0f0fb212 */ /* 0x000fca00078e3cff */
[----:B------:R0:W2:Y:S04]  /*1eab0*/  @!P3 LDG.E.U16 R25, desc[UR10][R14.64] ;  /* 0x0000000a0e19b981 */ /* 0x0000a8000c1e1500 */
[----:B------:R-:W0:Y:S04]  /*1eac0*/  LDL R14, [R1+0x70c] ;  /* 0x00070c00010e7983 */ /* 0x000e280000100800 */
[----:B------:R-:W0:Y:S04]  /*1ead0*/  LDL R15, [R1+0x710] ;  /* 0x00071000010f7983 */ /* 0x000e280000100800 */
[----:B-1----:R-:W3:Y:S01]  /*1eae0*/  LDL.LU R5, [R1+0x1920] ;  /* 0x0019200001057983 */ /* 0x002ee20000300800 */
[----:B0-----:R-:W-:-:S04]  /*1eaf0*/  @!P3 LOP3.LUT R15, R15, R14, RZ, 0x3c, !PT ;  /* 0x0000000e0f0fb212 */ /* 0x001fc800078e3cff */
[C---:B------:R-:W-:Y:S02]  /*1eb00*/  @!P3 LOP3.LUT R14, R15.reuse, R14, RZ, 0x3c, !PT ;  /* 0x0000000e0f0eb212 */ /* 0x040fe400078e3cff */
[----:B---3--:R-:W-:Y:S02]  /*1eb10*/  PRMT R5, RZ, 0x7610, R5 ;  /* 0x00007610ff057816 */ /* 0x008fe40000000005 */
[----:B------:R-:W-:-:S05]  /*1eb20*/  @!P3 LOP3.LUT R15, R15, R14, RZ, 0x3c, !PT ;  /* 0x0000000e0f0fb212 */ /* 0x000fca00078e3cff */
[----:B------:R-:W3:Y:S04]  /*1eb30*/  @!P3 LDG.E.U16 R5, desc[UR10][R14.64] ;  /* 0x0000000a0e05b981 */ /* 0x000ee8000c1e1500 */
[----:B------:R-:W-:Y:S04]  /*1eb40*/  STS.U16 [R0+UR5+0x5800], R4 ;  /* 0x0058000400007988 */ /* 0x000fe80008000405 */
[----:B---3--:R0:W-:Y:S04]  /*1eb50*/  STL [R1+0x124], R5 ;  /* 0x0001240501007387 */ /* 0x0081e80000100800 */
[----:B0-----:R-:W3:Y:S04]  /*1eb60*/  LDL.LU R5, [R1+0x191c] ;  /* 0x00191c0001057983 */ /* 0x001ee80000300800 */
[----:B------:R-:W4:Y:S04]  /*1eb70*/  LDL R14, [R1+0x6ec] ;  /* 0x0006ec00010e7983 */ /* 0x000f280000100800 */
[----:B------:R-:W4:Y:S04]  /*1eb80*/  LDL R15, [R1+0x6f0] ;  /* 0x0006f000010f7983 */ /* 0x000f280000100800 */
[----:B------:R-:W2:Y:S01]  /*1eb90*/  LDL.LU R4, [R1+0x1918] ;  /* 0x0019180001047983 */ /* 0x000ea20000300800 */
[----:B----4-:R-:W-:-:S04]  /*1eba0*/  @!P3 LOP3.LUT R15, R15, R14, RZ, 0x3c, !PT ;  /* 0x0000000e0f0fb212 */ /* 0x010fc800078e3cff */
[C---:B------:R-:W-:Y:S02]  /*1ebb0*/  @!P3 LOP3.LUT R14, R15.reuse, R14, RZ, 0x3c, !PT ;  /* 0x0000000e0f0eb212 */ /* 0x040fe400078e3cff */
[----:B--2---:R-:W-:Y:S02]  /*1ebc0*/  PRMT R4, RZ, 0x7610, R4 ;  /* 0x00007610ff047816 */ /* 0x004fe40000000004 */
[----:B------:R-:W-:-:S05]  /*1ebd0*/  @!P3 LOP3.LUT R15, R15, R14, RZ, 0x3c, !PT ;  /* 0x0000000e0f0fb212 */ /* 0x000fca00078e3cff */
[----:B------:R-:W2:Y:S04]  /*1ebe0*/  @!P3 LDG.E.U16 R4, desc[UR10][R14.64] ;  /* 0x0000000a0e04b981 */ /* 0x000ea8000c1e1500 */
[----:B------:R-:W-:Y:S04]  /*1ebf0*/  STS.U16 [R0+UR5+0x5c00], R3 ;  /* 0x005c000300007988 */ /* 0x000fe80008000405 */
[----:B--2---:R0:W-:Y:S04]  /*1ec00*/  STL [R1+0x120], R4 ;  /* 0x0001200401007387 */ /* 0x0041e80000100800 */
[----:B0-----:R-:W2:Y:S04]  /*1ec10*/  LDL.LU R4, [R1+0x1914] ;  /* 0x0019140001047983 */ /* 0x001ea80000300800 */
[----:B------:R-:W4:Y:S04]  /*1ec20*/  LDL R14, [R1+0x6cc] ;  /* 0x0006cc00010e7983 */ /* 0x000f280000100800 */
[----:B------:R-:W4:Y:S04]  /*1ec30*/  LDL R15, [R1+0x6d0] ;  /* 0x0006d000010f7983 */ /* 0x000f280000100800 */
[----:B------:R-:W3:Y:S01]  /*1ec40*/  LDL.LU R3, [R1+0x1910] ;  /* 0x0019100001037983 */ /* 0x000ee20000300800 */
[----:B----4-:R-:W-:-:S04]  /*1ec50*/  @!P3 LOP3.LUT R15, R15, R14, RZ, 0x3c, !PT ;  /* 0x0000000e0f0fb212 */ /* 0x010fc800078e3cff */
        /* <DEDUP_REMOVED lines=26> */
[----:B---3--:R0:W-:Y:S04]  /*1ee00*/  STL [R1+0xfc], R28 ;  /* 0x0000fc1c01007387 */ /* 0x0081e80000100800 */
[----:B0-----:R-:W3:Y:S04]  /*1ee10*/  LDL.LU R28, [R1+0x18fc] ;  /* 0x0018fc00011c7983 */ /* 0x001ee80000300800 */
[----:B------:R-:W4:Y:S04]  /*1ee20*/  LDL R14, [R1+0x66c] ;  /* 0x00066c00010e7983 */ /* 0x000f280000100800 */
[----:B------:R-:W4:Y:S01]  /*1ee30*/  LDL R15, [R1+0x670] ;  /* 0x00067000010f7983 */ /* 0x000f220000100800 */
[----:B------:R-:W-:-:S03]  /*1ee40*/  PRMT R24, RZ, 0x7610, R24 ;  /* 0x00007610ff187816 */ /* 0x000fc60000000018 */
[----:B------:R0:W-:Y:S04]  /*1ee50*/  STS.U16 [R0+UR5+0x6800], R29 ;  /* 0x0068001d00007988 */ /* 0x0001e80008000405 */
[----:B0-----:R-:W2:Y:S01]  /*1ee60*/  LDL.LU R29, [R1+0x18f8] ;  /* 0x0018f800011d7983 */ /* 0x001ea20000300800 */
        /* <DEDUP_REMOVED lines=11> */
[----:B------:R0:W-:Y:S04]  /*1ef20*/  STS.U16 [R0+UR5+0x6c00], R2 ;  /* 0x006c000200007988 */ /* 0x0001e80008000405 */
[----:B----4-:R1:W-:Y:S04]  /*1ef30*/  STL [R1+0xec], R24 ;  /* 0x0000ec1801007387 */ /* 0x0103e80000100800 */
[----:B0-----:R-:W4:Y:S04]  /*1ef40*/  LDL R2, [R1+0x5d0] ;  /* 0x0005d00001027983 */ /* 0x001f280000100800 */
[----:B-1----:R-:W4:Y:S04]  /*1ef50*/  LDL R24, [R1+0x5cc] ;  /* 0x0005cc0001187983 */ /* 0x002f280000100800 */
        /* <DEDUP_REMOVED lines=20> */
[----:B------:R-:W2:Y:S04]  /*1f0a0*/  LDL R14, [R1+0x5ec] ;  /* 0x0005ec00010e7983 */ /* 0x000ea80000100800 */
[----:B------:R-:W2:Y:S01]  /*1f0b0*/  LDL R15, [R1+0x5f0] ;  /* 0x0005f000010f7983 */ /* 0x000ea20000100800 */
[----:B------:R-:W-:-:S02]  /*1f0c0*/  PRMT R26, RZ, 0x7610, R26 ;  /* 0x00007610ff1a7816 */ /* 0x000fc4000000001a */
[----:B------:R-:W-:Y:S01]  /*1f0d0*/  PRMT R4, RZ, 0x7610, R4 ;  /* 0x00007610ff047816 */ /* 0x000fe20000000004 */
[----:B------:R0:W-:Y:S02]  /*1f0e0*/  STS.U16 [R0+UR5+0x7c00], R3 ;  /* 0x007c000300007988 */ /* 0x0001e40008000405 */
[----:B0-----:R-:W-:-:S05]  /*1f0f0*/  @!P3 IMAD.MOV.U32 R3, RZ, RZ, R24 ;  /* 0x000000ffff03b224 */ /* 0x001fca00078e0018 */
[----:B------:R-:W3:Y:S01]  /*1f100*/  @!P3 LDG.E.U16 R4, desc[UR10][R2.64] ;  /* 0x0000000a0204b981 */ /* 0x000ee2000c1e1500 */
[----:B--2---:R-:W-:-:S04]  /*1f110*/  @!P3 LOP3.LUT R15, R15, R14, RZ, 0x3c, !PT ;  /* 0x0000000e0f0fb212 */ /* 0x004fc800078e3cff */
[----:B------:R-:W-:-:S04]  /*1f120*/  @!P3 LOP3.LUT R14, R15, R14, RZ, 0x3c, !PT ;  /* 0x0000000e0f0eb212 */ /* 0x000fc800078e3cff */
[----:B------:R-:W-:-:S05]  /*1f130*/  @!P3 LOP3.LUT R15, R15, R14, RZ, 0x3c, !PT ;  /* 0x0000000e0f0fb212 */ /* 0x000fca00078e3cff */
[----:B------:R-:W2:Y:S04]  /*1f140*/  @!P3 LDG.E.U16 R26, desc[UR10][R14.64] ;  /* 0x0000000a0e1ab981 */ /* 0x000ea8000c1e1500 */
[----:B--2---:R0:W-:Y:S04]  /*1f150*/  STL [R1+0xb8], R26 ;  /* 0x0000b81a01007387 */ /* 0x0041e80000100800 */
[----:B------:R-:W2:Y:S04]  /*1f160*/  LDL R24, [R1+0x550] ;  /* 0x0005500001187983 */ /* 0x000ea80000100800 */
[----:B0-----:R-:W4:Y:S04]  /*1f170*/  LDL R26, [R1+0x54c] ;  /* 0x00054c00011a7983 */ /* 0x001f280000100800 */
        /* <DEDUP_REMOVED lines=20> */
[----:B------:R-:W-:Y:S02]  /*1f2c0*/  PRMT R7, RZ, 0x7610, R7 ;  /* 0x00007610ff077816 */ /* 0x000fe40000000007 */
[----:B0-----:R-:W-:-:S04]  /*1f2d0*/  @!P3 LOP3.LUT R3, R3, R2, RZ, 0x3c, !PT ;  /* 0x000000020303b212 */ /* 0x001fc800078e3cff */
[----:B------:R-:W-:-:S04]  /*1f2e0*/  @!P3 LOP3.LUT R2, R3, R2, RZ, 0x3c, !PT ;  /* 0x000000020302b212 */ /* 0x000fc800078e3cff */
[----:B------:R-:W-:-:S05]  /*1f2f0*/  @!P3 LOP3.LUT R3, R3, R2, RZ, 0x3c, !PT ;  /* 0x000000020303b212 */ /* 0x000fca00078e3cff */
[----:B------:R0:W3:Y:S01]  /*1f300*/  @!P3 LDG.E.U16 R7, desc[UR10][R2.64] ;  /* 0x0000000a0207b981 */ /* 0x0000e2000c1e1500 */
[----:B------:R-:W-:-:S03]  /*1f310*/  PRMT R20, RZ, 0x7610, R20 ;  /* 0x00007610ff147816 */ /* 0x000fc60000000014 */
[----:B----4-:R1:W-:Y:S01]  /*1f320*/  STL [R1+0xac], R22 ;  /* 0x0000ac1601007387 */ /* 0x0103e20000100800 */
[----:B0-----:R-:W-:Y:S02]  /*1f330*/  @!P3 IMAD.MOV.U32 R2, RZ, RZ, R24 ;  /* 0x000000ffff02b224 */ /* 0x001fe400078e0018 */
[----:B------:R-:W-:Y:S01]  /*1f340*/  @!P3 IMAD.MOV.U32 R3, RZ, RZ, R26 ;  /* 0x000000ffff03b224 */ /* 0x000fe200078e001a */
[----:B-1----:R-:W4:Y:S04]  /*1f350*/  LDL R22, [R1+0x510] ;  /* 0x0005100001167983 */ /* 0x002f280000100800 */
[----:B------:R0:W2:Y:S04]  /*1f360*/  @!P3 LDG.E.U16 R20, desc[UR10][R2.64] ;  /* 0x0000000a0214b981 */ /* 0x0000a8000c1e1500 */
[----:B---3--:R1:W-:Y:S04]  /*1f370*/  STL [R1+0xa8], R7 ;  /* 0x0000a80701007387 */ /* 0x0083e80000100800 */
[----:B-1----:R-:W3:Y:S04]  /*1f380*/  LDL.LU R7, [R1+0x18e0] ;  /* 0x0018e00001077983 */ /* 0x002ee80000300800 */
[----:B------:R-:W0:Y:S04]  /*1f390*/  LDL R2, [R1+0x52c] ;  /* 0x00052c0001027983 */ /* 0x000e280000100800 */
[----:B------:R-:W0:Y:S01]  /*1f3a0*/  LDL R3, [R1+0x530] ;  /* 0x0005300001037983 */ /* 0x000e220000100800 */
[----:B------:R-:W-:-:S03]  /*1f3b0*/  PRMT R9, RZ, 0x7610, R9 ;  /* 0x00007610ff097816 */ /* 0x000fc60000000009 */
[----:B------:R-:W3:Y:S01]  /*1f3c0*/  LDL R26, [R1+0x4cc] ;  /* 0x0004cc00011a7983 */ /* 0x000ee20000100800 */
[----:B0-----:R-:W-:-:S04]  /*1f3d0*/  @!P3 LOP3.LUT R3, R3, R2, RZ, 0x3c, !PT ;  /* 0x000000020303b212 */ /* 0x001fc800078e3cff */
[----:B------:R-:W-:-:S04]  /*1f3e0*/  @!P3 LOP3.LUT R2, R3, R2, RZ, 0x3c, !PT ;  /* 0x000000020302b212 */ /* 0x000fc800078e3cff */
[----:B------:R-:W-:-:S05]  /*1f3f0*/  @!P3 LOP3.LUT R3, R3, R2, RZ, 0x3c, !PT ;  /* 0x000000020303b212 */ /* 0x000fca00078e3cff */
[----:B------:R-:W4:Y:S04]  /*1f400*/  @!P3 LDG.E.U16 R9, desc[UR10][R2.64] ;  /* 0x0000000a0209b981 */ /* 0x000f28000c1e1500 */
[----:B--2---:R0:W-:Y:S04]  /*1f410*/  STL [R1+0xa4], R20 ;  /* 0x0000a41401007387 */ /* 0x0041e80000100800 */
[----:B0-----:R-:W2:Y:S04]  /*1f420*/  LDL R20, [R1+0x4d0] ;  /* 0x0004d00001147983 */ /* 0x001ea80000100800 */
[----:B------:R-:W3:Y:S04]  /*1f430*/  LDL.LU R24, [R1+0x80] ;  /* 0x0000800001187983 */ /* 0x000ee80000300800 */
[----:B----4-:R0:W-:Y:S04]  /*1f440*/  STL [R1+0xa0], R9 ;  /* 0x0000a00901007387 */ /* 0x0101e80000100800 */
[----:B0-----:R-:W4:Y:S04]  /*1f450*/  LDL.LU R9, [R1+0x18dc] ;  /* 0x0018dc0001097983 */ /* 0x001f280000300800 */
[----:B------:R-:W2:Y:S01]  /*1f460*/  LDL R3, [R1+0x50c] ;  /* 0x00050c0001037983 */ /* 0x000ea20000100800 */
[----:B------:R-:W-:Y:S01]  /*1f470*/  PRMT R13, RZ, 0x7610, R13 ;  /* 0x00007610ff0d7816 */ /* 0x000fe2000000000d */
[----:B------:R-:W-:-:S02]  /*1f480*/  @!P3 IMAD.MOV.U32 R2, RZ, RZ, R22 ;  /* 0x000000ffff02b224 */ /* 0x000fc400078e0016 */
[----:B------:R-:W4:Y:S04]  /*1f490*/  LDL R22, [R1+0x4b0] ;  /* 0x0004b00001167983 */ /* 0x000f280000100800 */
[----:B--2---:R-:W2:Y:S04]  /*1f4a0*/  @!P3 LDG.E.U16 R13, desc[UR10][R2.64] ;  /* 0x0000000a020db981 */ /* 0x004ea8000c1e1500 */
        /* <DEDUP_REMOVED lines=8> */
[----:B------:R0:W3:Y:S01]  /*1f530*/  @!P3 LDG.E.U16 R18, desc[UR10][R2.64] ;  /* 0x0000000a0212b981 */ /* 0x0000e2000c1e1500 */
[----:B------:R-:W-:Y:S01]  /*1f540*/  PRMT R16, RZ, 0x7610, R16 ;  /* 0x00007610ff107816 */ /* 0x000fe20000000010 */
[----:B0-----:R-:W-:Y:S02]  /*1f550*/  @!P3 IMAD.MOV.U32 R2, RZ, RZ, R20 ;  /* 0x000000ffff02b224 */ /* 0x001fe400078e0014 */
[----:B------:R-:W-:-:S05]  /*1f560*/  @!P3 IMAD.MOV.U32 R3, RZ, RZ, R26 ;  /* 0x000000ffff03b224 */ /* 0x000fca00078e001a */
[----:B------:R4:W2:Y:S04]  /*1f570*/  @!P3 LDG.E.U16 R16, desc[UR10][R2.64] ;  /* 0x0000000a0210b981 */ /* 0x0008a8000c1e1500 */
[----:B---3--:R0:W-:Y:S04]  /*1f580*/  STL [R1+0x98], R18 ;  /* 0x0000981201007387 */ /* 0x0081e80000100800 */
[----:B------:R-:W3:Y:S01]  /*1f590*/  LDL R3, [R1+0x4ac] ;  /* 0x0004ac0001037983 */ /* 0x000ee20000100800 */
[----:B------:R-:W-:Y:S01]  /*1f5a0*/  PRMT R15, RZ, 0x7610, R15 ;  /* 0x00007610ff0f7816 */ /* 0x000fe2000000000f */
[----:B----4-:R-:W-:-:S02]  /*1f5b0*/  @!P3 IMAD.MOV.U32 R2, RZ, RZ, R22 ;  /* 0x000000ffff02b224 */ /* 0x010fc400078e0016 */
[----:B------:R-:W4:Y:S04]  /*1f5c0*/  LDL R26, [R1+0x470] ;  /* 0x00047000011a7983 */ /* 0x000f280000100800 */
[----:B0-----:R-:W4:Y:S04]  /*1f5d0*/  LDL R18, [R1+0x490] ;  /* 0x0004900001127983 */ /* 0x001f280000100800 */
[----:B---3--:R-:W3:Y:S04]  /*1f5e0*/  @!P3 LDG.E.U16 R15, desc[UR10][R2.64] ;  /* 0x0000000a020fb981 */ /* 0x008ee8000c1e1500 */
[----:B--2---:R0:W-:Y:S04]  /*1f5f0*/  STL [R1+0x94], R16 ;  /* 0x0000941001007387 */ /* 0x0041e80000100800 */
[----:B------:R1:W-:Y:S04]  /*1f600*/  STS.U16 [R0+UR5+0xa000], R11 ;  /* 0x00a0000b00007988 */ /* 0x0003e80008000405 */
[----:B0-----:R-:W2:Y:S04]  /*1f610*/  LDL.LU R16, [R1+0x8c] ;  /* 0x00008c0001107983 */ /* 0x001ea80000300800 */
[----:B------:R-:W2:Y:S04]  /*1f620*/  LDL.LU R20, [R1+0xc0] ;  /* 0x0000c00001147983 */ /* 0x000ea80000300800 */
[----:B-1----:R-:W2:Y:S04]  /*1f630*/  LDL.LU R11, [R1+0x84] ;  /* 0x00008400010b7983 */ /* 0x002ea80000300800 */
[----:B------:R-:W2:Y:S04]  /*1f640*/  LDL R3, [R1+0x48c] ;  /* 0x00048c0001037983 */ /* 0x000ea80000100800 */
[----:B------:R-:W-:Y:S04]  /*1f650*/  STS.U16 [R0+UR5+0xa400], R10 ;  /* 0x00a4000a00007988 */ /* 0x000fe80008000405 */
[----:B---3--:R0:W-:Y:S04]  /*1f660*/  STL [R1+0x90], R15 ;  /* 0x0000900f01007387 */ /* 0x0081e80000100800 */
[----:B0-----:R-:W3:Y:S04]  /*1f670*/  LDL R15, [R1+0xba8] ;  /* 0x000ba800010f7983 */ /* 0x001ee80000100800 */
[----:B------:R-:W3:Y:S04]  /*1f680*/  LDL.LU R22, [R1+0xc4] ;  /* 0x0000c40001167983 */ /* 0x000ee80000300800 */
[----:B------:R-:W3:Y:S01]  /*1f690*/  LDL R10, [R1+0x46c] ;  /* 0x00046c00010a7983 */ /* 0x000ee20000100800 */
[----:B----4-:R-:W-:-:S03]  /*1f6a0*/  @!P3 IMAD.MOV.U32 R2, RZ, RZ, R18 ;  /* 0x000000ffff02b224 */ /* 0x010fc600078e0012 */
[----:B------:R0:W-:Y:S04]  /*1f6b0*/  STS.U16 [R0+UR5+0x9000], R8 ;  /* 0x0090000800007988 */ /* 0x0001e80008000405 */
[----:B------:R1:W-:Y:S04]  /*1f6c0*/  STS.U16 [R0+UR5+0x8c00], R7 ;  /* 0x008c000700007988 */ /* 0x0003e80008000405 */
[----:B------:R-:W4:Y:S01]  /*1f6d0*/  LDL R18, [R1+0xbc8] ;  /* 0x000bc80001127983 */ /* 0x000f220000100800 */
[----:B0-----:R-:W-:Y:S02]  /*1f6e0*/  PRMT R8, RZ, 0x7610, R8 ;  /* 0x00007610ff087816 */ /* 0x001fe40000000008 */
[----:B-1----:R-:W-:-:S04]  /*1f6f0*/  PRMT R7, RZ, 0x7610, R7 ;  /* 0x00007610ff077816 */ /* 0x002fc80000000007 */
[----:B--2---:R0:W2:Y:S04]  /*1f700*/  @!P3 LDG.E.U16 R8, desc[UR10][R2.64] ;  /* 0x0000000a0208b981 */ /* 0x0040a8000c1e1500 */
[----:B------:R1:W-:Y:S01]  /*1f710*/  STS.U16 [R0+UR5+0xa800], R24 ;  /* 0x00a8001800007988 */ /* 0x0003e20008000405 */
[----:B0-----:R-:W-:-:S03]  /*1f720*/  @!P3 IMAD.MOV.U32 R2, RZ, RZ, R26 ;  /* 0x000000ffff02b224 */ /* 0x001fc600078e001a */
[----:B-1----:R-:W2:Y:S04]  /*1f730*/  LDL.LU R24, [R1+0xc8] ;  /* 0x0000c80001187983 */ /* 0x002ea80000300800 */
[----:B------:R-:W2:Y:S01]  /*1f740*/  LDL.LU R26, [R1+0xd0] ;  /* 0x0000d000011a7983 */ /* 0x000ea20000300800 */
[----:B---3--:R-:W-:-:S03]  /*1f750*/  @!P3 IMAD.MOV.U32 R3, RZ, RZ, R10 ;  /* 0x000000ffff03b224 */ /* 0x008fc600078e000a */
[----:B------:R0:W-:Y:S04]  /*1f760*/  STS.U16 [R0+UR5+0x8800], R6 ;  /* 0x0088000600007988 */ /* 0x0001e80008000405 */
[----:B------:R1:W3:Y:S04]  /*1f770*/  @!P3 LDG.E.U16 R7, desc[UR10][R2.64] ;  /* 0x0000000a0207b981 */ /* 0x0002e8000c1e1500 */
[----:B------:R4:W-:Y:S04]  /*1f780*/  STS.U16 [R0+UR5+0xac00], R11 ;  /* 0x00ac000b00007988 */ /* 0x0009e80008000405 */
[----:B------:R-:W2:Y:S04]  /*1f790*/  LDL R10, [R1+0xc1c] ;  /* 0x000c1c00010a7983 */ /* 0x000ea80000100800 */
[----:B------:R-:W3:Y:S01]  /*1f7a0*/  LDL R3, [R1+0x454] ;  /* 0x0004540001037983 */ /* 0x000ee20000100800 */
[----:B0-----:R-:W-:Y:S01]  /*1f7b0*/  PRMT R6, RZ, 0x7610, R6 ;  /* 0x00007610ff067816 */ /* 0x001fe20000000006 */
[----:B-1----:R-:W-:-:S02]  /*1f7c0*/  @!P3 IMAD.MOV.U32 R2, RZ, RZ, R15 ;  /* 0x000000ffff02b224 */ /* 0x002fc400078e000f */
[----:B----4-:R-:W2:Y:S04]  /*1f7d0*/  LDL R11, [R1+0xbcc] ;  /* 0x000bcc00010b7983 */ /* 0x010ea80000100800 */
[----:B------:R-:W4:Y:S04]  /*1f7e0*/  LDL.LU R15, [R1+0xd4] ;  /* 0x0000d400010f7983 */ /* 0x000f280000300800 */
[----:B---3--:R0:W3:Y:S04]  /*1f7f0*/  @!P3 LDG.E.U16 R6, desc[UR10][R2.64] ;  /* 0x0000000a0206b981 */ /* 0x0080e8000c1e1500 */
[----:B------:R-:W2:Y:S04]  /*1f800*/  LDL.LU R2, [R1+0x88] ;  /* 0x0000880001027983 */ /* 0x000ea80000300800 */
[----:B------:R-:W4:Y:S04]  /*1f810*/  LDL R3, [R1+0x444] ;  /* 0x0004440001037983 */ /* 0x000f280000100800 */
[----:B------:R1:W-:Y:S02]  /*1f820*/  STS.U16 [R0+UR5+0x8400], R5 ;  /* 0x0084000500007988 */ /* 0x0003e40008000405 */
[----:B-1----:R-:W-:-:S02]  /*1f830*/  PRMT R5, RZ, 0x7610, R5 ;  /* 0x00007610ff057816 */ /* 0x002fc40000000005 */
[----:B--2---:R0:W-:Y:S02]  /*1f840*/  STS.U16 [R0+UR5+0xb000], R2 ;  /* 0x00b0000200007988 */ /* 0x0041e40008000405 */
[----:B0-----:R-:W-:Y:S02]  /*1f850*/  @!P3 IMAD.MOV.U32 R2, RZ, RZ, R18 ;  /* 0x000000ffff02b224 */ /* 0x001fe400078e0012 */
[----:B------:R-:W2:Y:S04]  /*1f860*/  LDL.LU R18, [R1+0xd8] ;  /* 0x0000d80001127983 */ /* 0x000ea80000300800 */
[----:B----4-:R0:W4:Y:S04]  /*1f870*/  @!P3 LDG.E.U16 R5, desc[UR10][R2.64] ;  /* 0x0000000a0205b981 */ /* 0x010128000c1e1500 */
[----:B------:R-:W0:Y:S04]  /*1f880*/  LDL R2, [R1+0xbac] ;  /* 0x000bac0001027983 */ /* 0x000e280000100800 */
[----:B------:R-:W0:Y:S04]  /*1f890*/  LDL R3, [R1+0xbe8] ;  /* 0x000be80001037983 */ /* 0x000e280000100800 */
[----:B------:R1:W-:Y:S02]  /*1f8a0*/  STS.U16 [R0+UR5+0x8000], R4 ;  /* 0x0080000400007988 */ /* 0x0003e40008000405 */
[----:B-1----:R-:W-:-:S02]  /*1f8b0*/  PRMT R4, RZ, 0x7610, R4 ;  /* 0x00007610ff047816 */ /* 0x002fc40000000004 */
[----:B------:R1:W-:Y:S04]  /*1f8c0*/  STS.U16 [R0+UR5+0xb400], R16 ;  /* 0x00b4001000007988 */ /* 0x0003e80008000405 */
[----:B------:R3:W-:Y:S04]  /*1f8d0*/  STS.U16 [R0+UR5+0xb800], R20 ;  /* 0x00b8001400007988 */ /* 0x0007e80008000405 */
[----:B-1----:R-:W2:Y:S04]  /*1f8e0*/  LDL.LU R16, [R1+0x18d4] ;  /* 0x0018d40001107983 */ /* 0x002ea80000300800 */
[----:B---3--:R-:W3:Y:S01]  /*1f8f0*/  LDL.LU R20, [R1+0xe0] ;  /* 0x0000e00001147983 */ /* 0x008ee20000300800 */
[----:B0-----:R-:W-:-:S04]  /*1f900*/  @!P3 LOP3.LUT R3, R3, R2, RZ, 0x3c, !PT ;  /* 0x000000020303b212 */ /* 0x001fc800078e3cff */
[----:B------:R-:W-:-:S04]  /*1f910*/  @!P3 LOP3.LUT R2, R3, R2, RZ, 0x3c, !PT ;  /* 0x000000020302b212 */ /* 0x000fc800078e3cff */
[----:B------:R-:W-:-:S05]  /*1f920*/  @!P3 LOP3.LUT R3, R3, R2, RZ, 0x3c, !PT ;  /* 0x000000020303b212 */ /* 0x000fca00078e3cff */
[----:B------:R0:W4:Y:S02]  /*1f930*/  @!P3 LDG.E.U16 R4, desc[UR10][R2.64] ;  /* 0x0000000a0204b981 */ /* 0x000124000c1e1500 */
[----:B0-----:R-:W-:-:S06]  /*1f940*/  PRMT R3, RZ, 0x7610, R3 ;  /* 0x00007610ff037816 */ /* 0x001fcc0000000003 */
[----:B------:R0:W4:Y:S04]  /*1f950*/  @!P3 LDG.E.U16 R3, desc[UR10][R10.64] ;  /* 0x0000000a0a03b981 */ /* 0x000128000c1e1500 */
[----:B------:R-:W0:Y:S04]  /*1f960*/  LDL R10, [R1+0xbec] ;  /* 0x000bec00010a7983 */ /* 0x000e280000100800 */
[----:B------:R-:W0:Y:S01]  /*1f970*/  LDL R11, [R1+0xc0c] ;  /* 0x000c0c00010b7983 */ /* 0x000e220000100800 */
[----:B------:R-:W-:-:S03]  /*1f980*/  PRMT R2, RZ, 0x7610, R2 ;  /* 0x00007610ff027816 */ /* 0x000fc60000000002 */
[----:B------:R1:W-:Y:S04]  /*1f990*/  STS.U16 [R0+UR5+0xbc00], R22 ;  /* 0x00bc001600007988 */ /* 0x0003e80008000405 */
[----:B-1----:R-:W4:Y:S04]  /*1f9a0*/  LDL.LU R22, [R1+0xe4] ;  /* 0x0000e40001167983 */ /* 0x002f280000300800 */
[----:B------:R1:W-:Y:S01]  /*1f9b0*/  STS.U16 [R0+UR5+0xc000], R24 ;  /* 0x00c0001800007988 */ /* 0x0003e20008000405 */
[----:B0-----:R-:W-:-:S04]  /*1f9c0*/  @!P3 LOP3.LUT R11, R11, R10, RZ, 0x3c, !PT ;  /* 0x0000000a0b0bb212 */ /* 0x001fc800078e3cff */
[----:B------:R-:W-:-:S04]  /*1f9d0*/  @!P3 LOP3.LUT R10, R11, R10, RZ, 0x3c, !PT ;  /* 0x0000000a0b0ab212 */ /* 0x000fc800078e3cff */
[----:B------:R-:W-:-:S05]  /*1f9e0*/  @!P3 LOP3.LUT R11, R11, R10, RZ, 0x3c, !PT ;  /* 0x0000000a0b0bb212 */ /* 0x000fca00078e3cff */
[----:B------:R0:W4:Y:S04]  /*1f9f0*/  @!P3 LDG.E.U16 R2, desc[UR10][R10.64] ;  /* 0x0000000a0a02b981 */ /* 0x000128000c1e1500 */
[----:B------:R-:W0:Y:S04]  /*1fa00*/  LDL R10, [R1+0x438] ;  /* 0x00043800010a7983 */ /* 0x000e280000100800 */
[----:B------:R-:W0:Y:S04]  /*1fa10*/  LDL R11, [R1+0xb90] ;  /* 0x000b9000010b7983 */ /* 0x000e280000100800 */
[----:B-1----:R-:W2:Y:S01]  /*1fa20*/  LDL.LU R24, [R1+0x18d0] ;  /* 0x0018d00001187983 */ /* 0x002ea20000300800 */
[----:B0-----:R-:W-:-:S04]  /*1fa30*/  @!P3 LOP3.LUT R11, R11, R10, RZ, 0x3c, !PT ;  /* 0x0000000a0b0bb212 */ /* 0x001fc800078e3cff */
[C---:B------:R-:W-:Y:S02]  /*1fa40*/  @!P3 LOP3.LUT R10, R11.reuse, R10, RZ, 0x3c, !PT ;  /* 0x0000000a0b0ab212 */ /* 0x040fe400078e3cff */
[----:B--2---:R-:W-:Y:S02]  /*1fa50*/  PRMT R24, RZ, 0x7610, R24 ;  /* 0x00007610ff187816 */ /* 0x004fe40000000018 */
        /* <DEDUP_REMOVED lines=11> */
[----:B------:R0:W-:Y:S04]  /*1fb10*/  STS.U16 [R0+UR5+0xc400], R26 ;  /* 0x00c4001a00007988 */ /* 0x0001e80008000405 */
[----:B0-----:R-:W3:Y:S04]  /*1fb20*/  LDL.LU R26, [R1+0xf0] ;  /* 0x0000f000011a7983 */ /* 0x001ee80000300800 */
[----:B--2---:R0:W-:Y:S04]  /*1fb30*/  STL [R1+0x88], R24 ;  /* 0x0000881801007387 */ /* 0x0041e80000100800 */
[----:B0-----:R-:W2:Y:S04]  /*1fb40*/  LDL.LU R24, [R1+0x18c8] ;  /* 0x0018c80001187983 */ /* 0x001ea80000300800 */
[----:B------:R-:W4:Y:S04]  /*1fb50*/  LDL R10, [R1+0xb64] ;  /* 0x000b6400010a7983 */ /* 0x000f280000100800 */
[----:B------:R-:W4:Y:S01]  /*1fb60*/  LDL R11, [R1+0xb68] ;  /* 0x000b6800010b7983 */ /* 0x000f220000100800 */
[----:B------:R-:W-:-:S03]  /*1fb70*/  PRMT R16, RZ, 0x7610, R16 ;  /* 0x00007610ff107816 */ /* 0x000fc60000000010 */
[----:B------:R0:W-:Y:S04]  /*1fb80*/  STS.U16 [R0+UR5+0xc800], R15 ;  /* 0x00c8000f00007988 */ /* 0x0001e80008000405 */
[----:B0-----:R-:W3:Y:S01]  /*1fb90*/  LDL.LU R15, [R1+0xf4] ;  /* 0x0000f400010f7983 */ /* 0x001ee20000300800 */
        /* <DEDUP_REMOVED lines=12> */
[----:B------:R1:W-:Y:S04]  /*1fc60*/  STS.U16 [R0+UR5+0xcc00], R18 ;  /* 0x00cc001200007988 */ /* 0x0003e80008000405 */
[----:B0-----:R-:W4:Y:S04]  /*1fc70*/  LDL R16, [R1+0xae8] ;  /* 0x000ae80001107983 */ /* 0x001f280000100800 */
[----:B-1----:R-:W3:Y:S04]  /*1fc80*/  LDL.LU R18, [R1+0xf8] ;  /* 0x0000f80001127983 */ /* 0x002ee80000300800 */
[----:B--2---:R0:W-:Y:S04]  /*1fc90*/  STL [R1+0x80], R24 ;  /* 0x0000801801007387 */ /* 0x0041e80000100800 */
[----:B0-----:R-:W2:Y:S04]  /*1fca0*/  LDL.LU R24, [R1+0x18c4] ;  /* 0x0018c40001187983 */ /* 0x001ea80000300800 */
[----:B------:R-:W4:Y:S04]  /*1fcb0*/  LDL R10, [R1+0xb24] ;  /* 0x000b2400010a7983 */ /* 0x000f280000100800 */
[----:B------:R-:W4:Y:S04]  /*1fcc0*/  LDL R11, [R1+0xb28] ;  /* 0x000b2800010b7983 */ /* 0x000f280000100800 */
[----:B------:R0:W-:Y:S04]  /*1fcd0*/  STS.U16 [R0+UR5+0x9800], R13 ;  /* 0x0098000d00007988 */ /* 0x0001e80008000405 */
[----:B------:R1:W-:Y:S01]  /*1fce0*/  STS.U16 [R0+UR5+0xd000], R20 ;  /* 0x00d0001400007988 */ /* 0x0003e20008000405 */
[----:B0-----:R-:W-:-:S03]  /*1fcf0*/  PRMT R13, RZ, 0x7610, R13 ;  /* 0x00007610ff0d7816 */ /* 0x001fc6000000000d */
[----:B-1----:R-:W3:Y:S01]  /*1fd00*/  LDL.LU R20, [R1+0x100] ;  /* 0x0001000001147983 */ /* 0x002ee20000300800 */
        /* <DEDUP_REMOVED lines=14> */
[----:B-1----:R-:W4:Y:S04]  /*1fdf0*/  LDL.LU R22, [R1+0x104] ;  /* 0x0001040001167983 */ /* 0x002f280000300800 */
        /* <DEDUP_REMOVED lines=18> */
[----:B------:R0:W-:Y:S04]  /*1ff20*/  STS.U16 [R0+UR5+0xdc00], R26 ;  /* 0x00dc001a00007988 */ /* 0x0001e80008000405 */
[----:B0-----:R-:W4:Y:S04]  /*1ff30*/  LDL.LU R26, [R1+0x110] ;  /* 0x00011000011a7983 */ /* 0x001f280000300800 */
[----:B---3--:R0:W-:Y:S04]  /*1ff40*/  STL [R1+0x70], R24 ;  /* 0x0000701801007387 */ /* 0x0081e80000100800 */
[----:B0-----:R-:W3:Y:S04]  /*1ff50*/  LDL.LU R24, [R1+0x18b8] ;  /* 0x0018b80001187983 */ /* 0x001ee80000300800 */
[----:B------:R-:W2:Y:S01]  /*1ff60*/  LDL R11, [R1+0xaa4] ;  /* 0x000aa400010b7983 */ /* 0x000ea20000100800 */
[----:B------:R-:W-:Y:S01]  /*1ff70*/  @!P3 IMAD.MOV.U32 R10, RZ, RZ, R13 ;  /* 0x000000ffff0ab224 */ /* 0x000fe200078e000d */
[----:B---3--:R-:W-:-:S06]  /*1ff80*/  PRMT R24, RZ, 0x7610, R24 ;  /* 0x00007610ff187816 */ /* 0x008fcc0000000018 */
[----:B--2---:R-:W2:Y:S04]  /*1ff90*/  @!P3 LDG.E.U16 R24, desc[UR10][R10.64] ;  /* 0x0000000a0a18b981 */ /* 0x004ea8000c1e1500 */
[----:B------:R0:W-:Y:S04]  /*1ffa0*/  STS.U16 [R0+UR5+0xe000], R15 ;  /* 0x00e0000f00007988 */ /* 0x0001e80008000405 */
[----:B0-----:R-:W3:Y:S04]  /*1ffb0*/  LDL.LU R15, [R1+0x114] ;  /* 0x00011400010f7983 */ /* 0x001ee80000300800 */
[----:B------:R-:W3:Y:S04]  /*1ffc0*/  LDL R13, [R1+0xc20] ;  /* 0x000c2000010d7983 */ /* 0x000ee80000100800 */
        /* <DEDUP_REMOVED lines=9> */
[----:B------:R0:W-:Y:S04]  /*20060*/  STS.U16 [R0+UR5+0xe400], R18 ;  /* 0x00e4001200007988 */ /* 0x0001e80008000405 */
[----:B0-----:R-:W4:Y:S04]  /*20070*/  LDL.LU R18, [R1+0x118] ;  /* 0x0001180001127983 */ /* 0x001f280000300800 */
        /* <DEDUP_REMOVED lines=22> */
[----:B------:R-:W3:Y:S04]  /*201e0*/  LDL R10, [R1+0xa24] ;  /* 0x000a2400010a7983 */ /* 0x000ee80000100800 */
[----:B------:R-:W3:Y:S04]  /*201f0*/  LDL R11, [R1+0xa28] ;  /* 0x000a2800010b7983 */ /* 0x000ee80000100800 */
[----:B------:R-:W-:Y:S04]  /*20200*/  STS.U16 [R0+UR5+0xf000], R16 ;  /* 0x00f0001000007988 */ /* 0x000fe80008000405 */
[----:B--2---:R0:W-:Y:S04]  /*20210*/  STL [R1+0x60], R24 ;  /* 0x0000601801007387 */ /* 0x0041e80000100800 */
[----:B0-----:R-:W2:Y:S04]  /*20220*/  LDL.LU R24, [R1+0x184] ;  /* 0x0001840001187983 */ /* 0x001ea80000300800 */
[----:B------:R-:W4:Y:S01]  /*20230*/  LDL.LU R16, [R1+0x18a8] ;  /* 0x0018a80001107983 */ /* 0x000f220000300800 */
[----:B---3--:R-:W-:-:S04]  /*20240*/  @!P3 LOP3.LUT R11, R11, R10, RZ, 0x3c, !PT ;  /* 0x0000000a0b0bb212 */ /* 0x008fc800078e3cff */
[----:B------:R-:W-:-:S04]  /*20250*/  @!P3 LOP3.LUT R10, R11, R10, RZ, 0x3c, !PT ;  /* 0x0000000a0b0ab212 */ /* 0x000fc800078e3cff */
[----:B------:R-:W-:Y:S02]  /*20260*/  @!P3 LOP3.LUT R11, R11, R10, RZ, 0x3c, !PT ;  /* 0x0000000a0b0bb212 */ /* 0x000fe400078e3cff */
[----:B----4-:R-:W-:-:S06]  /*20270*/  PRMT R16, RZ, 0x7610, R16 ;  /* 0x00007610ff107816 */ /* 0x010fcc0000000010 */
        /* <DEDUP_REMOVED lines=14> */
[----:B------:R-:W2:Y:S04]  /*20360*/  LDL R10, [R1+0x9e4] ;  /* 0x0009e400010a7983 */ /* 0x000ea80000100800 */
[----:B------:R-:W2:Y:S01]  /*20370*/  LDL R11, [R1+0x9e8] ;  /* 0x0009e800010b7983 */ /* 0x000ea20000100800 */
[----:B---3--:R-:W-:-:S02]  /*20380*/  PRMT R16, RZ, 0x7610, R16 ;  /* 0x00007610ff107816 */ /* 0x008fc40000000010 */
[----:B--2---:R-:W-:-:S04]  /*20390*/  @!P3 LOP3.LUT R11, R11, R10, RZ, 0x3c, !PT ;  /* 0x0000000a0b0bb212 */ /* 0x004fc800078e3cff */
[----:B------:R-:W-:-:S04]  /*203a0*/  @!P3 LOP3.LUT R10, R11, R10, RZ, 0x3c, !PT ;  /* 0x0000000a0b0ab212 */ /* 0x000fc800078e3cff */
[----:B------:R-:W-:-:S05]  /*203b0*/  @!P3 LOP3.LUT R11, R11, R10, RZ, 0x3c, !PT ;  /* 0x0000000a0b0bb212 */ /* 0x000fca00078e3cff */
[----:B------:R-:W2:Y:S04]  /*203c0*/  @!P3 LDG.E.U16 R16, desc[UR10][R10.64] ;  /* 0x0000000a0a10b981 */ /* 0x000ea8000c1e1500 */
[----:B------:R0:W-:Y:S04]  /*203d0*/  STS.U16 [R0+UR5+0xf800], R15 ;  /* 0x00f8000f00007988 */ /* 0x0001e80008000405 */
[----:B0-----:R-:W3:Y:S04]  /*203e0*/  LDL.LU R15, [R1+0x17c] ;  /* 0x00017c00010f7983 */ /* 0x001ee80000300800 */
        /* <DEDUP_REMOVED lines=11> */
[----:B------:R-:W-:Y:S04]  /*204a0*/  STL [R1+0xc78], R0 ;  /* 0x000c780001007387 */ /* 0x000fe80000100800 */
[----:B------:R-:W-:Y:S04]  /*204b0*/  STS.U16 [R0+UR5+0x7000], R29 ;  /* 0x0070001d00007988 */ /* 0x000fe80008000405 */
[----:B------:R-:W-:Y:S04]  /*204c0*/  STS.U16 [R0+UR5+0x7400], R28 ;  /* 0x0074001c00007988 */ /* 0x000fe80008000405 */
[----:B------:R-:W-:Y:S04]  /*204d0*/  STS.U16 [R0+UR5+0x7800], R27 ;  /* 0x0078001b00007988 */ /* 0x000fe80008000405 */
[----:B------:R-:W-:Y:S04]  /*204e0*/  STS.U16 [R0+UR5+0x9400], R9 ;  /* 0x0094000900007988 */ /* 0x000fe80008000405 */
[----:B------:R-:W-:Y:S04]  /*204f0*/  STS.U16 [R0+UR5+0x9c00], R12 ;  /* 0x009c000c00007988 */ /* 0x000fe80008000405 */
        /* <DEDUP_REMOVED lines=11> */
[----:B------:R-:W4:Y:S04]  /*205b0*/  LDL R10, [R1+0x984] ;  /* 0x00098400010a7983 */ /* 0x000f280000100800 */
[----:B------:R-:W4:Y:S01]  /*205c0*/  LDL R11, [R1+0x988] ;  /* 0x00098800010b7983 */ /* 0x000f220000100800 */
[----:B---3--:R-:W-:-:S03]  /*205d0*/  PRMT R18, RZ, 0x7610, R18 ;  /* 0x00007610ff127816 */ /* 0x008fc60000000012 */
[----:B------:R-:W-:Y:S04]  /*205e0*/  STS.U16 [R13+UR5+0x500], R22 ;  /* 0x000500160d007988 */ /* 0x000fe80008000405 */
[----:B--2---:R0:W-:Y:S04]  /*205f0*/  STL [R1+0x4c], R20 ;  /* 0x00004c1401007387 */ /* 0x0041e80000100800 */
[----:B0-----:R-:W2:Y:S01]  /*20600*/  LDL.LU R20, [R1+0x170] ;  /* 0x0001700001147983 */ /* 0x001ea20000300800 */
[----:B----4-:R-:W-:-:S03]  /*20610*/  @!P3 LOP3.LUT R11, R11, R10, RZ, 0x3c, !PT ;  /* 0x0000000a0b0bb212 */ /* 0x010fc600078e3cff */
[----:B------:R-:W3:Y:S01]  /*20620*/  LDL.LU R22, [R1+0x188c] ;  /* 0x00188c0001167983 */ /* 0x000ee20000300800 */
[----:B------:R-:W-:-:S04]  /*20630*/  @!P3 LOP3.LUT R10, R11, R10, RZ, 0x3c, !PT ;  /* 0x0000000a0b0ab212 */ /* 0x000fc800078e3cff */
[----:B------:R-:W-:-:S05]  /*20640*/  @!P3 LOP3.LUT R11, R11, R10, RZ, 0x3c, !PT ;  /* 0x0000000a0b0bb212 */ /* 0x000fca00078e3cff */
[----:B------:R-:W4:Y:S04]  /*20650*/  @!P3 LDG.E.U16 R18, desc[UR10][R10.64] ;  /* 0x0000000a0a12b981 */ /* 0x000f28000c1e1500 */
[----:B------:R-:W2:Y:S04]  /*20660*/  LDL R10, [R1+0x964] ;  /* 0x00096400010a7983 */ /* 0x000ea80000100800 */
[----:B------:R-:W2:Y:S01]  /*20670*/  LDL R11, [R1+0x968] ;  /* 0x00096800010b7983 */ /* 0x000ea20000100800 */
[----:B------:R-:W-:-:S03]  /*20680*/  PRMT R14, RZ, 0x7610, R14 ;  /* 0x00007610ff0e7816 */ /* 0x000fc6000000000e */
[----:B------:R-:W-:Y:S04]  /*20690*/  STS.U16 [R13+UR5+0x900], R24 ;  /* 0x000900180d007988 */ /* 0x000fe80008000405 */
[----:B----4-:R0:W-:Y:S04]  /*206a0*/  STL [R1+0x48], R18 ;  /* 0x0000481201007387 */ /* 0x0101e80000100800 */
[----:B0-----:R-:W4:Y:S01]  /*206b0*/  LDL R18, [R1+0x908] ;  /* 0x0009080001127983 */ /* 0x001f220000100800 */
[----:B--2---:R-:W-:-:S03]  /*206c0*/  @!P3 LOP3.LUT R11, R11, R10, RZ, 0x3c, !PT ;  /* 0x0000000a0b0bb212 */ /* 0x004fc600078e3cff */
[----:B------:R-:W2:Y:S01]  /*206d0*/  LDL.LU R24, [R1+0x16c] ;  /* 0x00016c0001187983 */ /* 0x000ea20000300800 */
[----:B------:R-:W-:-:S04]  /*206e0*/  @!P3 LOP3.LUT R10, R11, R10, RZ, 0x3c, !PT ;  /* 0x0000000a0b0ab212 */ /* 0x000fc800078e3cff */
[----:B------:R-:W-:-:S05]  /*206f0*/  @!P3 LOP3.LUT R11, R11, R10, RZ, 0x3c, !PT ;  /* 0x0000000a0b0bb212 */ /* 0x000fca00078e3cff */
[----:B------:R0:W4:Y:S04]  /*20700*/  @!P3 LDG.E.U16 R14, desc[UR10][R10.64] ;  /* 0x0000000a0a0eb981 */ /* 0x000128000c1e1500 */
[----:B------:R-:W0:Y:S04]  /*20710*/  LDL R10, [R1+0x944] ;  /* 0x00094400010a7983 */ /* 0x000e280000100800 */
[----:B------:R-:W0:Y:S01]  /*20720*/  LDL R11, [R1+0x948] ;  /* 0x00094800010b7983 */ /* 0x000e220000100800 */
[----:B---3--:R-:W-:Y:S02]  /*20730*/  PRMT R22, RZ, 0x7610, R22 ;  /* 0x00007610ff167816 */ /* 0x008fe40000000016 */
[----:B0-----:R-:W-:-:S04]  /*20740*/  @!P3 LOP3.LUT R11, R11, R10, RZ, 0x3c, !PT ;  /* 0x0000000a0b0bb212 */ /* 0x001fc800078e3cff */
[----:B------:R-:W-:-:S04]  /*20750*/  @!P3 LOP3.LUT R10, R11, R10, RZ, 0x3c, !PT ;  /* 0x0000000a0b0ab212 */ /* 0x000fc800078e3cff */
[----:B------:R-:W-:-:S05]  /*20760*/  @!P3 LOP3.LUT R11, R11, R10, RZ, 0x3c, !PT ;  /* 0x0000000a0b0bb212 */ /* 0x000fca00078e3cff */
[----:B------:R-:W3:Y:S04]  /*20770*/  @!P3 LDG.E.U16 R22, desc[UR10][R10.64] ;  /* 0x0000000a0a16b981 */ /* 0x000ee8000c1e1500 */
[----:B----4-:R0:W-:Y:S04]  /*20780*/  STL [R1+0x44], R14 ;  /* 0x0000440e01007387 */ /* 0x0101e80000100800 */
[----:B------:R1:W-:Y:S04]  /*20790*/  STS.U16 [R13+UR5+0xd00], R26 ;  /* 0x000d001a0d007988 */ /* 0x0003e80008000405 */
[----:B0-----:R-:W4:Y:S04]  /*207a0*/  LDL R14, [R1+0x8e8] ;  /* 0x0008e800010e7983 */ /* 0x001f280000100800 */
[----:B-1----:R-:W2:Y:S04]  /*207b0*/  LDL.LU R26, [R1+0x168] ;  /* 0x00016800011a7983 */ /* 0x002ea80000300800 */
        /* <DEDUP_REMOVED lines=22> */
[----:B------:R-:W4:Y:S04]  /*20920*/  LDL.LU R10, [R1+0x174] ;  /* 0x00017400010a7983 */ /* 0x000f280000300800 */
[----:B------:R-:W2:Y:S01]  /*20930*/  LDL R11, [R1+0x8e4] ;  /* 0x0008e400010b7983 */ /* 0x000ea20000100800 */
[----:B------:R-:W-:-:S03]  /*20940*/  PRMT R12, RZ, 0x7610, R12 ;  /* 0x00007610ff0c7816 */ /* 0x000fc6000000000c */
[----:B----4-:R0:W-:Y:S02]  /*20950*/  STS.U16 [R13+UR5+0x1900], R10 ;  /* 0x0019000a0d007988 */ /* 0x0101e40008000405 */
[----:B0-----:R-:W-:Y:S01]  /*20960*/  @!P3 IMAD.MOV.U32 R10, RZ, RZ, R14 ;  /* 0x000000ffff0ab224 */ /* 0x001fe200078e000e */
[----:B---3--:R-:W-:Y:S01]  /*20970*/  PRMT R22, RZ, 0x7610, R22 ;  /* 0x00007610ff167816 */ /* 0x008fe20000000016 */
[----:B------:R-:W3:Y:S04]  /*20980*/  LDL R14, [R1+0x864] ;  /* 0x00086400010e7983 */ /* 0x000ee80000100800 */
[----:B--2---:R0:W2:Y:S04]  /*20990*/  @!P3 LDG.E.U16 R12, desc[UR10][R10.64] ;  /* 0x0000000a0a0cb981 */ /* 0x0040a8000c1e1500 */
[----:B------:R-:W0:Y:S04]  /*209a0*/  LDL R10, [R1+0x8c4] ;  /* 0x0008c400010a7983 */ /* 0x000e280000100800 */
[----:B------:R-:W0:Y:S02]  /*209b0*/  LDL R11, [R1+0x8c8] ;  /* 0x0008c800010b7983 */ /* 0x000e240000100800 */
[----:B0-----:R-:W-:-:S04]  /*209c0*/  @!P3 LOP3.LUT R11, R11, R10, RZ, 0x3c, !PT ;  /* 0x0000000a0b0bb212 */ /* 0x001fc800078e3cff */
[----:B------:R-:W-:-:S04]  /*209d0*/  @!P3 LOP3.LUT R10, R11, R10, RZ, 0x3c, !PT ;  /* 0x0000000a0b0ab212 */ /* 0x000fc800078e3cff */
[----:B------:R-:W-:-:S05]  /*209e0*/  @!P3 LOP3.LUT R11, R11, R10, RZ, 0x3c, !PT ;  /* 0x0000000a0b0bb212 */ /* 0x000fca00078e3cff */
[----:B------:R-:W4:Y:S04]  /*209f0*/  @!P3 LDG.E.U16 R22, desc[UR10][R10.64] ;  /* 0x0000000a0a16b981 */ /* 0x000f28000c1e1500 */
[----:B--2---:R0:W-:Y:S04]  /*20a00*/  STL [R1+0x34], R12 ;  /* 0x0000340c01007387 */ /* 0x0041e80000100800 */
[----:B------:R1:W-:Y:S04]  /*20a10*/  STS.U16 [R13+UR5+0x1d00], R20 ;  /* 0x001d00140d007988 */ /* 0x0003e80008000405 */
[----:B0-----:R-:W2:Y:S04]  /*20a20*/  LDL R12, [R1+0x868] ;  /* 0x00086800010c7983 */ /* 0x001ea80000100800 */
[----:B-1----:R-:W3:Y:S04]  /*20a30*/  LDL.LU R20, [R1+0x158] ;  /* 0x0001580001147983 */ /* 0x002ee80000300800 */
[----:B----4-:R0:W-:Y:S04]  /*20a40*/  STL [R1+0x30], R22 ;  /* 0x0000301601007387 */ /* 0x0101e80000100800 */
[----:B0-----:R-:W4:Y:S04]  /*20a50*/  LDL.LU R22, [R1+0x187c] ;  /* 0x00187c0001167983 */ /* 0x001f280000300800 */
[----:B------:R-:W2:Y:S04]  /*20a60*/  LDL R10, [R1+0x8a4] ;  /* 0x0008a400010a7983 */ /* 0x000ea80000100800 */
[----:B------:R-:W2:Y:S04]  /*20a70*/  LDL R11, [R1+0x8a8] ;  /* 0x0008a800010b7983 */ /* 0x000ea80000100800 */
[----:B------:R0:W-:Y:S04]  /*20a80*/  STS.U16 [R13+UR5+0x2100], R24 ;  /* 0x002100180d007988 */ /* 0x0001e80008000405 */
[----:B0-----:R-:W3:Y:S01]  /*20a90*/  LDL.LU R24, [R1+0x1878] ;  /* 0x0018780001187983 */ /* 0x001ee20000300800 */
[----:B----4-:R-:W-:-:S02]  /*20aa0*/  PRMT R22, RZ, 0x7610, R22 ;  /* 0x00007610ff167816 */ /* 0x010fc40000000016 */
[----:B--2---:R-:W-:-:S04]  /*20ab0*/  @!P3 LOP3.LUT R11, R11, R10, RZ, 0x3c, !PT ;  /* 0x0000000a0b0bb212 */ /* 0x004fc800078e3cff */
[----:B------:R-:W-:-:S04]  /*20ac0*/  @!P3 LOP3.LUT R10, R11, R10, RZ, 0x3c, !PT ;  /* 0x0000000a0b0ab212 */ /* 0x000fc800078e3cff */
[----:B------:R-:W-:-:S05]  /*20ad0*/  @!P3 LOP3.LUT R11, R11, R10, RZ, 0x3c, !PT ;  /* 0x0000000a0b0bb212 */ /* 0x000fca00078e3cff */
[----:B------:R0:W2:Y:S04]  /*20ae0*/  @!P3 LDG.E.U16 R22, desc[UR10][R10.64] ;  /* 0x0000000a0a16b981 */ /* 0x0000a8000c1e1500 */
[----:B------:R-:W0:Y:S04]  /*20af0*/  LDL R10, [R1+0x884] ;  /* 0x00088400010a7983 */ /* 0x000e280000100800 */
[----:B------:R-:W0:Y:S01]  /*20b00*/  LDL R11, [R1+0x888] ;  /* 0x00088800010b7983 */ /* 0x000e220000100800 */
[----:B---3--:R-:W-:Y:S02]  /*20b10*/  PRMT R24, RZ, 0x7610, R24 ;  /* 0x00007610ff187816 */ /* 0x008fe40000000018 */
[----:B------:R-:W-:-:S02]  /*20b20*/  PRMT R16, RZ, 0x7610, R16 ;  /* 0x00007610ff107816 */ /* 0x000fc40000000010 */
[----:B0-----:R-:W-:-:S04]  /*20b30*/  @!P3 LOP3.LUT R11, R11, R10, RZ, 0x3c, !PT ;  /* 0x0000000a0b0bb212 */ /* 0x001fc800078e3cff */
[----:B------:R-:W-:-:S04]  /*20b40*/  @!P3 LOP3.LUT R10, R11, R10, RZ, 0x3c, !PT ;  /* 0x0000000a0b0ab212 */ /* 0x000fc800078e3cff */
[----:B------:R-:W-:-:S05]  /*20b50*/  @!P3 LOP3.LUT R11, R11, R10, RZ, 0x3c, !PT ;  /* 0x0000000a0b0bb212 */ /* 0x000fca00078e3cff */
[----:B------:R0:W3:Y:S02]  /*20b60*/  @!P3 LDG.E.U16 R24, desc[UR10][R10.64] ;  /* 0x0000000a0a18b981 */ /* 0x0000e4000c1e1500 */
[----:B0-----:R-:W-:Y:S02]  /*20b70*/  @!P3 IMAD.MOV.U32 R10, RZ, RZ, R12 ;  /* 0x000000ffff0ab224 */ /* 0x001fe400078e000c */
[----:B------:R-:W-:-:S05]  /*20b80*/  @!P3 IMAD.MOV.U32 R11, RZ, RZ, R14 ;  /* 0x000000ffff0bb224 */ /* 0x000fca00078e000e */
[----:B------:R-:W4:Y:S04]  /*20b90*/  @!P3 LDG.E.U16 R16, desc[UR10][R10.64] ;  /* 0x0000000a0a10b981 */ /* 0x000f28000c1e1500 */
[----:B------:R0:W-:Y:S04]  /*20ba0*/  STS.U16 [R13+UR5+0x2500], R26 ;  /* 0x0025001a0d007988 */ /* 0x0001e80008000405 */
[----:B------:R-:W-:Y:S04]  /*20bb0*/  STS.U16 [R13+UR5+0x2900], R15 ;  /* 0x0029000f0d007988 */ /* 0x000fe80008000405 */
[----:B0-----:R-:W4:Y:S04]  /*20bc0*/  LDL R26, [R1+0x828] ;  /* 0x00082800011a7983 */ /* 0x001f280000100800 */
[----:B--2---:R0:W-:Y:S04]  /*20bd0*/  STL [R1+0x2c], R22 ;  /* 0x00002c1601007387 */ /* 0x0041e80000100800 */
[----:B0-----:R-:W2:Y:S04]  /*20be0*/  LDL.LU R22, [R1+0x150] ;  /* 0x0001500001167983 */ /* 0x001ea80000300800 */
[----:B------:R-:W-:Y:S04]  /*20bf0*/  STS.U16 [R13+UR5+0x2d00], R18 ;  /* 0x002d00120d007988 */ /* 0x000fe80008000405 */
[----:B---3--:R0:W-:Y:S04]  /*20c00*/  STL [R1+0x28], R24 ;  /* 0x0000281801007387 */ /* 0x0081e80000100800 */
[----:B0-----:R-:W3:Y:S04]  /*20c10*/  LDL.LU R24, [R1+0x14c] ;  /* 0x00014c0001187983 */ /* 0x001ee80000300800 */
[----:B------:R-:W2:Y:S04]  /*20c20*/  LDL R15, [R1+0x7e4] ;  /* 0x0007e400010f7983 */ /* 0x000ea80000100800 */
[----:B------:R-:W3:Y:S04]  /*20c30*/  LDL R14, [R1+0x7e8] ;  /* 0x0007e800010e7983 */ /* 0x000ee80000100800 */
[----:B------:R-:W2:Y:S04]  /*20c40*/  LDL.LU R12, [R1+0x148] ;  /* 0x00014800010c7983 */ /* 0x000ea80000300800 */
[----:B----4-:R0:W-:Y:S04]  /*20c50*/  STL [R1+0x24], R16 ;  /* 0x0000241001007387 */ /* 0x0101e80000100800 */
[----:B0-----:R-:W4:Y:S04]  /*20c60*/  LDL.LU R16, [R1+0x1874] ;  /* 0x0018740001107983 */ /* 0x001f280000300800 */
[----:B------:R-:W3:Y:S04]  /*20c70*/  LDL R10, [R1+0x844] ;  /* 0x00084400010a7983 */ /* 0x000ee80000100800 */
[----:B------:R-:W3:Y:S04]  /*20c80*/  LDL R11, [R1+0x848] ;  /* 0x00084800010b7983 */ /* 0x000ee80000100800 */
[----:B------:R-:W2:Y:S01]  /*20c90*/  LDL.LU R18, [R1+0x1870] ;  /* 0x0018700001127983 */ /* 0x000ea20000300800 */
[----:B---3--:R-:W-:-:S04]  /*20ca0*/  @!P3 LOP3.LUT R11, R11, R10, RZ, 0x3c, !PT ;  /* 0x0000000a0b0bb212 */ /* 0x008fc800078e3cff */
[C---:B------:R-:W-:Y:S02]  /*20cb0*/  @!P3 LOP3.LUT R10, R11.reuse, R10, RZ, 0x3c, !PT ;  /* 0x0000000a0b0ab212 */ /* 0x040fe400078e3cff */
[----:B--2---:R-:W-:Y:S02]  /*20cc0*/  PRMT R18, RZ, 0x7610, R18 ;  /* 0x00007610ff127816 */ /* 0x004fe40000000012 */
[----:B------:R-:W-:-:S05]  /*20cd0*/  @!P3 LOP3.LUT R11, R11, R10, RZ, 0x3c, !PT ;  /* 0x0000000a0b0bb212 */ /* 0x000fca00078e3cff */
        /* <DEDUP_REMOVED lines=21> */
[----:B--2---:R0:W-:Y:S04]  /*20e30*/  STL [R1+0x18], R20 ;  /* 0x0000181401007387 */ /* 0x0041e80000100800 */
[----:B0-----:R-:W2:Y:S04]  /*20e40*/  LDL.LU R20, [R1+0x1860] ;  /* 0x0018600001147983 */ /* 0x001ea80000300800 */
[----:B------:R-:W4:Y:S01]  /*20e50*/  LDL.LU R11, [R1+0x154] ;  /* 0x00015400010b7983 */ /* 0x000f220000300800 */
[----:B------:R-:W-:-:S03]  /*20e60*/  @!P3 IMAD.MOV.U32 R10, RZ, RZ, R14 ;  /* 0x000000ffff0ab224 */ /* 0x000fc600078e000e */
[----:B------:R-:W3:Y:S01]  /*20e70*/  LDL R14, [R1+0x768] ;  /* 0x00076800010e7983 */ /* 0x000ee20000100800 */
[----:B--2---:R-:W-:-:S03]  /*20e80*/  PRMT R20, RZ, 0x7610, R20 ;  /* 0x00007610ff147816 */ /* 0x004fc60000000014 */
[----:B----4-:R0:W-:Y:S02]  /*20e90*/  STS.U16 [R13+UR5+0x3900], R11 ;  /* 0x0039000b0d007988 */ /* 0x0101e40008000405 */
[----:B0-----:R-:W-:Y:S02]  /*20ea0*/  @!P3 IMAD.MOV.U32 R11, RZ, RZ, R15 ;  /* 0x000000ffff0bb224 */ /* 0x001fe400078e000f */
[----:B------:R-:W2:Y:S04]  /*20eb0*/  LDL R15, [R1+0x764] ;  /* 0x00076400010f7983 */ /* 0x000ea80000100800 */
[----:B------:R-:W4:Y:S04]  /*20ec0*/  @!P3 LDG.E.U16 R20, desc[UR10][R10.64] ;  /* 0x0000000a0a14b981 */ /* 0x000f28000c1e1500 */
[----:B------:R-:W-:Y:S04]  /*20ed0*/  STS.U16 [R13+UR5+0x3d00], R22 ;  /* 0x003d00160d007988 */ /* 0x000fe80008000405 */
        /* <DEDUP_REMOVED lines=10> */
[----:B------:R-:W-:Y:S04]  /*20f80*/  STS.U16 [R13+UR5+0x4100], R24 ;  /* 0x004100180d007988 */ /* 0x000fe80008000405 */
[----:B--2---:R0:W-:Y:S04]  /*20f90*/  STL [R1+0x10], R22 ;  /* 0x0000101601007387 */ /* 0x0041e80000100800 */
[----:B0-----:R-:W2:Y:S04]  /*20fa0*/  LDL.LU R22, [R1+0x1854] ;  /* 0x0018540001167983 */ /* 0x001ea80000300800 */
[----:B------:R-:W3:Y:S04]  /*20fb0*/  LDL R10, [R1+0x7a4] ;  /* 0x0007a400010a7983 */ /* 0x000ee80000100800 */
[----:B------:R-:W3:Y:S04]  /*20fc0*/  LDL R11, [R1+0x7a8] ;  /* 0x0007a800010b7983 */ /* 0x000ee80000100800 */
[----:B------:R-:W4:Y:S01]  /*20fd0*/  LDL.LU R24, [R1+0x1850] ;  /* 0x0018500001187983 */ /* 0x000f220000300800 */
[----:B---3--:R-:W-:-:S04]  /*20fe0*/  @!P3 LOP3.LUT R11, R11, R10, RZ, 0x3c, !PT ;  /* 0x0000000a0b0bb212 */ /* 0x008fc800078e3cff */
[C---:B------:R-:W-:Y:S02]  /*20ff0*/  @!P3 LOP3.LUT R10, R11.reuse, R10, RZ, 0x3c, !PT ;  /* 0x0000000a0b0ab212 */ /* 0x040fe400078e3cff */
[----:B----4-:R-:W-:Y:S02]  /*21000*/  PRMT R24, RZ, 0x7610, R24 ;  /* 0x00007610ff187816 */ /* 0x010fe40000000018 */
        /* <DEDUP_REMOVED lines=12> */
[----:B0-----:R-:W4:Y:S04]  /*210d0*/  LDL R12, [R1+0x728] ;  /* 0x00072800010c7983 */ /* 0x001f280000100800 */
[----:B---3--:R0:W-:Y:S04]  /*210e0*/  STL [R1+0x8], R24 ;  /* 0x0000081801007387 */ /* 0x0081e80000100800 */
[----:B0-----:R-:W3:Y:S04]  /*210f0*/  LDL.LU R24, [R1+0x1848] ;  /* 0x0018480001187983 */ /* 0x001ee80000300800 */
[----:B------:R-:W2:Y:S01]  /*21100*/  LDL.LU R11, [R1+0x144] ;  /* 0x00014400010b7983 */ /* 0x000ea20000300800 */
[----:B------:R-:W-:-:S03]  /*21110*/  @!P3 IMAD.MOV.U32 R10, RZ, RZ, R14 ;  /* 0x000000ffff0ab224 */ /* 0x000fc600078e000e */
[----:B------:R-:W4:Y:S01]  /*21120*/  LDL R14, [R1+0x708] ;  /* 0x00070800010e7983 */ /* 0x000f220000100800 */
[----:B---3--:R-:W-:-:S03]  /*21130*/  PRMT R24, RZ, 0x7610, R24 ;  /* 0x00007610ff187816 */ /* 0x008fc60000000018 */
[----:B--2---:R0:W-:Y:S02]  /*21140*/  STS.U16 [R13+UR5+0x4900], R11 ;  /* 0x0049000b0d007988 */ /* 0x0041e40008000405 */
[----:B0-----:R-:W-:Y:S02]  /*21150*/  @!P3 IMAD.MOV.U32 R11, RZ, RZ, R15 ;  /* 0x000000ffff0bb224 */ /* 0x001fe400078e000f */
[----:B------:R-:W2:Y:S04]  /*21160*/  LDL R15, [R1+0x704] ;  /* 0x00070400010f7983 */ /* 0x000ea80000100800 */
        /* <DEDUP_REMOVED lines=12> */
[----:B------:R-:W3:Y:S04]  /*21230*/  LDL.LU R10, [R1+0x13c] ;  /* 0x00013c00010a7983 */ /* 0x000ee80000300800 */
[----:B------:R-:W2:Y:S01]  /*21240*/  LDL R11, [R1+0x724] ;  /* 0x00072400010b7983 */ /* 0x000ea20000100800 */
[----:B------:R-:W-:-:S03]  /*21250*/  PRMT R28, RZ, 0x7610, R28 ;  /* 0x00007610ff1c7816 */ /* 0x000fc6000000001c */
[----:B---3--:R0:W-:Y:S02]  /*21260*/  STS.U16 [R13+UR5+0x5100], R10 ;  /* 0x0051000a0d007988 */ /* 0x0081e40008000405 */
[----:B0-----:R-:W-:-:S05]  /*21270*/  @!P3 IMAD.MOV.U32 R10, RZ, RZ, R12 ;  /* 0x000000ffff0ab224 */ /* 0x001fca00078e000c */
[----:B--2---:R0:W2:Y:S04]  /*21280*/  @!P3 LDG.E.U16 R28, desc[UR10][R10.64] ;  /* 0x0000000a0a1cb981 */ /* 0x0040a8000c1e1500 */
[----:B----4-:R1:W-:Y:S04]  /*21290*/  STL [R1+0x17cc], R0 ;  /* 0x0017cc0001007387 */ /* 0x0103e80000100800 */
[----:B------:R3:W-:Y:S01]  /*212a0*/  STS.U16 [R13+UR5+0x5500], R26 ;  /* 0x0055001a0d007988 */ /* 0x0007e20008000405 */
[----:B0-----:R-:W-:-:S03]  /*212b0*/  @!P3 IMAD.MOV.U32 R10, RZ, RZ, R14 ;  /* 0x000000ffff0ab224 */ /* 0x001fc600078e000e */
[----:B------:R-:W4:Y:S01]  /*212c0*/  LDL R12, [R1+0x6c4] ;  /* 0x0006c400010c7983 */ /* 0x000f220000100800 */
[----:B------:R-:W-:-:S03]  /*212d0*/  @!P3 IMAD.MOV.U32 R11, RZ, RZ, R15 ;  /* 0x000000ffff0bb224 */ /* 0x000fc600078e000f */
[----:B-1----:R-:W4:Y:S01]  /*212e0*/  LDL R0, [R1+0x6c8] ;  /* 0x0006c80001007983 */ /* 0x002f220000100800 */
[----:B---3--:R-:W-:-:S06]  /*212f0*/  PRMT R26, RZ, 0x7610, R26 ;  /* 0x00007610ff1a7816 */ /* 0x008fcc000000001a */
[----:B------:R0:W3:Y:S04]  /*21300*/  @!P3 LDG.E.U16 R26, desc[UR10][R10.64] ;  /* 0x0000000a0a1ab981 */ /* 0x0000e8000c1e1500 */
[----:B--2---:R1:W-:Y:S04]  /*21310*/  STL [R1+0x17d0], R28 ;  /* 0x0017d01c01007387 */ /* 0x0043e80000100800 */
[----:B------:R-:W2:Y:S04]  /*21320*/  LDL R11, [R1+0x6e4] ;  /* 0x0006e400010b7983 */ /* 0x000ea80000100800 */
[----:B------:R0:W-:Y:S04]  /*21330*/  STS.U16 [R13+UR5+0x5900], R24 ;  /* 0x005900180d007988 */ /* 0x0001e80008000405 */
[----:B-1----:R-:W4:Y:S04]  /*21340*/  LDL R28, [R1+0x6e8] ;  /* 0x0006e800011c7983 */ /* 0x002f280000100800 */
[----:B------:R-:W3:Y:S01]  /*21350*/  LDL R15, [R1+0x6a4] ;  /* 0x0006a400010f7983 */ /* 0x000ee20000100800 */
[----:B0-----:R-:W-:-:S03]  /*21360*/  PRMT R24, RZ, 0x7610, R24 ;  /* 0x00007610ff187816 */ /* 0x001fc60000000018 */
[----:B------:R0:W-:Y:S04]  /*21370*/  STS.U16 [R13+UR5+0x5d00], R22 ;  /* 0x005d00160d007988 */ /* 0x0001e80008000405 */
[----:B------:R-:W3:Y:S01]  /*21380*/  LDL R14, [R1+0x6a8] ;  /* 0x0006a800010e7983 */ /* 0x000ee20000100800 */
[----:B0-----:R-:W-:Y:S01]  /*21390*/  PRMT R22, RZ, 0x7610, R22 ;  /* 0x00007610ff167816 */ /* 0x001fe20000000016 */
[----:B----4-:R-:W-:-:S05]  /*213a0*/  @!P3 IMAD.MOV.U32 R10, RZ, RZ, R28 ;  /* 0x000000ffff0ab224 */ /* 0x010fca00078e001c */
[----:B--2---:R0:W2:Y:S02]  /*213b0*/  @!P3 LDG.E.U16 R24, desc[UR10][R10.64] ;  /* 0x0000000a0a18b981 */ /* 0x0040a4000c1e1500 */
[----:B0-----:R-:W-:Y:S02]  /*213c0*/  @!P3 IMAD.MOV.U32 R10, RZ, RZ, R0 ;  /* 0x000000ffff0ab224 */ /* 0x001fe400078e0000 */
[----:B------:R-:W-:-:S05]  /*213d0*/  @!P3 IMAD.MOV.U32 R11, RZ, RZ, R12 ;  /* 0x000000ffff0bb224 */ /* 0x000fca00078e000c */
[----:B------:R-:W4:Y:S04]  /*213e0*/  @!P3 LDG.E.U16 R22, desc[UR10][R10.64] ;  /* 0x0000000a0a16b981 */ /* 0x000f28000c1e1500 */
[----:B---3--:R-:W-:Y:S04]  /*213f0*/  STL [R1+0x17d4], R26 ;  /* 0x0017d41a01007387 */ /* 0x008fe80000100800 */
[----:B--2---:R-:W-:Y:S04]  /*21400*/  STL [R1+0x17d8], R24 ;  /* 0x0017d81801007387 */ /* 0x004fe80000100800 */
[----:B------:R-:W2:Y:S04]  /*21410*/  LDL R12, [R1+0x684] ;  /* 0x00068400010c7983 */ /* 0x000ea80000100800 */
[----:B------:R-:W3:Y:S04]  /*21420*/  LDL R0, [R1+0x688] ;  /* 0x0006880001007983 */ /* 0x000ee80000100800 */
[----:B------:R-:W2:Y:S04]  /*21430*/  LDL.LU R13, [R1+0x134] ;  /* 0x00013400010d7983 */ /* 0x000ea80000300800 */
[----:B----4-:R0:W-:Y:S04]  /*21440*/  STL [R1+0x17dc], R22 ;  /* 0x0017dc1601007387 */ /* 0x0101e80000100800 */
[----:B0-----:R-:W4:Y:S01]  /*21450*/  LDL R22, [R1+0xc20] ;  /* 0x000c200001167983 */ /* 0x001f220000100800 */
[----:B------:R-:W-:-:S02]  /*21460*/  @!P3 IMAD.MOV.U32 R10, RZ, RZ, R14 ;  /* 0x000000ffff0ab224 */ /* 0x000fc400078e000e */
[----:B------:R-:W-:Y:S01]  /*21470*/  @!P3 IMAD.MOV.U32 R11, RZ, RZ, R15 ;  /* 0x000000ffff0bb224 */ /* 0x000fe200078e000f */
[----:B------:R-:W2:Y:S04]  /*21480*/  LDL R14, [R1+0x648] ;  /* 0x00064800010e7983 */ /* 0x000ea80000100800 */
[----:B------:R-:W2:Y:S04]  /*21490*/  LDL R15, [R1+0x644] ;  /* 0x00064400010f7983 */ /* 0x000ea80000100800 */
[----:B------:R-:W2:Y:S04]  /*214a0*/  LDL.LU R24, [R1+0x130] ;  /* 0x0001300001187983 */ /* 0x000ea80000300800 */
[----:B------:R-:W2:Y:S04]  /*214b0*/  LDL.LU R26, [R1+0x12c] ;  /* 0x00012c00011a7983 */ /* 0x000ea80000300800 */
[----:B----4-:R0:W-:Y:S02]  /*214c0*/  STS.U16 [R22+UR5+0x6100], R20 ;  /* 0x0061001416007988 */ /* 0x0101e40008000405 */
[----:B0-----:R-:W-:-:S06]  /*214d0*/  PRMT R20, RZ, 0x7610, R20 ;  /* 0x00007610ff147816 */ /* 0x001fcc0000000014 */
[----:B------:R3:W4:Y:S04]  /*214e0*/  @!P3 LDG.E.U16 R20, desc[UR10][R10.64] ;  /* 0x0000000a0a14b981 */ /* 0x000728000c1e1500 */
[----:B------:R0:W-:Y:S01]  /*214f0*/  STS.U16 [R22+UR5+0x6500], R18 ;  /* 0x0065001216007988 */ /* 0x0001e20008000405 */
[----:B---3--:R-:W-:Y:S02]  /*21500*/  @!P3 IMAD.MOV.U32 R10, RZ, RZ, R0 ;  /* 0x000000ffff0ab224 */ /* 0x008fe400078e0000 */
[----:B--2---:R-:W-:Y:S01]  /*21510*/  @!P3 IMAD.MOV.U32 R11, RZ, RZ, R12 ;  /* 0x000000ffff0bb224 */ /* 0x004fe200078e000c */
[----:B0-----:R-:W-:-:S06]  /*21520*/  PRMT R18, RZ, 0x7610, R18 ;  /* 0x00007610ff127816 */ /* 0x001fcc0000000012 */
[----:B------:R-:W2:Y:S04]  /*21530*/  @!P3 LDG.E.U16 R18, desc[UR10][R10.64] ;  /* 0x0000000a0a12b981 */ /* 0x000ea8000c1e1500 */
[----:B----4-:R0:W-:Y:S04]  /*21540*/  STL [R1+0x17e0], R20 ;  /* 0x0017e01401007387 */ /* 0x0101e80000100800 */
[----:B------:R-:W3:Y:S04]  /*21550*/  LDL R12, [R1+0x624] ;  /* 0x00062400010c7983 */ /* 0x000ee80000100800 */
[----:B------:R-:W4:Y:S04]  /*21560*/  LDL R0, [R1+0x628] ;  /* 0x0006280001007983 */ /* 0x000f280000100800 */
[----:B0-----:R-:W3:Y:S04]  /*21570*/  LDL R20, [R1+0x668] ;  /* 0x0006680001147983 */ /* 0x001ee80000100800 */
[----:B------:R-:W4:Y:S04]  /*21580*/  LDL.LU R28, [R1+0x128] ;  /* 0x00012800011c7983 */ /* 0x000f280000300800 */
[----:B------:R-:W4:Y:S04]  /*21590*/  LDL R11, [R1+0x664] ;  /* 0x00066400010b7983 */ /* 0x000f280000100800 */
[----:B------:R0:W-:Y:S04]  /*215a0*/  STS.U16 [R22+UR5+0x6900], R16 ;  /* 0x0069001016007988 */ /* 0x0001e80008000405 */
[----:B--2---:R1:W-:Y:S01]  /*215b0*/  STL [R1+0x17e4], R18 ;  /* 0x0017e41201007387 */ /* 0x0043e20000100800 */
[----:B0-----:R-:W-:-:S03]  /*215c0*/  PRMT R16, RZ, 0x7610, R16 ;  /* 0x00007610ff107816 */ /* 0x001fc60000000010 */
[----:B-1----:R-:W2:Y:S01]  /*215d0*/  LDL R18, [R1+0x608] ;  /* 0x0006080001127983 */ /* 0x002ea20000100800 */
[----:B---3--:R-:W-:-:S03]  /*215e0*/  @!P3 IMAD.MOV.U32 R10, RZ, RZ, R20 ;  /* 0x000000ffff0ab224 */ /* 0x008fc600078e0014 */
[----:B------:R-:W3:Y:S04]  /*215f0*/  LDL R20, [R1+0x604] ;  /* 0x0006040001147983 */ /* 0x000ee80000100800 */
[----:B----4-:R0:W4:Y:S04]  /*21600*/  @!P3 LDG.E.U16 R16, desc[UR10][R10.64] ;  /* 0x0000000a0a10b981 */ /* 0x010128000c1e1500 */
[----:B------:R-:W2:Y:S01]  /*21610*/  LDL.LU R11, [R1+0x138] ;  /* 0x00013800010b7983 */ /* 0x000ea20000300800 */
[----:B0-----:R-:W-:Y:S01]  /*21620*/  @!P3 IMAD.MOV.U32 R10, RZ, RZ, R14 ;  /* 0x000000ffff0ab224 */ /* 0x001fe200078e000e */
[----:B------:R-:W-:-:S02]  /*21630*/  PRMT R9, RZ, 0x7610, R9 ;  /* 0x00007610ff097816 */ /* 0x000fc40000000009 */
[----:B----4-:R-:W-:Y:S04]  /*21640*/  STL [R1+0x17e8], R16 ;  /* 0x0017e81001007387 */ /* 0x010fe80000100800 */
[----:B------:R-:W4:Y:S04]  /*21650*/  LDL R14, [R1+0x5e8] ;  /* 0x0005e800010e7983 */ /* 0x000f280000100800 */
[----:B--2---:R0:W-:Y:S02]  /*21660*/  STS.U16 [R22+UR5+0x6d00], R11 ;  /* 0x006d000b16007988 */ /* 0x0041e40008000405 */
[----:B0-----:R-:W-:-:S02]  /*21670*/  @!P3 IMAD.MOV.U32 R11, RZ, RZ, R15 ;  /* 0x000000ffff0bb224 */ /* 0x001fc400078e000f */
[----:B------:R-:W4:Y:S04]  /*21680*/  LDL R15, [R1+0x5e4] ;  /* 0x0005e400010f7983 */ /* 0x000f280000100800 */
[----:B------:R0:W2:Y:S04]  /*21690*/  @!P3 LDG.E.U16 R9, desc[UR10][R10.64] ;  /* 0x0000000a0a09b981 */ /* 0x0000a8000c1e1500 */
[----:B------:R1:W-:Y:S01]  /*216a0*/  STS.U16 [R22+UR5+0x7100], R13 ;  /* 0x0071000d16007988 */ /* 0x0003e20008000405 */
[----:B0-----:R-:W-:Y:S01]  /*216b0*/  PRMT R10, RZ, 0x7610, R10 ;  /* 0x00007610ff0a7816 */ /* 0x001fe2000000000a */
[----:B-1----:R-:W-:-:S02]  /*216c0*/  @!P3 IMAD.MOV.U32 R13, RZ, RZ, R12 ;  /* 0x000000ffff0db224 */ /* 0x002fc400078e000c */
[----:B------:R-:W-:Y:S01]  /*216d0*/  @!P3 IMAD.MOV.U32 R12, RZ, RZ, R0 ;  /* 0x000000ffff0cb224 */ /* 0x000fe200078e0000 */
[----:B------:R-:W-:-:S04]  /*216e0*/  PRMT R11, RZ, 0x7610, R11 ;  /* 0x00007610ff0b7816 */ /* 0x000fc8000000000b */
[----:B------:R0:W2:Y:S02]  /*216f0*/  @!P3 LDG.E.U16 R10, desc[UR10][R12.64] ;  /* 0x0000000a0c0ab981 */ /* 0x0000a4000c1e1500 */
[----:B0-----:R-:W-:Y:S02]  /*21700*/  @!P3 IMAD.MOV.U32 R12, RZ, RZ, R18 ;  /* 0x000000ffff0cb224 */ /* 0x001fe400078e0012 */
[----:B---3--:R-:W-:-:S05]  /*21710*/  @!P3 IMAD.MOV.U32 R13, RZ, RZ, R20 ;  /* 0x000000ffff0db224 */ /* 0x008fca00078e0014 */
[----:B------:R0:W3:Y:S02]  /*21720*/  @!P3 LDG.E.U16 R11, desc[UR10][R12.64] ;  /* 0x0000000a0c0bb981 */ /* 0x0000e4000c1e1500 */
[----:B0-----:R-:W-:-:S06]  /*21730*/  PRMT R12, RZ, 0x7610, R12 ;  /* 0x00007610ff0c7816 */ /* 0x001fcc000000000c */
[----:B----4-:R-:W4:Y:S04]  /*21740*/  @!P3 LDG.E.U16 R12, desc[UR10][R14.64] ;  /* 0x0000000a0e0cb981 */ /* 0x010f28000c1e1500 */
[----:B--2---:R0:W-:Y:S04]  /*21750*/  STL [R1+0x17ec], R9 ;  /* 0x0017ec0901007387 */ /* 0x0041e80000100800 */
[----:B------:R-:W2:Y:S04]  /*21760*/  LDL R0, [R1+0x5c8] ;  /* 0x0005c80001007983 */ /* 0x000ea80000100800 */
[----:B0-----:R-:W2:Y:S04]  /*21770*/  LDL R9, [R1+0x5c4] ;  /* 0x0005c40001097983 */ /* 0x001ea80000100800 */
[----:B------:R-:W-:Y:S04]  /*21780*/  STL [R1+0x17f0], R10 ;  /* 0x0017f00a01007387 */ /* 0x000fe80000100800 */
[----:B---3--:R0:W-:Y:S04]  /*21790*/  STL [R1+0x17f4], R11 ;  /* 0x0017f40b01007387 */ /* 0x0081e80000100800 */
[----:B------:R-:W3:Y:S04]  /*217a0*/  LDL R18, [R1+0x5a4] ;  /* 0x0005a40001127983 */ /* 0x000ee80000100800 */
[----:B------:R-:W3:Y:S04]  /*217b0*/  LDL R16, [R1+0x5a8] ;  /* 0x0005a80001107983 */ /* 0x000ee80000100800 */
[----:B----4-:R-:W-:Y:S04]  /*217c0*/  STL [R1+0x17f8], R12 ;  /* 0x0017f80c01007387 */ /* 0x010fe80000100800 */
[----:B0-----:R-:W4:Y:S04]  /*217d0*/  LDL R11, [R1+0x584] ;  /* 0x00058400010b7983 */ /* 0x001f280000100800 */
[----:B------:R-:W4:Y:S01]  /*217e0*/  LDL R10, [R1+0x588] ;  /* 0x00058800010a7983 */ /* 0x000f220000100800 */
[----:B------:R-:W-:Y:S01]  /*217f0*/  PRMT R13, RZ, 0x7610, R13 ;  /* 0x00007610ff0d7816 */ /* 0x000fe2000000000d */
[----:B--2---:R-:W-:-:S02]  /*21800*/  @!P3 IMAD.MOV.U32 R14, RZ, RZ, R0 ;  /* 0x000000ffff0eb224 */ /* 0x004fc400078e0000 */
[----:B------:R-:W-:Y:S01]  /*21810*/  STS.U16 [R22+UR5+0x7500], R24 ;  /* 0x0075001816007988 */ /* 0x000fe20008000405 */
[----:B------:R-:W-:-:S03]  /*21820*/  @!P3 IMAD.MOV.U32 R15, RZ, RZ, R9 ;  /* 0x000000ffff0fb224 */ /* 0x000fc600078e0009 */
[----:B------:R-:W-:Y:S04]  /*21830*/  STS.U16 [R22+UR5+0x7900], R26 ;  /* 0x0079001a16007988 */ /* 0x000fe80008000405 */
[----:B------:R-:W-:Y:S04]  /*21840*/  STS.U16 [R22+UR5+0x7d00], R28 ;  /* 0x007d001c16007988 */ /* 0x000fe80008000405 */
[----:B------:R0:W-:Y:S04]  /*21850*/  STS.U16 [R22+UR5+0x8100], R17 ;  /* 0x0081001116007988 */ /* 0x0001e80008000405 */
[----:B------:R3:W2:Y:S04]  /*21860*/  @!P3 LDG.E.U16 R13, desc[UR10][R14.64] ;  /* 0x0000000a0e0db981 */ /* 0x0006a8000c1e1500 */
[----:B------:R-:W2:Y:S01]  /*21870*/  LDL R9, [R1+0x564] ;  /* 0x0005640001097983 */ /* 0x000ea20000100800 */
[----:B0-----:R-:W-:-:S03]  /*21880*/  PRMT R17, RZ, 0x7610, R17 ;  /* 0x00007610ff117816 */ /* 0x001fc60000000011 */
[----:B------:R0:W-:Y:S04]  /*21890*/  STS.U16 [R22+UR5+0x8500], R19 ;  /* 0x0085001316007988 */ /* 0x0001e80008000405 */
[----:B------:R-:W2:Y:S04]  /*218a0*/  LDL R0, [R1+0x568] ;  /* 0x0005680001007983 */ /* 0x000ea80000100800 */
[----:B------:R-:W2:Y:S01]  /*218b0*/  LDL.LU R26, [R1+0x124] ;  /* 0x00012400011a7983 */ /* 0x000ea20000300800 */
[----:B---3--:R-:W-:Y:S02]  /*218c0*/  @!P3 IMAD.MOV.U32 R15, RZ, RZ, R18 ;  /* 0x000000ffff0fb224 */ /* 0x008fe400078e0012 */
[----:B------:R-:W-:Y:S01]  /*218d0*/  @!P3 IMAD.MOV.U32 R14, RZ, RZ, R16 ;  /* 0x000000ffff0eb224 */ /* 0x000fe200078e0010 */
[----:B0-----:R-:W-:Y:S01]  /*218e0*/  PRMT R19, RZ, 0x7610, R19 ;  /* 0x00007610ff137816 */ /* 0x001fe20000000013 */
[----:B------:R-:W3:Y:S04]  /*218f0*/  LDL.LU R28, [R1+0x120] ;  /* 0x00012000011c7983 */ /* 0x000ee80000300800 */
[----:B------:R4:W3:Y:S02]  /*21900*/  @!P3 LDG.E.U16 R17, desc[UR10][R14.64] ;  /* 0x0000000a0e11b981 */ /* 0x0008e4000c1e1500 */
[----:B----4-:R-:W-:-:S02]  /*21910*/  @!P3 IMAD.MOV.U32 R15, RZ, RZ, R11 ;  /* 0x000000ffff0fb224 */ /* 0x010fc400078e000b */
[----:B------:R-:W-:-:S05]  /*21920*/  @!P3 IMAD.MOV.U32 R14, RZ, RZ, R10 ;  /* 0x000000ffff0eb224 */ /* 0x000fca00078e000a */
[----:B------:R-:W4:Y:S04]  /*21930*/  @!P3 LDG.E.U16 R19, desc[UR10][R14.64] ;  /* 0x0000000a0e13b981 */ /* 0x000f28000c1e1500 */
[----:B--2---:R0:W-:Y:S04]  /*21940*/  STL [R1+0x17fc], R13 ;  /* 0x0017fc0d01007387 */ /* 0x0041e80000100800 */
[----:B------:R-:W2:Y:S04]  /*21950*/  LDL R18, [R1+0x544] ;  /* 0x0005440001127983 */ /* 0x000ea80000100800 */
[----:B------:R-:W2:Y:S04]  /*21960*/  LDL R16, [R1+0x548] ;  /* 0x0005480001107983 */ /* 0x000ea80000100800 */
[----:B---3--:R-:W-:Y:S04]  /*21970*/  STL [R1+0x1800], R17 ;  /* 0x0018001101007387 */ /* 0x008fe80000100800 */
[----:B0-----:R-:W3:Y:S04]  /*21980*/  LDL R13, [R1+0x524] ;  /* 0x00052400010d7983 */ /* 0x001ee80000100800 */
[----:B------:R-:W3:Y:S04]  /*21990*/  LDL R12, [R1+0x528] ;  /* 0x00052800010c7983 */ /* 0x000ee80000100800 */
[----:B----4-:R-:W-:Y:S04]  /*219a0*/  STL [R1+0x1804], R19 ;  /* 0x0018041301007387 */ /* 0x010fe80000100800 */
[----:B------:R-:W4:Y:S04]  /*219b0*/  LDL R11, [R1+0x504] ;  /* 0x00050400010b7983 */ /* 0x000f280000100800 */
[----:B------:R-:W4:Y:S01]  /*219c0*/  LDL R10, [R1+0x508] ;  /* 0x00050800010a7983 */ /* 0x000f220000100800 */
[----:B------:R-:W-:-:S02]  /*219d0*/  @!P3 IMAD.MOV.U32 R14, RZ, RZ, R0 ;  /* 0x000000ffff0eb224 */ /* 0x000fc400078e0000 */
[----:B------:R-:W-:Y:S01]  /*219e0*/  @!P3 IMAD.MOV.U32 R15, RZ, RZ, R9 ;  /* 0x000000ffff0fb224 */ /* 0x000fe200078e0009 */
[----:B------:R-:W4:Y:S04]  /*219f0*/  LDL R0, [R1+0x4e8] ;  /* 0x0004e80001007983 */ /* 0x000f280000100800 */
[----:B------:R-:W4:Y:S04]  /*21a00*/  LDL R9, [R1+0x4e4] ;  /* 0x0004e40001097983 */ /* 0x000f280000100800 */
[----:B------:R0:W-:Y:S04]  /*21a10*/  STS.U16 [R22+UR5+0x8900], R21 ;  /* 0x0089001516007988 */ /* 0x0001e80008000405 */
[----:B------:R1:W-:Y:S01]  /*21a20*/  STS.U16 [R22+UR5+0x8d00], R23 ;  /* 0x008d001716007988 */ /* 0x0003e20008000405 */
[----:B0-----:R-:W-:-:S02]  /*21a30*/  PRMT R21, RZ, 0x7610, R21 ;  /* 0x00007610ff157816 */ /* 0x001fc40000000015 */
[----:B-1----:R-:W-:-:S04]  /*21a40*/  PRMT R23, RZ, 0x7610, R23 ;  /* 0x00007610ff177816 */ /* 0x002fc80000000017 */
[----:B------:R2:W4:Y:S04]  /*21a50*/  @!P3 LDG.E.U16 R21, desc[UR10][R14.64] ;  /* 0x0000000a0e15b981 */ /* 0x000528000c1e1500 */
[----:B------:R0:W-:Y:S01]  /*21a60*/  STS.U16 [R22+UR5+0x9100], R25 ;  /* 0x0091001916007988 */ /* 0x0001e20008000405 */
[----:B--2---:R-:W-:Y:S02]  /*21a70*/  @!P3 IMAD.MOV.U32 R14, RZ, RZ, R16 ;  /* 0x000000ffff0eb224 */ /* 0x004fe400078e0010 */
[----:B------:R-:W-:Y:S01]  /*21a80*/  @!P3 IMAD.MOV.U32 R15, RZ, RZ, R18 ;  /* 0x000000ffff0fb224 */ /* 0x000fe200078e0012 */
[----:B0-----:R-:W-:-:S04]  /*21a90*/  PRMT R25, RZ, 0x7610, R25 ;  /* 0x00007610ff197816 */ /* 0x001fc80000000019 */
[----:B------:R3:W2:Y:S01]  /*21aa0*/  @!P3 LDG.E.U16 R23, desc[UR10][R14.64] ;  /* 0x0000000a0e17b981 */ /* 0x0006a2000c1e1500 */
[----:B------:R-:W-:Y:S01]  /*21ab0*/  PRMT R27, RZ, 0x7610, R27 ;  /* 0x00007610ff1b7816 */ /* 0x000fe2000000001b */
[----:B---3--:R-:W-:Y:S02]  /*21ac0*/  @!P3 IMAD.MOV.U32 R14, RZ, RZ, R12 ;  /* 0x000000ffff0eb224 */ /* 0x008fe400078e000c */
[----:B------:R-:W-:-:S05]  /*21ad0*/  @!P3 IMAD.MOV.U32 R15, RZ, RZ, R13 ;  /* 0x000000ffff0fb224 */ /* 0x000fca00078e000d */
[----:B------:R4:W3:Y:S02]  /*21ae0*/  @!P3 LDG.E.U16 R25, desc[UR10][R14.64] ;  /* 0x0000000a0e19b981 */ /* 0x0008e4000c1e1500 */
[----:B----4-:R-:W-:Y:S02]  /*21af0*/  @!P3 IMAD.MOV.U32 R15, RZ, RZ, R11 ;  /* 0x000000ffff0fb224 */ /* 0x010fe400078e000b */
[----:B------:R-:W-:-:S05]  /*21b00*/  @!P3 IMAD.MOV.U32 R14, RZ, RZ, R10 ;  /* 0x000000ffff0eb224 */ /* 0x000fca00078e000a */
[----:B------:R0:W4:Y:S01]  /*21b10*/  @!P3 LDG.E.U16 R27, desc[UR10][R14.64] ;  /* 0x0000000a0e1bb981 */ /* 0x000122000c1e1500 */
[----:B------:R-:W-:Y:S01]  /*21b20*/  PRMT R29, RZ, 0x7610, R29 ;  /* 0x00007610ff1d7816 */ /* 0x000fe2000000001d */
[----:B0-----:R-:W-:Y:S02]  /*21b30*/  @!P3 IMAD.MOV.U32 R14, RZ, RZ, R0 ;  /* 0x000000ffff0eb224 */ /* 0x001fe400078e0000 */
[----:B------:R-:W-:-:S05]  /*21b40*/  @!P3 IMAD.MOV.U32 R15, RZ, RZ, R9 ;  /* 0x000000ffff0fb224 */ /* 0x000fca00078e0009 */
[----:B------:R-:W4:Y:S04]  /*21b50*/  @!P3 LDG.E.U16 R29, desc[UR10][R14.64] ;  /* 0x0000000a0e1db981 */ /* 0x000f28000c1e1500 */
[----:B------:R-:W-:Y:S04]  /*21b60*/  STL [R1+0x1808], R21 ;  /* 0x0018081501007387 */ /* 0x000fe80000100800 */
[----:B------:R-:W-:Y:S04]  /*21b70*/  STS.U16 [R22+UR5+0x9500], R26 ;  /* 0x0095001a16007988 */ /* 0x000fe80008000405 */
[----:B------:R-:W-:Y:S04]  /*21b80*/  STS.U16 [R22+UR5+0x9900], R28 ;  /* 0x0099001c16007988 */ /* 0x000fe80008000405 */
[----:B--2---:R-:W-:Y:S04]  /*21b90*/  STL [R1+0x180c], R23 ;  /* 0x00180c1701007387 */ /* 0x004fe80000100800 */
[----:B---3--:R-:W-:Y:S04]  /*21ba0*/  STL [R1+0x1810], R25 ;  /* 0x0018101901007387 */ /* 0x008fe80000100800 */
[----:B----4-:R0:W-:Y:S04]  /*21bb0*/  STL [R1+0x1814], R27 ;  /* 0x0018141b01007387 */ /* 0x0101e80000100800 */
[----:B0-----:R-:W2:Y:S04]  /*21bc0*/  LDL.LU R27, [R1+0x11c] ;  /* 0x00011c00011b7983 */ /* 0x001ea80000300800 */
[----:B------:R-:W3:Y:S04]  /*21bd0*/  LDL.LU R25, [R1+0x10c] ;  /* 0x00010c0001197983 */ /* 0x000ee80000300800 */
[----:B------:R-:W4:Y:S04]  /*21be0*/  LDL.LU R23, [R1+0xfc] ;  /* 0x0000fc0001177983 */ /* 0x000f280000300800 */
        /* <DEDUP_REMOVED lines=50> */
[----:B--2---:R-:W-:Y:S04]  /*21f10*/  STS.U16 [R22+UR5+0x9d00], R27 ;  /* 0x009d001b16007988 */ /* 0x004fe80008000405 */
[----:B---3--:R-:W-:Y:S04]  /*21f20*/  STS.U16 [R22+UR5+0xa100], R25 ;  /* 0x00a1001916007988 */ /* 0x008fe80008000405 */
[----:B----4-:R-:W-:Y:S04]  /*21f30*/  STS.U16 [R22+UR5+0xa500], R23 ;  /* 0x00a5001716007988 */ /* 0x010fe80008000405 */
[----:B------:R0:W-:Y:S04]  /*21f40*/  STS.U16 [R22+UR5+0xa900], R24 ;  /* 0x00a9001816007988 */ /* 0x0001e80008000405 */
[----:B------:R1:W-:Y:S04]  /*21f50*/  STS.U16 [R22+UR5+0xad00], R26 ;  /* 0x00ad001a16007988 */ /* 0x0003e80008000405 */
[----:B------:R2:W-:Y:S04]  /*21f60*/  STS.U16 [R22+UR5+0xb100], R28 ;  /* 0x00b1001c16007988 */ /* 0x0005e80008000405 */
[----:B------:R3:W-:Y:S04]  /*21f70*/  STS.U16 [R22+UR5+0xb500], R0 ;  /* 0x00b5000016007988 */ /* 0x0007e80008000405 */
[----:B------:R-:W-:Y:S04]  /*21f80*/  STS.U16 [R22+UR5+0xb900], R21 ;  /* 0x00b9001516007988 */ /* 0x000fe80008000405 */
[----:B------:R-:W-:Y:S04]  /*21f90*/  STS.U16 [R22+UR5+0xbd00], R19 ;  /* 0x00bd001316007988 */ /* 0x000fe80008000405 */
[----:B------:R-:W-:Y:S04]  /*21fa0*/  STS.U16 [R22+UR5+0xc100], R17 ;  /* 0x00c1001116007988 */ /* 0x000fe80008000405 */
[----:B0-----:R-:W4:Y:S04]  /*21fb0*/  LDL.LU R24, [R1+0x8c] ;  /* 0x00008c0001187983 */ /* 0x001f280000300800 */
[----:B------:R-:W-:Y:S04]  /*21fc0*/  STS.U16 [R22+UR5+0xc500], R13 ;  /* 0x00c5000d16007988 */ /* 0x000fe80008000405 */
[----:B-1----:R-:W4:Y:S04]  /*21fd0*/  LDL.LU R26, [R1+0x88] ;  /* 0x00008800011a7983 */ /* 0x002f280000300800 */
[----:B------:R-:W-:Y:S04]  /*21fe0*/  STS.U16 [R22+UR5+0xc900], R12 ;  /* 0x00c9000c16007988 */ /* 0x000fe80008000405 */
[----:B--2---:R-:W2:Y:S04]  /*21ff0*/  LDL.LU R28, [R1+0x84] ;  /* 0x00008400011c7983 */ /* 0x004ea80000300800 */
[----:B------:R-:W-:Y:S04]  /*22000*/  STS.U16 [R22+UR5+0xcd00], R11 ;  /* 0x00cd000b16007988 */ /* 0x000fe80008000405 */
[----:B---3--:R-:W3:Y:S04]  /*22010*/  LDL.LU R0, [R1+0x80] ;  /* 0x0000800001007983 */ /* 0x008ee80000300800 */
[----:B------:R-:W-:Y:S04]  /*22020*/  STS.U16 [R22+UR5+0xd100], R10 ;  /* 0x00d1000a16007988 */ /* 0x000fe80008000405 */
[----:B------:R-:W4:Y:S04]  /*22030*/  LDL R14, [R1+0xc28] ;  /* 0x000c2800010e7983 */ /* 0x000f280000100800 */
[----:B------:R-:W-:Y:S04]  /*22040*/  STS.U16 [R22+UR5+0xd500], R9 ;  /* 0x00d5000916007988 */ /* 0x000fe80008000405 */
[----:B------:R-:W-:Y:S04]  /*22050*/  STS.U16 [R22+UR5+0xd900], R16 ;  /* 0x00d9001016007988 */ /* 0x000fe80008000405 */
[----:B------:R-:W-:Y:S04]  /*22060*/  STL [R1+0x173c], R8 ;  /* 0x00173c0801007387 */ /* 0x000fe80000100800 */
        /* <DEDUP_REMOVED lines=13> */
[----:B------:R0:W-:Y:S04]  /*22140*/  STL [R1+0x1830], R4 ;  /* 0x0018300401007387 */ /* 0x0001e80000100800 */
[----:B0-----:R-:W2:Y:S04]  /*22150*/  LDL.LU R4, [R1+0x70] ;  /* 0x0000700001047983 */ /* 0x001ea80000300800 */
[----:B--2---:R0:W-:Y:S04]  /*22160*/  STL [R1+0x1834], R4 ;  /* 0x0018340401007387 */ /* 0x0041e80000100800 */
[----:B0-----:R-:W2:Y:S04]  /*22170*/  LDL.LU R4, [R1+0x74] ;  /* 0x0000740001047983 */ /* 0x001ea80000300800 */
[----:B--2---:R0:W-:Y:S04]  /*22180*/  STL [R1+0x1838], R4 ;  /* 0x0018380401007387 */ /* 0x0041e80000100800 */
[----:B0-----:R-:W2:Y:S04]  /*22190*/  LDL.LU R4, [R1+0x78] ;  /* 0x0000780001047983 */ /* 0x001ea80000300800 */
[----:B------:R-:W-:Y:S04]  /*221a0*/  STS.U16 [R22+UR5+0xf900], R3 ;  /* 0x00f9000316007988 */ /* 0x000fe80008000405 */
[----:B--2---:R0:W-:Y:S04]  /*221b0*/  STL [R1+0x183c], R4 ;  /* 0x00183c0401007387 */ /* 0x0041e80000100800 */
[----:B0-----:R-:W2:Y:S04]  /*221c0*/  LDL.LU R4, [R1+0x7c] ;  /* 0x00007c0001047983 */ /* 0x001ea80000300800 */
[----:B------:R-:W2:Y:S04]  /*221d0*/  LDL.LU R5, [R1+0x6c] ;  /* 0x00006c0001057983 */ /* 0x000ea80000300800 */
        /* <DEDUP_REMOVED lines=18> */
[----:B------:R0:W-:Y:S04]  /*22300*/  STS.U16 [R22+UR5+0xfd00], R2 ;  /* 0x00fd000216007988 */ /* 0x0001e80008000405 */
[----:B------:R-:W2:Y:S04]  /*22310*/  LDL.LU R20, [R1+0x20] ;  /* 0x0000200001147983 */ /* 0x000ea80000300800 */
[----:B----4-:R1:W-:Y:S04]  /*22320*/  STS.U16 [R14+UR5+0x200], R24 ;  /* 0x000200180e007988 */ /* 0x0103e80008000405 */
[----:B0-----:R-:W4:Y:S04]  /*22330*/  LDL.LU R22, [R1+0x1c] ;  /* 0x00001c0001167983 */ /* 0x001f280000300800 */
[----:B------:R0:W-:Y:S04]  /*22340*/  STS.U16 [R14+UR5+0x600], R26 ;  /* 0x0006001a0e007988 */ /* 0x0001e80008000405 */
[----:B-1----:R-:W4:Y:S04]  /*22350*/  LDL.LU R24, [R1+0x18] ;  /* 0x0000180001187983 */ /* 0x002f280000300800 */
[----:B------:R1:W-:Y:S04]  /*22360*/  STS.U16 [R14+UR5+0xa00], R28 ;  /* 0x000a001c0e007988 */ /* 0x0003e80008000405 */
[----:B0-----:R-:W4:Y:S04]  /*22370*/  LDL.LU R26, [R1+0x14] ;  /* 0x00001400011a7983 */ /* 0x001f280000300800 */
[----:B---3--:R0:W-:Y:S04]  /*22380*/  STS.U16 [R14+UR5+0xe00], R0 ;  /* 0x000e00000e007988 */ /* 0x0081e80008000405 */
[----:B-1----:R-:W3:Y:S04]  /*22390*/  LDL.LU R28, [R1+0x10] ;  /* 0x00001000011c7983 */ /* 0x002ee80000300800 */
[----:B0-----:R-:W3:Y:S04]  /*223a0*/  LDL.LU R0, [R1+0xc] ;  /* 0x00000c0001007983 */ /* 0x001ee80000300800 */
[----:B------:R-:W3:Y:S04]  /*223b0*/  LDL.LU R2, [R1+0x8] ;  /* 0x0000080001027983 */ /* 0x000ee80000300800 */
[----:B------:R-:W3:Y:S04]  /*223c0*/  LDL.LU R3, [R1+0x4] ;  /* 0x0000040001037983 */ /* 0x000ee80000300800 */
[----:B--2---:R0:W-:Y:S04]  /*223d0*/  STS.U16 [R14+UR5+0x1200], R4 ;  /* 0x001200040e007988 */ /* 0x0041e80008000405 */
[----:B0-----:R-:W2:Y:S04]  /*223e0*/  LDL.LU R4, [R1+0x183c] ;  /* 0x00183c0001047983 */ /* 0x001ea80000300800 */
[----:B--2---:R0:W-:Y:S04]  /*223f0*/  STS.U16 [R14+UR5+0x1600], R4 ;  /* 0x001600040e007988 */ /* 0x0041e80008000405 */
[----:B0-----:R-:W2:Y:S04]  /*22400*/  LDL.LU R4, [R1+0x1838] ;  /* 0x0018380001047983 */ /* 0x001ea80000300800 */
[----:B--2---:R0:W-:Y:S04]  /*22410*/  STS.U16 [R14+UR5+0x1a00], R4 ;  /* 0x001a00040e007988 */ /* 0x0041e80008000405 */
[----:B0-----:R-:W2:Y:S04]  /*22420*/  LDL.LU R4, [R1+0x1834] ;  /* 0x0018340001047983 */ /* 0x001ea80000300800 */
[----:B--2---:R0:W-:Y:S04]  /*22430*/  STS.U16 [R14+UR5+0x1e00], R4 ;  /* 0x001e00040e007988 */ /* 0x0041e80008000405 */
[----:B------:R1:W-:Y:S04]  /*22440*/  STS.U16 [R14+UR5+0x2200], R5 ;  /* 0x002200050e007988 */ /* 0x0003e80008000405 */
[----:B------:R2:W-:Y:S04]  /*22450*/  STS.U16 [R14+UR5+0x2600], R6 ;  /* 0x002600060e007988 */ /* 0x0005e80008000405 */
[----:B0-----:R-:W3:Y:S04]  /*22460*/  LDL.LU R4, [R1+0x1830] ;  /* 0x0018300001047983 */ /* 0x001ee80000300800 */
[----:B-1----:R-:W3:Y:S04]  /*22470*/  LDL.LU R5, [R1+0x182c] ;  /* 0x00182c0001057983 */ /* 0x002ee80000300800 */
[----:B------:R0:W-:Y:S04]  /*22480*/  STS.U16 [R14+UR5+0x2a00], R7 ;  /* 0x002a00070e007988 */ /* 0x0001e80008000405 */
[----:B--2---:R-:W2:Y:S04]  /*22490*/  LDL.LU R6, [R1+0x1828] ;  /* 0x0018280001067983 */ /* 0x004ea80000300800 */
[----:B------:R1:W-:Y:S04]  /*224a0*/  STS.U16 [R14+UR5+0x2e00], R8 ;  /* 0x002e00080e007988 */ /* 0x0003e80008000405 */
[----:B0-----:R-:W2:Y:S04]  /*224b0*/  LDL.LU R7, [R1+0x1824] ;  /* 0x0018240001077983 */ /* 0x001ea80000300800 */
[----:B------:R0:W-:Y:S04]  /*224c0*/  STS.U16 [R14+UR5+0x3200], R15 ;  /* 0x0032000f0e007988 */ /* 0x0001e80008000405 */
[----:B-1----:R-:W2:Y:S04]  /*224d0*/  LDL.LU R8, [R1+0x1820] ;  /* 0x0018200001087983 */ /* 0x002ea80000300800 */
        /* <DEDUP_REMOVED lines=30> */
[----:B----4-:R0:W-:Y:S04]  /*226c0*/  STS.U16 [R14+UR5+0x7200], R22 ;  /* 0x007200160e007988 */ /* 0x0101e80008000405 */
[----:B-1----:R-:W4:Y:S04]  /*226d0*/  LDL.LU R20, [R1+0x17e0] ;  /* 0x0017e00001147983 */ /* 0x002f280000300800 */
[----:B------:R1:W-:Y:S04]  /*226e0*/  STS.U16 [R14+UR5+0x7600], R24 ;  /* 0x007600180e007988 */ /* 0x0003e80008000405 */
[----:B0-----:R-:W4:Y:S04]  /*226f0*/  LDL.LU R22, [R1+0x17dc] ;  /* 0x0017dc0001167983 */ /* 0x001f280000300800 */
[----:B------:R0:W-:Y:S04]  /*22700*/  STS.U16 [R14+UR5+0x7a00], R26 ;  /* 0x007a001a0e007988 */ /* 0x0001e80008000405 */
[----:B-1----:R-:W4:Y:S04]  /*22710*/  LDL.LU R24, [R1+0x17d8] ;  /* 0x0017d80001187983 */ /* 0x002f280000300800 */
[----:B---3--:R1:W-:Y:S04]  /*22720*/  STS.U16 [R14+UR5+0x7e00], R28 ;  /* 0x007e001c0e007988 */ /* 0x0083e80008000405 */
[----:B0-----:R-:W3:Y:S04]  /*22730*/  LDL.LU R26, [R1+0x17d4] ;  /* 0x0017d400011a7983 */ /* 0x001ee80000300800 */
[----:B------:R0:W-:Y:S04]  /*22740*/  STS.U16 [R14+UR5+0x8200], R0 ;  /* 0x008200000e007988 */ /* 0x0001e80008000405 */
[----:B-1----:R-:W4:Y:S04]  /*22750*/  LDL.LU R28, [R1+0x17d0] ;  /* 0x0017d000011c7983 */ /* 0x002f280000300800 */
[----:B------:R1:W-:Y:S04]  /*22760*/  STS.U16 [R14+UR5+0x8600], R2 ;  /* 0x008600020e007988 */ /* 0x0003e80008000405 */
[----:B0-----:R-:W3:Y:S04]  /*22770*/  LDL.LU R0, [R1+0x17cc] ;  /* 0x0017cc0001007983 */ /* 0x001ee80000300800 */
[----:B------:R0:W-:Y:S04]  /*22780*/  STS.U16 [R14+UR5+0x8a00], R3 ;  /* 0x008a00030e007988 */ /* 0x0001e80008000405 */
[----:B-1----:R-:W4:Y:S04]  /*22790*/  LDL R2, [R1+0xb8c] ;  /* 0x000b8c0001027983 */ /* 0x002f280000100800 */
[----:B0-----:R-:W4:Y:S01]  /*227a0*/  LDL R3, [R1+0x434] ;  /* 0x0004340001037983 */ /* 0x001f220000100800 */
[----:B--2---:R-:W-:-:S06]  /*227b0*/  PRMT R8, RZ, 0x7610, R8 ;  /* 0x00007610ff087816 */ /* 0x004fcc0000000008 */
[----:B----4-:R-:W2:Y:S04]  /*227c0*/  @!P3 LDG.E.U16 R8, desc[UR10][R2.64] ;  /* 0x0000000a0208b981 */ /* 0x010ea8000c1e1500 */
[----:B---3--:R0:W-:Y:S04]  /*227d0*/  STS.U16 [R14+UR5+0x8e00], R0 ;  /* 0x008e00000e007988 */ /* 0x0081e80008000405 */
        /* <DEDUP_REMOVED lines=18> */
[----:B0-----:R-:W3:Y:S04]  /*22900*/  LDL.LU R0, [R1+0xbfc] ;  /* 0x000bfc0001007983 */ /* 0x001ee80000300800 */
[----:B------:R0:W-:Y:S04]  /*22910*/  STS.U16 [R14+UR5+0xda00], R29 ;  /* 0x00da001d0e007988 */ /* 0x0001e80008000405 */
[----:B0-----:R-:W4:Y:S04]  /*22920*/  LDL.LU R14, [R1+0x17c8] ;  /* 0x0017c800010e7983 */ /* 0x001f280000300800 */
        /* <DEDUP_REMOVED lines=224> */
[----:B------:R-:W2:Y:S01]  /*23730*/  @!P3 LDG.E.U16 R14, desc[UR10][R2.64] ;  /* 0x0000000a020eb981 */ /* 0x000ea2000c1e1500 */
[----:B---3--:R-:W-:-:S03]  /*23740*/  PRMT R15, RZ, 0x7610, R15 ;  /* 0x00007610ff0f7816 */ /* 0x008fc6000000000f */
[----:B--2---:R0:W-:Y:S04]  /*23750*/  STL [R1+0x54], R14 ;  /* 0x0000540e01007387 */ /* 0x0041e80000100800 */
[----:B0-----:R-:W2:Y:S04]  /*23760*/  LDL.LU R14, [R1+0x1764] ;  /* 0x00176400010e7983 */ /* 0x001ea80000300800 */
[----:B------:R-:W3:Y:S01]  /*23770*/  LDL R3, [R1+0x85c] ;  /* 0x00085c0001037983 */ /* 0x000ee20000100800 */
[----:B------:R-:W-:-:S03]  /*23780*/  @!P3 IMAD.MOV.U32 R2, RZ, RZ, R13 ;  /* 0x000000ffff02b224 */ /* 0x000fc600078e000d */
[----:B------:R-:W4:Y:S04]  /*23790*/  LDL R13, [R1+0x7a0] ;  /* 0x0007a000010d7983 */ /* 0x000f280000100800 */
[----:B---3--:R-:W3:Y:S04]  /*237a0*/  @!P3 LDG.E.U16 R15, desc[UR10][R2.64] ;  /* 0x0000000a020fb981 */ /* 0x008ee8000c1e1500 */
        /* <DEDUP_REMOVED lines=47> */
[----:B------:R-:W4:Y:S01]  /*23aa0*/  LDL R3, [R1+0x79c] ;  /* 0x00079c0001037983 */ /* 0x000f220000100800 */
[----:B------:R-:W-:-:S03]  /*23ab0*/  @!P3 IMAD.MOV.U32 R2, RZ, RZ, R13 ;  /* 0x000000ffff02b224 */ /* 0x000fc600078e000d */
[----:B------:R-:W3:Y:S01]  /*23ac0*/  LDL R13, [R1+0x700] ;  /* 0x00070000010d7983 */ /* 0x000ee20000100800 */
[----:B--2---:R-:W-:-:S06]  /*23ad0*/  PRMT R14, RZ, 0x7610, R14 ;  /* 0x00007610ff0e7816 */ /* 0x004fcc000000000e */
[----:B----4-:R-:W2:Y:S04]  /*23ae0*/  @!P3 LDG.E.U16 R14, desc[UR10][R2.64] ;  /* 0x0000000a020eb981 */ /* 0x010ea8000c1e1500 */
        /* <DEDUP_REMOVED lines=12> */
[----:B------:R-:W4:Y:S02]  /*23bb0*/  LDL R3, [R1+0x760] ;  /* 0x0007600001037983 */ /* 0x000f240000100800 */
[----:B----4-:R-:W-:-:S02]  /*23bc0*/  @!P3 LOP3.LUT R3, R3, R2, RZ, 0x3c, !PT ;  /* 0x000000020303b212 */ /* 0x010fc400078e3cff */
[----:B---3--:R-:W-:Y:S02]  /*23bd0*/  PRMT R15, RZ, 0x7610, R15 ;  /* 0x00007610ff0f7816 */ /* 0x008fe4000000000f */
[----:B------:R-:W-:-:S04]  /*23be0*/  @!P3 LOP3.LUT R2, R3, R2, RZ, 0x3c, !PT ;  /* 0x000000020302b212 */ /* 0x000fc800078e3cff */
[----:B------:R-:W-:-:S05]  /*23bf0*/  @!P3 LOP3.LUT R3, R3, R2, RZ, 0x3c, !PT ;  /* 0x000000020303b212 */ /* 0x000fca00078e3cff */
[----:B------:R0:W3:Y:S04]  /*23c00*/  @!P3 LDG.E.U16 R15, desc[UR10][R2.64] ;  /* 0x0000000a020fb981 */ /* 0x0000e8000c1e1500 */
[----:B------:R-:W0:Y:S04]  /*23c10*/  LDL R2, [R1+0x73c] ;  /* 0x00073c0001027983 */ /* 0x000e280000100800 */
[----:B------:R-:W0:Y:S01]  /*23c20*/  LDL R3, [R1+0x740] ;  /* 0x0007400001037983 */ /* 0x000e220000100800 */
[----:B--2---:R-:W-:Y:S02]  /*23c30*/  PRMT R14, RZ, 0x7610, R14 ;  /* 0x00007610ff0e7816 */ /* 0x004fe4000000000e */
[----:B0-----:R-:W-:-:S04]  /*23c40*/  @!P3 LOP3.LUT R3, R3, R2, RZ, 0x3c, !PT ;  /* 0x000000020303b212 */ /* 0x001fc800078e3cff */
[----:B------:R-:W-:-:S04]  /*23c50*/  @!P3 LOP3.LUT R2, R3, R2, RZ, 0x3c, !PT ;  /* 0x000000020302b212 */ /* 0x000fc800078e3cff */
[----:B------:R-:W-:Y:S01]  /*23c60*/  @!P3 LOP3.LUT R3, R3, R2, RZ, 0x3c, !PT ;  /* 0x000000020303b212 */ /* 0x000fe200078e3cff */
[----:B---3--:R0:W-:Y:S04]  /*23c70*/  STL [R1+0x30], R15 ;  /* 0x0000300f01007387 */ /* 0x0081e80000100800 */
[----:B------:R1:W2:Y:S01]  /*23c80*/  @!P3 LDG.E.U16 R14, desc[UR10][R2.64] ;  /* 0x0000000a020eb981 */ /* 0x0002a2000c1e1500 */
[----:B------:R-:W-:-:S03]  /*23c90*/  PRMT R8, RZ, 0x7610, R8 ;  /* 0x00007610ff087816 */ /* 0x000fc60000000008 */
[----:B0-----:R-:W3:Y:S04]  /*23ca0*/  LDL R15, [R1+0x6c0] ;  /* 0x0006c000010f7983 */ /* 0x001ee80000100800 */
[----:B------:R-:W1:Y:S04]  /*23cb0*/  LDL R2, [R1+0x71c] ;  /* 0x00071c0001027983 */ /* 0x000e680000100800 */
[----:B------:R-:W1:Y:S02]  /*23cc0*/  LDL R3, [R1+0x720] ;  /* 0x0007200001037983 */ /* 0x000e640000100800 */
[----:B-1----:R-:W-:-:S04]  /*23cd0*/  @!P3 LOP3.LUT R3, R3, R2, RZ, 0x3c, !PT ;  /* 0x000000020303b212 */ /* 0x002fc800078e3cff */
[----:B------:R-:W-:-:S04]  /*23ce0*/  @!P3 LOP3.LUT R2, R3, R2, RZ, 0x3c, !PT ;  /* 0x000000020302b212 */ /* 0x000fc800078e3cff */
[----:B------:R-:W-:-:S05]  /*23cf0*/  @!P3 LOP3.LUT R3, R3, R2, RZ, 0x3c, !PT ;  /* 0x000000020303b212 */ /* 0x000fca00078e3cff */
[----:B------:R-:W4:Y:S04]  /*23d00*/  @!P3 LDG.E.U16 R8, desc[UR10][R2.64] ;  /* 0x0000000a0208b981 */ /* 0x000f28000c1e1500 */
[----:B--2---:R0:W-:Y:S04]  /*23d10*/  STL [R1+0x2c], R14 ;  /* 0x00002c0e01007387 */ /* 0x0041e80000100800 */
[----:B0-----:R-:W2:Y:S04]  /*23d20*/  LDL R14, [R1+0x6a0] ;  /* 0x0006a000010e7983 */ /* 0x001ea80000100800 */
[----:B----4-:R0:W-:Y:S04]  /*23d30*/  STL [R1+0x28], R8 ;  /* 0x0000280801007387 */ /* 0x0101e80000100800 */
[----:B0-----:R-:W4:Y:S04]  /*23d40*/  LDL.LU R8, [R1+0x1740] ;  /* 0x0017400001087983 */ /* 0x001f280000300800 */
[----:B------:R-:W3:Y:S01]  /*23d50*/  LDL R3, [R1+0x6fc] ;  /* 0x0006fc0001037983 */ /* 0x000ee20000100800 */
[----:B------:R-:W-:-:S03]  /*23d60*/  @!P3 IMAD.MOV.U32 R2, RZ, RZ, R13 ;  /* 0x000000ffff02b224 */ /* 0x000fc600078e000d */
[----:B------:R-:W2:Y:S01]  /*23d70*/  LDL R13, [R1+0x680] ;  /* 0x00068000010d7983 */ /* 0x000ea20000100800 */
[----:B----4-:R-:W-:-:S06]  /*23d80*/  PRMT R8, RZ, 0x7610, R8 ;  /* 0x00007610ff087816 */ /* 0x010fcc0000000008 */
[----:B---3--:R-:W3:Y:S04]  /*23d90*/  @!P3 LDG.E.U16 R8, desc[UR10][R2.64] ;  /* 0x0000000a0208b981 */ /* 0x008ee8000c1e1500 */
        /* <DEDUP_REMOVED lines=8> */
[----:B------:R0:W4:Y:S04]  /*23e20*/  @!P3 LDG.E.U16 R12, desc[UR10][R2.64] ;  /* 0x0000000a020cb981 */ /* 0x000128000c1e1500 */
[----:B------:R-:W2:Y:S01]  /*23e30*/  LDL R3, [R1+0x6bc] ;  /* 0x0006bc0001037983 */ /* 0x000ea20000100800 */
[----:B------:R-:W-:Y:S01]  /*23e40*/  PRMT R7, RZ, 0x7610, R7 ;  /* 0x00007610ff077816 */ /* 0x000fe20000000007 */
[----:B0-----:R-:W-:Y:S02]  /*23e50*/  @!P3 IMAD.MOV.U32 R2, RZ, RZ, R15 ;  /* 0x000000ffff02b224 */ /* 0x001fe400078e000f */
[----:B----4-:R0:W-:Y:S01]  /*23e60*/  STL [R1+0x20], R12 ;  /* 0x0000200c01007387 */ /* 0x0101e20000100800 */
[----:B------:R-:W-:-:S03]  /*23e70*/  PRMT R11, RZ, 0x7610, R11 ;  /* 0x00007610ff0b7816 */ /* 0x000fc6000000000b */
[----:B------:R-:W4:Y:S04]  /*23e80*/  LDL R15, [R1+0x63c] ;  /* 0x00063c00010f7983 */ /* 0x000f280000100800 */
[----:B--2---:R1:W2:Y:S04]  /*23e90*/  @!P3 LDG.E.U16 R7, desc[UR10][R2.64] ;  /* 0x0000000a0207b981 */ /* 0x0042a8000c1e1500 */
[----:B0-----:R-:W3:Y:S04]  /*23ea0*/  LDL R12, [R1+0x660] ;  /* 0x00066000010c7983 */ /* 0x001ee80000100800 */
[----:B------:R-:W4:Y:S01]  /*23eb0*/  LDL R3, [R1+0x69c] ;  /* 0x00069c0001037983 */ /* 0x000f220000100800 */
[----:B-1----:R-:W-:-:S03]  /*23ec0*/  @!P3 IMAD.MOV.U32 R2, RZ, RZ, R14 ;  /* 0x000000ffff02b224 */ /* 0x002fc600078e000e */
[----:B--2---:R0:W-:Y:S01]  /*23ed0*/  STL [R1+0x1c], R7 ;  /* 0x00001c0701007387 */ /* 0x0041e20000100800 */
[----:B------:R-:W-:-:S03]  /*23ee0*/  PRMT R9, RZ, 0x7610, R9 ;  /* 0x00007610ff097816 */ /* 0x000fc60000000009 */
[----:B------:R-:W2:Y:S04]  /*23ef0*/  LDL R14, [R1+0x61c] ;  /* 0x00061c00010e7983 */ /* 0x000ea80000100800 */
[----:B----4-:R1:W4:Y:S04]  /*23f00*/  @!P3 LDG.E.U16 R11, desc[UR10][R2.64] ;  /* 0x0000000a020bb981 */ /* 0x010328000c1e1500 */
[----:B0-----:R-:W2:Y:S04]  /*23f10*/  LDL R7, [R1+0x640] ;  /* 0x0006400001077983 */ /* 0x001ea80000100800 */
[----:B------:R-:W3:Y:S01]  /*23f20*/  LDL R3, [R1+0x67c] ;  /* 0x00067c0001037983 */ /* 0x000ee20000100800 */
[----:B-1----:R-:W-:-:S03]  /*23f30*/  @!P3 IMAD.MOV.U32 R2, RZ, RZ, R13 ;  /* 0x000000ffff02b224 */ /* 0x002fc600078e000d */
[----:B----4-:R0:W-:Y:S01]  /*23f40*/  STL [R1+0x18], R11 ;  /* 0x0000180b01007387 */ /* 0x0101e20000100800 */
[----:B------:R-:W-:Y:S02]  /*23f50*/  PRMT R4, RZ, 0x7610, R4 ;  /* 0x00007610ff047816 */ /* 0x000fe40000000004 */
[----:B------:R-:W-:Y:S02]  /*23f60*/  PRMT R6, RZ, 0x7610, R6 ;  /* 0x00007610ff067816 */ /* 0x000fe40000000006 */
[----:B------:R-:W-:Y:S01]  /*23f70*/  PRMT R10, RZ, 0x7610, R10 ;  /* 0x00007610ff0a7816 */ /* 0x000fe2000000000a */
[----:B------:R-:W4:Y:S04]  /*23f80*/  LDL R13, [R1+0x5fc] ;  /* 0x0005fc00010d7983 */ /* 0x000f280000100800 */
[----:B---3--:R1:W3:Y:S04]  /*23f90*/  @!P3 LDG.E.U16 R9, desc[UR10][R2.64] ;  /* 0x0000000a0209b981 */ /* 0x0082e8000c1e1500 */
[----:B0-----:R-:W4:Y:S04]  /*23fa0*/  LDL R11, [R1+0x620] ;  /* 0x00062000010b7983 */ /* 0x001f280000100800 */
[----:B------:R-:W2:Y:S01]  /*23fb0*/  LDL R3, [R1+0x65c] ;  /* 0x00065c0001037983 */ /* 0x000ea20000100800 */
[----:B-1----:R-:W-:-:S05]  /*23fc0*/  @!P3 IMAD.MOV.U32 R2, RZ, RZ, R12 ;  /* 0x000000ffff02b224 */ /* 0x002fca00078e000c */
[----:B--2---:R0:W2:Y:S02]  /*23fd0*/  @!P3 LDG.E.U16 R4, desc[UR10][R2.64] ;  /* 0x0000000a0204b981 */ /* 0x0040a4000c1e1500 */
[----:B0-----:R-:W-:Y:S02]  /*23fe0*/  @!P3 IMAD.MOV.U32 R2, RZ, RZ, R7 ;  /* 0x000000ffff02b224 */ /* 0x001fe400078e0007 */
[----:B------:R-:W-:-:S05]  /*23ff0*/  @!P3 IMAD.MOV.U32 R3, RZ, RZ, R15 ;  /* 0x000000ffff03b224 */ /* 0x000fca00078e000f */
[----:B------:R4:W2:Y:S04]  /*24000*/  @!P3 LDG.E.U16 R6, desc[UR10][R2.64] ;  /* 0x0000000a0206b981 */ /* 0x0008a8000c1e1500 */
[----:B---3--:R0:W-:Y:S04]  /*24010*/  STL [R1+0x14], R9 ;  /* 0x0000140901007387 */ /* 0x0081e80000100800 */
[----:B------:R-:W3:Y:S01]  /*24020*/  LDL R12, [R1+0x5dc] ;  /* 0x0005dc00010c7983 */ /* 0x000ee20000100800 */
[----:B----4-:R-:W-:Y:S02]  /*24030*/  @!P3 IMAD.MOV.U32 R2, RZ, RZ, R11 ;  /* 0x000000ffff02b224 */ /* 0x010fe400078e000b */
[----:B------:R-:W-:Y:S01]  /*24040*/  @!P3 IMAD.MOV.U32 R3, RZ, RZ, R14 ;  /* 0x000000ffff03b224 */ /* 0x000fe200078e000e */
[----:B0-----:R-:W4:Y:S04]  /*24050*/  LDL R9, [R1+0x600] ;  /* 0x0006000001097983 */ /* 0x001f280000100800 */
[----:B------:R0:W3:Y:S04]  /*24060*/  @!P3 LDG.E.U16 R10, desc[UR10][R2.64] ;  /* 0x0000000a020ab981 */ /* 0x0000e8000c1e1500 */
[----:B--2---:R1:W-:Y:S04]  /*24070*/  STL [R1+0x10], R4 ;  /* 0x0000100401007387 */ /* 0x0043e80000100800 */
[----:B------:R-:W2:Y:S04]  /*24080*/  LDL R7, [R1+0x5bc] ;  /* 0x0005bc0001077983 */ /* 0x000ea80000100800 */
[----:B-1----:R-:W2:Y:S01]  /*24090*/  LDL R4, [R1+0x5e0] ;  /* 0x0005e00001047983 */ /* 0x002ea20000100800 */
[----:B------:R-:W-:-:S03]  /*240a0*/  PRMT R8, RZ, 0x7610, R8 ;  /* 0x00007610ff087816 */ /* 0x000fc60000000008 */
[----:B------:R1:W-:Y:S04]  /*240b0*/  STL [R1+0xc], R6 ;  /* 0x00000c0601007387 */ /* 0x0003e80000100800 */
[----:B------:R-:W2:Y:S01]  /*240c0*/  LDL R11, [R1+0x59c] ;  /* 0x00059c00010b7983 */ /* 0x000ea20000100800 */
[----:B0-----:R-:W-:-:S03]  /*240d0*/  @!P3 IMAD.MOV.U32 R3, RZ, RZ, R13 ;  /* 0x000000ffff03b224 */ /* 0x001fc600078e000d */
[----:B-1----:R-:W2:Y:S01]  /*240e0*/  LDL R6, [R1+0x5c0] ;  /* 0x0005c00001067983 */ /* 0x002ea20000100800 */
[----:B----4-:R-:W-:-:S03]  /*240f0*/  @!P3 IMAD.MOV.U32 R2, RZ, RZ, R9 ;  /* 0x000000ffff02b224 */ /* 0x010fc600078e0009 */
[----:B---3--:R0:W-:Y:S04]  /*24100*/  STL [R1+0x8], R10 ;  /* 0x0000080a01007387 */ /* 0x0081e80000100800 */
[----:B------:R1:W3:Y:S01]  /*24110*/  @!P3 LDG.E.U16 R8, desc[UR10][R2.64] ;  /* 0x0000000a0208b981 */ /* 0x0002e2000c1e1500 */
[----:B------:R-:W-:Y:S02]  /*24120*/  PRMT R5, RZ, 0x7610, R5 ;  /* 0x00007610ff057816 */ /* 0x000fe40000000005 */
[----:B------:R-:W-:Y:S02]  /*24130*/  PRMT R28, RZ, 0x7610, R28 ;  /* 0x00007610ff1c7816 */ /* 0x000fe4000000001c */
[----:B------:R-:W-:Y:S01]  /*24140*/  PRMT R26, RZ, 0x7610, R26 ;  /* 0x00007610ff1a7816 */ /* 0x000fe2000000001a */
[----:B------:R-:W4:Y:S04]  /*24150*/  LDL R9, [R1+0x57c] ;  /* 0x00057c0001097983 */ /* 0x000f280000100800 */
[----:B0-----:R-:W4:Y:S01]  /*24160*/  LDL R10, [R1+0x5a0] ;  /* 0x0005a000010a7983 */ /* 0x001f220000100800 */
[----:B-1----:R-:W-:-:S02]  /*24170*/  @!P3 IMAD.MOV.U32 R3, RZ, RZ, R12 ;  /* 0x000000ffff03b224 */ /* 0x002fc400078e000c */
[----:B--2---:R-:W-:-:S05]  /*24180*/  @!P3 IMAD.MOV.U32 R2, RZ, RZ, R4 ;  /* 0x000000ffff02b224 */ /* 0x004fca00078e0004 */
[----:B------:R0:W2:Y:S02]  /*24190*/  @!P3 LDG.E.U16 R5, desc[UR10][R2.64] ;  /* 0x0000000a0205b981 */ /* 0x0000a4000c1e1500 */
[----:B0-----:R-:W-:Y:S02]  /*241a0*/  @!P3 IMAD.MOV.U32 R3, RZ, RZ, R7 ;  /* 0x000000ffff03b224 */ /* 0x001fe400078e0007 */
[----:B------:R-:W-:-:S05]  /*241b0*/  @!P3 IMAD.MOV.U32 R2, RZ, RZ, R6 ;  /* 0x000000ffff02b224 */ /* 0x000fca00078e0006 */
[----:B------:R0:W2:Y:S04]  /*241c0*/  @!P3 LDG.E.U16 R28, desc[UR10][R2.64] ;  /* 0x0000000a021cb981 */ /* 0x0000a8000c1e1500 */
[----:B---3--:R1:W-:Y:S04]  /*241d0*/  STL [R1+0x4], R8 ;  /* 0x0000040801007387 */ /* 0x0083e80000100800 */
[----:B------:R-:W3:Y:S01]  /*241e0*/  LDL R4, [R1+0x560] ;  /* 0x0005600001047983 */ /* 0x000ee20000100800 */
[----:B0-----:R-:W-:Y:S02]  /*241f0*/  @!P3 IMAD.MOV.U32 R3, RZ, RZ, R11 ;  /* 0x000000ffff03b224 */ /* 0x001fe400078e000b */
[----:B----4-:R-:W-:Y:S01]  /*24200*/  @!P3 IMAD.MOV.U32 R2, RZ, RZ, R10 ;  /* 0x000000ffff02b224 */ /* 0x010fe200078e000a */
[----:B-1----:R-:W4:Y:S04]  /*24210*/  LDL R8, [R1+0x580] ;  /* 0x0005800001087983 */ /* 0x002f280000100800 */
[----:B------:R0:W3:Y:S04]  /*24220*/  @!P3 LDG.E.U16 R26, desc[UR10][R2.64] ;  /* 0x0000000a021ab981 */ /* 0x0000e8000c1e1500 */
[----:B--2---:R1:W-:Y:S04]  /*24230*/  STL [R1], R5 ;  /* 0x0000000501007387 */ /* 0x0043e80000100800 */
[----:B------:R-:W2:Y:S04]  /*24240*/  LDL R7, [R1+0x53c] ;  /* 0x00053c0001077983 */ /* 0x000ea80000100800 */
[----:B------:R-:W2:Y:S04]  /*24250*/  LDL R6, [R1+0x540] ;  /* 0x0005400001067983 */ /* 0x000ea80000100800 */
[----:B-1----:R-:W2:Y:S01]  /*24260*/  LDL R5, [R1+0x55c] ;  /* 0x00055c0001057983 */ /* 0x002ea20000100800 */
[----:B0-----:R-:W-:-:S03]  /*24270*/  @!P3 IMAD.MOV.U32 R3, RZ, RZ, R9 ;  /* 0x000000ffff03b224 */ /* 0x001fc600078e0009 */
[----:B------:R-:W-:Y:S01]  /*24280*/  STL [R1+0x16f0], R28 ;  /* 0x0016f01c01007387 */ /* 0x000fe20000100800 */
[----:B------:R-:W-:Y:S01]  /*24290*/  PRMT R24, RZ, 0x7610, R24 ;  /* 0x00007610ff187816 */ /* 0x000fe20000000018 */
[----:B----4-:R-:W-:Y:S02]  /*242a0*/  @!P3 IMAD.MOV.U32 R2, RZ, RZ, R8 ;  /* 0x000000ffff02b224 */ /* 0x010fe400078e0008 */
[----:B---3--:R-:W-:Y:S04]  /*242b0*/  STL [R1+0x16f4], R26 ;  /* 0x0016f41a01007387 */ /* 0x008fe80000100800 */
[----:B------:R-:W3:Y:S04]  /*242c0*/  LDL R9, [R1+0x51c] ;  /* 0x00051c0001097983 */ /* 0x000ee80000100800 */
[----:B------:R-:W4:Y:S04]  /*242d0*/  LDL R8, [R1+0x520] ;  /* 0x0005200001087983 */ /* 0x000f280000100800 */
[----:B------:R0:W3:Y:S01]  /*242e0*/  @!P3 LDG.E.U16 R24, desc[UR10][R2.64] ;  /* 0x0000000a0218b981 */ /* 0x0000e2000c1e1500 */
[----:B------:R-:W-:Y:S01]  /*242f0*/  PRMT R22, RZ, 0x7610, R22 ;  /* 0x00007610ff167816 */ /* 0x000fe20000000016 */
[----:B0-----:R-:W-:Y:S01]  /*24300*/  @!P3 IMAD.MOV.U32 R2, RZ, RZ, R4 ;  /* 0x000000ffff02b224 */ /* 0x001fe200078e0004 */
[----:B------:R-:W-:Y:S01]  /*24310*/  PRMT R20, RZ, 0x7610, R20 ;  /* 0x00007610ff147816 */ /* 0x000fe20000000014 */
[----:B--2---:R-:W-:-:S05]  /*24320*/  @!P3 IMAD.MOV.U32 R3, RZ, RZ, R5 ;  /* 0x000000ffff03b224 */ /* 0x004fca00078e0005 */
[----:B------:R0:W2:Y:S02]  /*24330*/  @!P3 LDG.E.U16 R22, desc[UR10][R2.64] ;  /* 0x0000000a0216b981 */ /* 0x0000a4000c1e1500 */
[----:B0-----:R-:W-:Y:S02]  /*24340*/  @!P3 IMAD.MOV.U32 R2, RZ, RZ, R6 ;  /* 0x000000ffff02b224 */ /* 0x001fe400078e0006 */
[----:B------:R-:W-:-:S05]  /*24350*/  @!P3 IMAD.MOV.U32 R3, RZ, RZ, R7 ;  /* 0x000000ffff03b224 */ /* 0x000fca00078e0007 */
[----:B------:R4:W2:Y:S01]  /*24360*/  @!P3 LDG.E.U16 R20, desc[UR10][R2.64] ;  /* 0x0000000a0214b981 */ /* 0x0008a2000c1e1500 */
[----:B------:R-:W-:Y:S01]  /*24370*/  PRMT R18, RZ, 0x7610, R18 ;  /* 0x00007610ff127816 */ /* 0x000fe20000000012 */
[----:B----4-:R-:W-:Y:S02]  /*24380*/  @!P3 IMAD.MOV.U32 R2, RZ, RZ, R8 ;  /* 0x000000ffff02b224 */ /* 0x010fe400078e0008 */
[----:B---3--:R-:W-:-:S05]  /*24390*/  @!P3 IMAD.MOV.U32 R3, RZ, RZ, R9 ;  /* 0x000000ffff03b224 */ /* 0x008fca00078e0009 */
[----:B------:R0:W3:Y:S04]  /*243a0*/  @!P3 LDG.E.U16 R18, desc[UR10][R2.64] ;  /* 0x0000000a0212b981 */ /* 0x0000e8000c1e1500 */
[----:B------:R-:W-:Y:S04]  /*243b0*/  STL [R1+0x16f8], R24 ;  /* 0x0016f81801007387 */ /* 0x000fe80000100800 */
[----:B------:R-:W4:Y:S04]  /*243c0*/  LDL R5, [R1+0x4c4] ;  /* 0x0004c40001057983 */ /* 0x000f280000100800 */
[----:B------:R-:W4:Y:S04]  /*243d0*/  LDL R4, [R1+0x4c8] ;  /* 0x0004c80001047983 */ /* 0x000f280000100800 */
[----:B--2---:R-:W-:Y:S04]  /*243e0*/  STL [R1+0x16fc], R22 ;  /* 0x0016fc1601007387 */ /* 0x004fe80000100800 */
[----:B------:R-:W2:Y:S04]  /*243f0*/  LDL R11, [R1+0x4a4] ;  /* 0x0004a400010b7983 */ /* 0x000ea80000100800 */
[----:B------:R-:W2:Y:S04]  /*24400*/  LDL R10, [R1+0x4a8] ;  /* 0x0004a800010a7983 */ /* 0x000ea80000100800 */
[----:B------:R-:W2:Y:S04]  /*24410*/  LDL R7, [R1+0x484] ;  /* 0x0004840001077983 */ /* 0x000ea80000100800 */
[----:B------:R-:W2:Y:S04]  /*24420*/  LDL R6, [R1+0x488] ;  /* 0x0004880001067983 */ /* 0x000ea80000100800 */
[----:B------:R1:W-:Y:S04]  /*24430*/  STL [R1+0x1700], R20 ;  /* 0x0017001401007387 */ /* 0x0003e80000100800 */
[----:B------:R-:W2:Y:S04]  /*24440*/  LDL R13, [R1+0x464] ;  /* 0x00046400010d7983 */ /* 0x000ea80000100800 */
[----:B------:R-:W2:Y:S01]  /*24450*/  LDL R12, [R1+0x468] ;  /* 0x00046800010c7983 */ /* 0x000ea20000100800 */
[----:B0-----:R-:W-:-:S02]  /*24460*/  PRMT R2, RZ, 0x7610, R2 ;  /* 0x00007610ff027816 */ /* 0x001fc40000000002 */
[----:B------:R-:W-:Y:S01]  /*24470*/  PRMT R3, RZ, 0x7610, R3 ;  /* 0x00007610ff037816 */ /* 0x000fe20000000003 */
[----:B---3--:R0:W-:Y:S04]  /*24480*/  STL [R1+0x1704], R18 ;  /* 0x0017041201007387 */ /* 0x0081e80000100800 */
[----:B------:R-:W3:Y:S04]  /*24490*/  LDL R9, [R1+0x450] ;  /* 0x0004500001097983 */ /* 0x000ee80000100800 */
[----:B------:R-:W3:Y:S04]  /*244a0*/  LDL R8, [R1+0xbb0] ;  /* 0x000bb00001087983 */ /* 0x000ee80000100800 */
[----:B-1----:R-:W3:Y:S04]  /*244b0*/  LDL R20, [R1+0x440] ;  /* 0x0004400001147983 */ /* 0x002ee80000100800 */
[----:B----4-:R2:W4:Y:S04]  /*244c0*/  @!P3 LDG.E.U16 R2, desc[UR10][R4.64] ;  /* 0x0000000a0402b981 */ /* 0x010528000c1e1500 */
[----:B------:R-:W4:Y:S04]  /*244d0*/  LDL R15, [R1+0xbd4] ;  /* 0x000bd400010f7983 */ /* 0x000f280000100800 */
[----:B------:R-:W4:Y:S04]  /*244e0*/  LDL R14, [R1+0xc18] ;  /* 0x000c1800010e7983 */ /* 0x000f280000100800 */
[----:B------:R-:W4:Y:S04]  /*244f0*/  LDL R28, [R1+0x4fc] ;  /* 0x0004fc00011c7983 */ /* 0x000f280000100800 */
[----:B0-----:R-:W4:Y:S04]  /*24500*/  LDL R18, [R1+0xbd0] ;  /* 0x000bd00001127983 */ /* 0x001f280000100800 */
[----:B------:R-:W4:Y:S04]  /*24510*/  LDL R26, [R1+0x500] ;  /* 0x00050000011a7983 */ /* 0x000f280000100800 */
[----:B------:R-:W4:Y:S04]  /*24520*/  LDL R24, [R1+0x4dc] ;  /* 0x0004dc0001187983 */ /* 0x000f280000100800 */
[----:B------:R-:W4:Y:S01]  /*24530*/  LDL R22, [R1+0x4e0] ;  /* 0x0004e00001167983 */ /* 0x000f220000100800 */
[----:B--2---:R-:W-:-:S02]  /*24540*/  @!P3 IMAD.MOV.U32 R5, RZ, RZ, R11 ;  /* 0x000000ffff05b224 */ /* 0x004fc400078e000b */
[----:B------:R-:W-:Y:S01]  /*24550*/  @!P3 IMAD.MOV.U32 R4, RZ, RZ, R10 ;  /* 0x000000ffff04b224 */ /* 0x000fe200078e000a */
[----:B------:R-:W2:Y:S04]  /*24560*/  LDL R11, [R1+0xbb4] ;  /* 0x000bb400010b7983 */ /* 0x000ea80000100800 */
[----:B------:R-:W2:Y:S04]  /*24570*/  LDL R10, [R1+0xbf0] ;  /* 0x000bf000010a7983 */ /* 0x000ea80000100800 */
[----:B------:R0:W2:Y:S02]  /*24580*/  @!P3 LDG.E.U16 R3, desc[UR10][R4.64] ;  /* 0x0000000a0403b981 */ /* 0x0000a4000c1e1500 */
[----:B0-----:R-:W-:-:S06]  /*24590*/  PRMT R4, RZ, 0x7610, R4 ;  /* 0x00007610ff047816 */ /* 0x001fcc0000000004 */
[----:B------:R0:W2:Y:S02]  /*245a0*/  @!P3 LDG.E.U16 R4, desc[UR10][R6.64] ;  /* 0x0000000a0604b981 */ /* 0x0000a4000c1e1500 */
[----:B0-----:R-:W-:Y:S02]  /*245b0*/  @!P3 IMAD.MOV.U32 R6, RZ, RZ, R12 ;  /* 0x000000ffff06b224 */ /* 0x001fe400078e000c */
[----:B------:R-:W-:Y:S01]  /*245c0*/  @!P3 IMAD.MOV.U32 R7, RZ, RZ, R13 ;  /* 0x000000ffff07b224 */ /* 0x000fe200078e000d */
[----:B------:R-:W2:Y:S04]  /*245d0*/  LDL R12, [R1+0xc08] ;  /* 0x000c0800010c7983 */ /* 0x000ea80000100800 */
[----:B------:R-:W2:Y:S01]  /*245e0*/  LDL R13, [R1+0xbf4] ;  /* 0x000bf400010d7983 */ /* 0x000ea20000100800 */
[----:B------:R-:W-:-:S06]  /*245f0*/  PRMT R5, RZ, 0x7610, R5 ;  /* 0x00007610ff057816 */ /* 0x000fcc0000000005 */
[----:B------:R0:W2:Y:S02]  /*24600*/  @!P3 LDG.E.U16 R5, desc[UR10][R6.64] ;  /* 0x0000000a0605b981 */ /* 0x0000a4000c1e1500 */
[----:B0-----:R-:W-:Y:S02]  /*24610*/  PRMT R6, RZ, 0x7610, R6 ;  /* 0x00007610ff067816 */ /* 0x001fe40000000006 */
[----:B------:R-:W-:-:S04]  /*24620*/  PRMT R7, RZ, 0x7610, R7 ;  /* 0x00007610ff077816 */ /* 0x000fc80000000007 */
[----:B---3--:R4:W3:Y:S02]  /*24630*/  @!P3 LDG.E.U16 R6, desc[UR10][R8.64] ;  /* 0x0000000a0806b981 */ /* 0x0088e4000c1e1500 */
[----:B----4-:R-:W-:Y:S02]  /*24640*/  @!P3 IMAD.MOV.U32 R8, RZ, RZ, R18 ;  /* 0x000000ffff08b224 */ /* 0x010fe400078e0012 */
[----:B------:R-:W-:Y:S01]  /*24650*/  @!P3 IMAD.MOV.U32 R9, RZ, RZ, R20 ;  /* 0x000000ffff09b224 */ /* 0x000fe200078e0014 */
[----:B------:R-:W-:Y:S01]  /*24660*/  PRMT R16, RZ, 0x7610, R16 ;  /* 0x00007610ff107816 */ /* 0x000fe20000000010 */
[----:B------:R-:W4:Y:S04]  /*24670*/  LDL R20, [R1+0x49c] ;  /* 0x00049c0001147983 */ /* 0x000f280000100800 */
[----:B------:R0:W3:Y:S04]  /*24680*/  @!P3 LDG.E.U16 R7, desc[UR10][R8.64] ;  /* 0x0000000a0807b981 */ /* 0x0000e8000c1e1500 */
[----:B------:R-:W4:Y:S01]  /*24690*/  LDL R18, [R1+0x4a0] ;  /* 0x0004a00001127983 */ /* 0x000f220000100800 */
[----:B0-----:R-:W-:-:S02]  /*246a0*/  PRMT R8, RZ, 0x7610, R8 ;  /* 0x00007610ff087816 */ /* 0x001fc40000000008 */
[----:B------:R-:W-:-:S04]  /*246b0*/  PRMT R9, RZ, 0x7610, R9 ;  /* 0x00007610ff097816 */ /* 0x000fc80000000009 */
[----:B--2---:R0:W2:Y:S02]  /*246c0*/  @!P3 LDG.E.U16 R8, desc[UR10][R10.64] ;  /* 0x0000000a0a08b981 */ /* 0x0040a4000c1e1500 */
[----:B0-----:R-:W-:Y:S02]  /*246d0*/  @!P3 IMAD.MOV.U32 R10, RZ, RZ, R14 ;  /* 0x000000ffff0ab224 */ /* 0x001fe400078e000e */
[----:B------:R-:W-:Y:S01]  /*246e0*/  @!P3 IMAD.MOV.U32 R11, RZ, RZ, R15 ;  /* 0x000000ffff0bb224 */ /* 0x000fe200078e000f */
[----:B------:R-:W3:Y:S04]  /*246f0*/  LDL R14, [R1+0x4c0] ;  /* 0x0004c000010e7983 */ /* 0x000ee80000100800 */
[----:B------:R-:W3:Y:S04]  /*24700*/  LDL R15, [R1+0x4bc] ;  /* 0x0004bc00010f7983 */ /* 0x000ee80000100800 */
[----:B------:R0:W2:Y:S02]  /*24710*/  @!P3 LDG.E.U16 R9, desc[UR10][R10.64] ;  /* 0x0000000a0a09b981 */ /* 0x0000a4000c1e1500 */
[----:B0-----:R-:W-:-:S06]  /*24720*/  PRMT R10, RZ, 0x7610, R10 ;  /* 0x00007610ff0a7816 */ /* 0x001fcc000000000a */
[----:B------:R0:W2:Y:S02]  /*24730*/  @!P3 LDG.E.U16 R10, desc[UR10][R12.64] ;  /* 0x0000000a0c0ab981 */ /* 0x0000a4000c1e1500 */
[----:B0-----:R-:W-:Y:S02]  /*24740*/  @!P3 IMAD.MOV.U32 R12, RZ, RZ, R26 ;  /* 0x000000ffff0cb224 */ /* 0x001fe400078e001a */
[----:B------:R-:W-:-:S05]  /*24750*/  @!P3 IMAD.MOV.U32 R13, RZ, RZ, R28 ;  /* 0x000000ffff0db224 */ /* 0x000fca00078e001c */
[----:B------:R0:W2:Y:S01]  /*24760*/  @!P3 LDG.E.U16 R16, desc[UR10][R12.64] ;  /* 0x0000000a0c10b981 */ /* 0x0000a2000c1e1500 */
[----:B------:R-:W-:Y:S01]  /*24770*/  PRMT R11, RZ, 0x7610, R11 ;  /* 0x00007610ff0b7816 */ /* 0x000fe2000000000b */
[----:B0-----:R-:W-:Y:S02]  /*24780*/  @!P3 IMAD.MOV.U32 R12, RZ, RZ, R22 ;  /* 0x000000ffff0cb224 */ /* 0x001fe400078e0016 */
[----:B------:R-:W-:-:S05]  /*24790*/  @!P3 IMAD.MOV.U32 R13, RZ, RZ, R24 ;  /* 0x000000ffff0db224 */ /* 0x000fca00078e0018 */
[----:B------:R0:W2:Y:S02]  /*247a0*/  @!P3 LDG.E.U16 R11, desc[UR10][R12.64] ;  /* 0x0000000a0c0bb981 */ /* 0x0000a4000c1e1500 */
[----:B0-----:R-:W-:Y:S02]  /*247b0*/  PRMT R12, RZ, 0x7610, R12 ;  /* 0x00007610ff0c7816 */ /* 0x001fe4000000000c */
[----:B------:R-:W-:-:S04]  /*247c0*/  PRMT R13, RZ, 0x7610, R13 ;  /* 0x00007610ff0d7816 */ /* 0x000fc8000000000d */
[----:B---3--:R4:W3:Y:S02]  /*247d0*/  @!P3 LDG.E.U16 R12, desc[UR10][R14.64] ;  /* 0x0000000a0e0cb981 */ /* 0x0088e4000c1e1500 */
[----:B----4-:R-:W-:Y:S02]  /*247e0*/  @!P3 IMAD.MOV.U32 R14, RZ, RZ, R18 ;  /* 0x000000ffff0eb224 */ /* 0x010fe400078e0012 */
[----:B------:R-:W-:-:S05]  /*247f0*/  @!P3 IMAD.MOV.U32 R15, RZ, RZ, R20 ;  /* 0x000000ffff0fb224 */ /* 0x000fca00078e0014 */
[----:B------:R-:W4:Y:S04]  /*24800*/  @!P3 LDG.E.U16 R13, desc[UR10][R14.64] ;  /* 0x0000000a0e0db981 */ /* 0x000f28000c1e1500 */
[----:B--2---:R0:W-:Y:S04]  /*24810*/  STL [R1+0x1708], R16 ;  /* 0x0017081001007387 */ /* 0x0041e80000100800 */
[----:B0-----:R-:W2:Y:S04]  /*24820*/  LDL R16, [R1+0x480] ;  /* 0x0004800001107983 */ /* 0x001ea80000100800 */
[----:B------:R0:W-:Y:S04]  /*24830*/  STL [R1+0x170c], R11 ;  /* 0x00170c0b01007387 */ /* 0x0001e80000100800 */
[----:B------:R-:W2:Y:S04]  /*24840*/  LDL R28, [R1+0x45c] ;  /* 0x00045c00011c7983 */ /* 0x000ea80000100800 */
[----:B------:R-:W2:Y:S04]  /*24850*/  LDL R26, [R1+0x460] ;  /* 0x00046000011a7983 */ /* 0x000ea80000100800 */
[----:B0-----:R-:W2:Y:S04]  /*24860*/  LDL R11, [R1+0x47c] ;  /* 0x00047c00010b7983 */ /* 0x001ea80000100800 */
[----:B---3--:R0:W-:Y:S04]  /*24870*/  STL [R1+0x1710], R12 ;  /* 0x0017100c01007387 */ /* 0x0081e80000100800 */
[----:B------:R-:W3:Y:S04]  /*24880*/  LDL R24, [R1+0x44c] ;  /* 0x00044c0001187983 */ /* 0x000ee80000100800 */
[----:B------:R-:W3:Y:S04]  /*24890*/  LDL R22, [R1+0xbb8] ;  /* 0x000bb80001167983 */ /* 0x000ee80000100800 */
[----:B------:R-:W3:Y:S04]  /*248a0*/  LDL R20, [R1+0xb9c] ;  /* 0x000b9c0001147983 */ /* 0x000ee80000100800 */
[----:B------:R-:W3:Y:S04]  /*248b0*/  LDL R18, [R1+0xbd8] ;  /* 0x000bd80001127983 */ /* 0x000ee80000100800 */
[----:B----4-:R1:W-:Y:S01]  /*248c0*/  STL [R1+0x1714], R13 ;  /* 0x0017140d01007387 */ /* 0x0103e20000100800 */
[----:B------:R-:W-:-:S02]  /*248d0*/  PRMT R17, RZ, 0x7610, R17 ;  /* 0x00007610ff117816 */ /* 0x000fc40000000011 */
[----:B------:R-:W-:Y:S02]  /*248e0*/  PRMT R19, RZ, 0x7610, R19 ;  /* 0x00007610ff137816 */ /* 0x000fe40000000013 */
[----:B------:R-:W-:Y:S02]  /*248f0*/  PRMT R21, RZ, 0x7610, R21 ;  /* 0x00007610ff157816 */ /* 0x000fe40000000015 */
[----:B------:R-:W-:Y:S02]  /*24900*/  PRMT R23, RZ, 0x7610, R23 ;  /* 0x00007610ff177816 */ /* 0x000fe40000000017 */
[----:B------:R-:W-:Y:S01]  /*24910*/  PRMT R25, RZ, 0x7610, R25 ;  /* 0x00007610ff197816 */ /* 0x000fe20000000019 */
[----:B0-----:R-:W4:Y:S04]  /*24920*/  LDL R12, [R1+0xbdc] ;  /* 0x000bdc00010c7983 */ /* 0x001f280000100800 */
[----:B-1----:R-:W4:Y:S01]  /*24930*/  LDL R13, [R1+0xbf8] ;  /* 0x000bf800010d7983 */ /* 0x002f220000100800 */
[----:B--2---:R-:W-:-:S03]  /*24940*/  @!P3 IMAD.MOV.U32 R14, RZ, RZ, R16 ;  /* 0x000000ffff0eb224 */ /* 0x004fc600078e0010 */
[----:B------:R-:W2:Y:S01]  /*24950*/  LDL R16, [R1+0xbbc] ;  /* 0x000bbc0001107983 */ /* 0x000ea20000100800 */
[----:B------:R-:W-:-:S03]  /*24960*/  @!P3 IMAD.MOV.U32 R15, RZ, RZ, R11 ;  /* 0x000000ffff0fb224 */ /* 0x000fc600078e000b */
[----:B------:R-:W2:Y:S04]  /*24970*/  LDL R11, [R1+0xc14] ;  /* 0x000c1400010b7983 */ /* 0x000ea80000100800 */
[----:B------:R0:W2:Y:S02]  /*24980*/  @!P3 LDG.E.U16 R17, desc[UR10][R14.64] ;  /* 0x0000000a0e11b981 */ /* 0x0000a4000c1e1500 */
[----:B0-----:R-:W-:Y:S02]  /*24990*/  @!P3 IMAD.MOV.U32 R14, RZ, RZ, R26 ;  /* 0x000000ffff0eb224 */ /* 0x001fe400078e001a */
[----:B------:R-:W-:-:S05]  /*249a0*/  @!P3 IMAD.MOV.U32 R15, RZ, RZ, R28 ;  /* 0x000000ffff0fb224 */ /* 0x000fca00078e001c */
[----:B------:R3:W2:Y:S02]  /*249b0*/  @!P3 LDG.E.U16 R19, desc[UR10][R14.64] ;  /* 0x0000000a0e13b981 */ /* 0x0006a4000c1e1500 */
[----:B---3--:R-:W-:Y:S02]  /*249c0*/  @!P3 IMAD.MOV.U32 R15, RZ, RZ, R24 ;  /* 0x000000ffff0fb224 */ /* 0x008fe400078e0018 */
[----:B------:R-:W-:-:S05]  /*249d0*/  @!P3 IMAD.MOV.U32 R14, RZ, RZ, R22 ;  /* 0x000000ffff0eb224 */ /* 0x000fca00078e0016 */
[----:B------:R0:W3:Y:S02]  /*249e0*/  @!P3 LDG.E.U16 R21, desc[UR10][R14.64] ;  /* 0x0000000a0e15b981 */ /* 0x0000e4000c1e1500 */
[----:B0-----:R-:W-:Y:S02]  /*249f0*/  @!P3 IMAD.MOV.U32 R14, RZ, RZ, R18 ;  /* 0x000000ffff0eb224 */ /* 0x001fe400078e0012 */
[----:B------:R-:W-:-:S05]  /*24a00*/  @!P3 IMAD.MOV.U32 R15, RZ, RZ, R20 ;  /* 0x000000ffff0fb224 */ /* 0x000fca00078e0014 */
[----:B------:R4:W3:Y:S02]  /*24a10*/  @!P3 LDG.E.U16 R23, desc[UR10][R14.64] ;  /* 0x0000000a0e17b981 */ /* 0x0008e4000c1e1500 */
[----:B----4-:R-:W-:Y:S02]  /*24a20*/  @!P3 IMAD.MOV.U32 R14, RZ, RZ, R13 ;  /* 0x000000ffff0eb224 */ /* 0x010fe400078e000d */
[----:B--2---:R-:W-:-:S05]  /*24a30*/  @!P3 IMAD.MOV.U32 R15, RZ, RZ, R16 ;  /* 0x000000ffff0fb224 */ /* 0x004fca00078e0010 */
[----:B------:R0:W2:Y:S04]  /*24a40*/  @!P3 LDG.E.U16 R25, desc[UR10][R14.64] ;  /* 0x0000000a0e19b981 */ /* 0x0000a8000c1e1500 */
[----:B------:R-:W-:Y:S01]  /*24a50*/  STL [R1+0x1718], R17 ;  /* 0x0017181101007387 */ /* 0x000fe20000100800 */
[----:B0-----:R-:W-:Y:S02]  /*24a60*/  @!P3 IMAD.MOV.U32 R15, RZ, RZ, R12 ;  /* 0x000000ffff0fb224 */ /* 0x001fe400078e000c */
[----:B------:R-:W-:Y:S01]  /*24a70*/  @!P3 IMAD.MOV.U32 R14, RZ, RZ, R11 ;  /* 0x000000ffff0eb224 */ /* 0x000fe200078e000b */
[----:B------:R-:W-:-:S06]  /*24a80*/  PRMT R27, RZ, 0x7610, R27 ;  /* 0x00007610ff1b7816 */ /* 0x000fcc000000001b */
[----:B------:R-:W4:Y:S04]  /*24a90*/  @!P3 LDG.E.U16 R27, desc[UR10][R14.64] ;  /* 0x0000000a0e1bb981 */ /* 0x000f28000c1e1500 */
[----:B------:R-:W-:Y:S04]  /*24aa0*/  STL [R1+0x171c], R19 ;  /* 0x00171c1301007387 */ /* 0x000fe80000100800 */
[----:B---3--:R-:W-:Y:S04]  /*24ab0*/  STL [R1+0x1720], R21 ;  /* 0x0017201501007387 */ /* 0x008fe80000100800 */
[----:B------:R-:W-:Y:S04]  /*24ac0*/  STL [R1+0x1724], R23 ;  /* 0x0017241701007387 */ /* 0x000fe80000100800 */
[----:B--2---:R0:W-:Y:S04]  /*24ad0*/  STL [R1+0x1728], R25 ;  /* 0x0017281901007387 */ /* 0x0041e80000100800 */
[----:B0-----:R-:W2:Y:S04]  /*24ae0*/  LDL.LU R25, [R1+0xb4] ;  /* 0x0000b40001197983 */ /* 0x001ea80000300800 */
        /* <DEDUP_REMOVED lines=14> */
[----:B------:R-:W2:Y:S01]  /*24bd0*/  LDL R15, [R1+0xc04] ;  /* 0x000c0400010f7983 */ /* 0x000ea20000100800 */
[----:B------:R-:W-:-:S03]  /*24be0*/  PRMT R29, RZ, 0x7610, R29 ;  /* 0x00007610ff1d7816 */ /* 0x000fc6000000001d */
[----:B----4-:R0:W-:Y:S04]  /*24bf0*/  STL [R1+0x172c], R27 ;  /* 0x00172c1b01007387 */ /* 0x0101e80000100800 */
[----:B0-----:R-:W4:Y:S04]  /*24c00*/  LDL.LU R27, [R1+0xb8] ;  /* 0x0000b800011b7983 */ /* 0x001f280000300800 */
[----:B------:R0:W-:Y:S01]  /*24c10*/  STL [R1+0xc7c], R0 ;  /* 0x000c7c0001007387 */ /* 0x0001e20000100800 */
[----:B--2---:R-:W-:Y:S02]  /*24c20*/  @!P3 IMAD.MOV.U32 R14, RZ, RZ, R15 ;  /* 0x000000ffff0eb224 */ /* 0x004fe400078e000f */
[----:B------:R-:W-:-:S02]  /*24c30*/  @!P3 IMAD.MOV.U32 R15, RZ, RZ, R0 ;  /* 0x000000ffff0fb224 */ /* 0x000fc400078e0000 */
[----:B0-----:R-:W2:Y:S04]  /*24c40*/  LDL R0, [R1+0xc28] ;  /* 0x000c280001007983 */ /* 0x001ea80000100800 */
[----:B------:R-:W3:Y:S04]  /*24c50*/  @!P3 LDG.E.U16 R29, desc[UR10][R14.64] ;  /* 0x0000000a0e1db981 */ /* 0x000ee8000c1e1500 */
[----:B--2---:R0:W-:Y:S04]  /*24c60*/  STS.U16 [R0+UR5+0xde00], R2 ;  /* 0x00de000200007988 */ /* 0x0041e80008000405 */
[----:B---3--:R1:W-:Y:S04]  /*24c70*/  STL [R1+0x1730], R29 ;  /* 0x0017301d01007387 */ /* 0x0083e80000100800 */
[----:B0-----:R-:W4:Y:S04]  /*24c80*/  LDL R2, [R1+0xc24] ;  /* 0x000c240001027983 */ /* 0x001f280000100800 */
[----:B------:R-:W2:Y:S04]  /*24c90*/  LDL.LU R15, [R1+0x78] ;  /* 0x00007800010f7983 */ /* 0x000ea80000300800 */
[----:B-1----:R-:W3:Y:S04]  /*24ca0*/  LDL.LU R29, [R1+0x6c] ;  /* 0x00006c00011d7983 */ /* 0x002ee80000300800 */
[----:B---3--:R0:W-:Y:S04]  /*24cb0*/  STL [R1+0x1734], R29 ;  /* 0x0017341d01007387 */ /* 0x0081e80000100800 */
[----:B0-----:R-:W3:Y:S04]  /*24cc0*/  LDL.LU R29, [R1+0x70] ;  /* 0x00007000011d7983 */ /* 0x001ee80000300800 */
        /* <DEDUP_REMOVED lines=8> */
[----:B----4-:R-:W-:Y:S04]  /*24d50*/  STS.U16 [R2+UR5+0x300], R27 ;  /* 0x0003001b02007988 */ /* 0x010fe80008000405 */
        /* <DEDUP_REMOVED lines=18> */
[----:B------:R0:W-:Y:S04]  /*24e80*/  STS.U16 [R2+UR5+0x2700], R16 ;  /* 0x0027001002007988 */ /* 0x0001e80008000405 */
[----:B------:R-:W4:Y:S04]  /*24e90*/  LDL.LU R11, [R1+0x48] ;  /* 0x00004800010b7983 */ /* 0x000f280000300800 */
[----:B------:R1:W-:Y:S04]  /*24ea0*/  STS.U16 [R2+UR5+0x2b00], R18 ;  /* 0x002b001202007988 */ /* 0x0003e80008000405 */
[----:B------:R2:W-:Y:S04]  /*24eb0*/  STS.U16 [R2+UR5+0x2f00], R20 ;  /* 0x002f001402007988 */ /* 0x0005e80008000405 */
[----:B------:R2:W-:Y:S04]  /*24ec0*/  STS.U16 [R2+UR5+0x3300], R22 ;  /* 0x0033001602007988 */ /* 0x0005e80008000405 */
[----:B------:R2:W-:Y:S04]  /*24ed0*/  STS.U16 [R2+UR5+0x3700], R24 ;  /* 0x0037001802007988 */ /* 0x0005e80008000405 */
[----:B------:R2:W-:Y:S04]  /*24ee0*/  STS.U16 [R2+UR5+0x3b00], R26 ;  /* 0x003b001a02007988 */ /* 0x0005e80008000405 */
[----:B0-----:R-:W4:Y:S04]  /*24ef0*/  LDL.LU R16, [R1+0x44] ;  /* 0x0000440001107983 */ /* 0x001f280000300800 */
[----:B-1----:R-:W4:Y:S04]  /*24f00*/  LDL.LU R18, [R1+0x40] ;  /* 0x0000400001127983 */ /* 0x002f280000300800 */
[----:B--2---:R-:W2:Y:S04]  /*24f10*/  LDL.LU R20, [R1+0x3c] ;  /* 0x00003c0001147983 */ /* 0x004ea80000300800 */
[----:B------:R-:W2:Y:S04]  /*24f20*/  LDL.LU R22, [R1+0x38] ;  /* 0x0000380001167983 */ /* 0x000ea80000300800 */
[----:B------:R-:W2:Y:S04]  /*24f30*/  LDL.LU R24, [R1+0x34] ;  /* 0x0000340001187983 */ /* 0x000ea80000300800 */
[----:B------:R0:W-:Y:S04]  /*24f40*/  STS.U16 [R2+UR5+0x3f00], R28 ;  /* 0x003f001c02007988 */ /* 0x0001e80008000405 */
[----:B------:R-:W2:Y:S04]  /*24f50*/  LDL.LU R26, [R1+0x30] ;  /* 0x00003000011a7983 */ /* 0x000ea80000300800 */
        /* <DEDUP_REMOVED lines=12> */
[----:B0-----:R-:W2:Y:S04]  /*25020*/  LDL.LU R15, [R1] ;  /* 0x00000000010f7983 */ /* 0x001ea80000300800 */
[----:B---3--:R0:W-:Y:S04]  /*25030*/  STS.U16 [R2+UR5+0x4700], R29 ;  /* 0x0047001d02007988 */ /* 0x0081e80008000405 */
[----:B0-----:R-:W3:Y:S04]  /*25040*/  LDL.LU R29, [R1+0x1738] ;  /* 0x00173800011d7983 */ /* 0x001ee80000300800 */
[----:B---3--:R0:W-:Y:S04]  /*25050*/  STS.U16 [R2+UR5+0x4b00], R29 ;  /* 0x004b001d02007988 */ /* 0x0081e80008000405 */
[----:B0-----:R-:W3:Y:S04]  /*25060*/  LDL.LU R29, [R1+0x1734] ;  /* 0x00173400011d7983 */ /* 0x001ee80000300800 */
[----:B---3--:R0:W-:Y:S04]  /*25070*/  STS.U16 [R2+UR5+0x4f00], R29 ;  /* 0x004f001d02007988 */ /* 0x0081e80008000405 */
[----:B----4-:R1:W-:Y:S04]  /*25080*/  STS.U16 [R2+UR5+0x5300], R27 ;  /* 0x0053001b02007988 */ /* 0x0103e80008000405 */
[----:B------:R3:W-:Y:S04]  /*25090*/  STS.U16 [R2+UR5+0x5700], R25 ;  /* 0x0057001902007988 */ /* 0x0007e80008000405 */
[----:B------:R4:W-:Y:S04]  /*250a0*/  STS.U16 [R2+UR5+0x5b00], R23 ;  /* 0x005b001702007988 */ /* 0x0009e80008000405 */
[----:B------:R2:W-:Y:S04]  /*250b0*/  STS.U16 [R2+UR5+0x5f00], R21 ;  /* 0x005f001502007988 */ /* 0x0005e80008000405 */
[----:B------:R2:W-:Y:S04]  /*250c0*/  STS.U16 [R2+UR5+0x6300], R19 ;  /* 0x0063001302007988 */ /* 0x0005e80008000405 */
[----:B0-----:R-:W2:Y:S04]  /*250d0*/  LDL.LU R29, [R1+0x1730] ;  /* 0x00173000011d7983 */ /* 0x001ea80000300800 */
[----:B-1----:R-:W2:Y:S04]  /*250e0*/  LDL.LU R27, [R1+0x172c] ;  /* 0x00172c00011b7983 */ /* 0x002ea80000300800 */
[----:B---3--:R-:W3:Y:S04]  /*250f0*/  LDL.LU R25, [R1+0x1728] ;  /* 0x0017280001197983 */ /* 0x008ee80000300800 */
[----:B----4-:R-:W4:Y:S04]  /*25100*/  LDL.LU R23, [R1+0x1724] ;  /* 0x0017240001177983 */ /* 0x010f280000300800 */
[----:B--2---:R-:W2:Y:S04]  /*25110*/  LDL.LU R21, [R1+0x1720] ;  /* 0x0017200001157983 */ /* 0x004ea80000300800 */
[----:B------:R-:W3:Y:S04]  /*25120*/  LDL.LU R19, [R1+0x171c] ;  /* 0x00171c0001137983 */ /* 0x000ee80000300800 */
[----:B------:R0:W-:Y:S04]  /*25130*/  STS.U16 [R2+UR5+0x6700], R17 ;  /* 0x0067001102007988 */ /* 0x0001e80008000405 */
[----:B------:R1:W-:Y:S04]  /*25140*/  STS.U16 [R2+UR5+0x6b00], R13 ;  /* 0x006b000d02007988 */ /* 0x0003e80008000405 */
[----:B------:R1:W-:Y:S04]  /*25150*/  STS.U16 [R2+UR5+0x6f00], R12 ;  /* 0x006f000c02007988 */ /* 0x0003e80008000405 */
[----:B------:R1:W-:Y:S04]  /*25160*/  STS.U16 [R2+UR5+0x7300], R11 ;  /* 0x0073000b02007988 */ /* 0x0003e80008000405 */
[----:B------:R1:W-:Y:S04]  /*25170*/  STS.U16 [R2+UR5+0x7700], R16 ;  /* 0x0077001002007988 */ /* 0x0003e80008000405 */
[----:B------:R1:W-:Y:S04]  /*25180*/  STS.U16 [R2+UR5+0x7b00], R18 ;  /* 0x007b001202007988 */ /* 0x0003e80008000405 */
[----:B0-----:R-:W4:Y:S04]  /*25190*/  LDL.LU R17, [R1+0x1718] ;  /* 0x0017180001117983 */ /* 0x001f280000300800 */
[----:B-1----:R-:W2:Y:S04]  /*251a0*/  LDL.LU R13, [R1+0x1714] ;  /* 0x00171400010d7983 */ /* 0x002ea80000300800 */
[----:B------:R-:W3:Y:S04]  /*251b0*/  LDL.LU R12, [R1+0x1710] ;  /* 0x00171000010c7983 */ /* 0x000ee80000300800 */
[----:B------:R-:W4:Y:S04]  /*251c0*/  LDL.LU R11, [R1+0x170c] ;  /* 0x00170c00010b7983 */ /* 0x000f280000300800 */
[----:B------:R-:W2:Y:S04]  /*251d0*/  LDL.LU R16, [R1+0x1708] ;  /* 0x0017080001107983 */ /* 0x000ea80000300800 */
[----:B------:R-:W3:Y:S04]  /*251e0*/  LDL.LU R18, [R1+0x1704] ;  /* 0x0017040001127983 */ /* 0x000ee80000300800 */
        /* <DEDUP_REMOVED lines=10> */
[----:B------:R-:W-:Y:S04]  /*25290*/  STS.U16 [R2+UR5+0x9300], R10 ;  /* 0x0093000a02007988 */ /* 0x000fe80008000405 */
[----:B------:R-:W-:Y:S04]  /*252a0*/  STS.U16 [R2+UR5+0x9700], R9 ;  /* 0x0097000902007988 */ /* 0x000fe80008000405 */
[----:B------:R-:W-:Y:S04]  /*252b0*/  STS.U16 [R2+UR5+0x9b00], R8 ;  /* 0x009b000802007988 */ /* 0x000fe80008000405 */
[----:B------:R-:W-:Y:S04]  /*252c0*/  STS.U16 [R2+UR5+0x9f00], R7 ;  /* 0x009f000702007988 */ /* 0x000fe80008000405 */
[----:B------:R-:W-:Y:S04]  /*252d0*/  STS.U16 [R2+UR5+0xa300], R6 ;  /* 0x00a3000602007988 */ /* 0x000fe80008000405 */
[----:B------:R-:W-:Y:S04]  /*252e0*/  STS.U16 [R2+UR5+0xa700], R5 ;  /* 0x00a7000502007988 */ /* 0x000fe80008000405 */
[----:B------:R0:W-:Y:S04]  /*252f0*/  STS.U16 [R2+UR5+0xab00], R0 ;  /* 0x00ab000002007988 */ /* 0x0001e80008000405 */
[----:B0-----:R-:W3:Y:S04]  /*25300*/  LDL R0, [R1+0x2c8] ;  /* 0x0002c80001007983 */ /* 0x001ee80000100800 */
[----:B------:R-:W-:Y:S04]  /*25310*/  STS.U16 [R2+UR5+0xaf00], R4 ;  /* 0x00af000402007988 */ /* 0x000fe80008000405 */
[----:B------:R-:W-:Y:S04]  /*25320*/  STS.U16 [R2+UR5+0xb300], R3 ;  /* 0x00b3000302007988 */ /* 0x000fe80008000405 */
[----:B------:R0:W-:Y:S04]  /*25330*/  STS.U16 [R2+UR5+0xb700], R14 ;  /* 0x00b7000e02007988 */ /* 0x0001e80008000405 */
[----:B------:R1:W-:Y:S01]  /*25340*/  STS.U16 [R2+UR5+0xbb00], R15 ;  /* 0x00bb000f02007988 */ /* 0x0003e20008000405 */
[----:B0-----:R-:W0:Y:S01]  /*25350*/  S2R R14, SR_TID.X ;  /* 0x00000000000e7919 */ /* 0x001e220000002100 */
[----:B-1----:R-:W1:Y:S02]  /*25360*/  S2R R15, SR_TID.X ;  /* 0x00000000000f7919 */ /* 0x002e640000002100 */
[----:B-1----:R-:W-:Y:S01]  /*25370*/  IMAD.SHL.U32 R3, R15, 0x2, RZ ;  /* 0x000000020f037824 */ /* 0x002fe200078e00ff */
[----:B0-----:R-:W-:-:S05]  /*25380*/  LOP3.LUT R15, R14, 0x7, RZ, 0xc0, !PT ;  /* 0x000000070e0f7812 */ /* 0x001fca00078ec0ff */
[----:B------:R-:W-:-:S05]  /*25390*/  IMAD.SHL.U32 R15, R15, 0x10, RZ ;  /* 0x000000100f0f7824 */ /* 0x000fca00078e00ff */
[----:B------:R-:W-:Y:S01]  /*253a0*/  LOP3.LUT R15, R15, 0x30, R3, 0x78, !PT ;  /* 0x000000300f0f7812 */ /* 0x000fe200078e7803 */
[----:B--2---:R-:W-:Y:S04]  /*253b0*/  STS.U16 [R2+UR5+0xbf00], R28 ;  /* 0x00bf001c02007988 */ /* 0x004fe80008000405 */
[----:B----4-:R-:W-:Y:S04]  /*253c0*/  STS.U16 [R2+UR5+0xc300], R26 ;  /* 0x00c3001a02007988 */ /* 0x010fe80008000405 */
[----:B---3--:R-:W-:Y:S04]  /*253d0*/  STS.U16 [R2+UR5+0xc700], R24 ;  /* 0x00c7001802007988 */ /* 0x008fe80008000405 */
        /* <DEDUP_REMOVED lines=13> */
[----:B------:R0:W-:Y:S01]  /*254b0*/  STS.U16 [R2+UR5+0xff00], R29 ;  /* 0x00ff001d02007988 */ /* 0x0001e20008000405 */
[----:B------:R-:W-:Y:S01]  /*254c0*/  BAR.SYNC.DEFER_BLOCKING 0x0 ;  /* 0x0000000000007b1d */ /* 0x000fe20000010000 */
[----:B0-----:R-:W-:-:S02]  /*254d0*/  LOP3.LUT R2, R14, 0x60, RZ, 0xc0, !PT ;  /* 0x000000600e027812 */ /* 0x001fc400078ec0ff */
[----:B------:R-:W-:-:S05]  /*254e0*/  LOP3.LUT R14, R14, 0x7, RZ, 0xc0, !PT ;  /* 0x000000070e0e7812 */ /* 0x000fca00078ec0ff */
[----:B------:R-:W-:Y:S02]  /*254f0*/  IMAD R14, R14, 0x4, R2 ;  /* 0x000000040e0e7824 */ /* 0x000fe400078e0202 */
[----:B------:R-:W2:Y:S02]  /*25500*/  LDL R2, [R1+0x2cc] ;  /* 0x0002cc0001027983 */ /* 0x000ea40000100800 */
[----:B------:R-:W-:-:S05]  /*25510*/  IMAD.U32 R14, R14, 0x20, R15 ;  /* 0x000000200e0e7824 */ /* 0x000fca00078e000f */
[----:B------:R-:W0:Y:S04]  /*25520*/  LDSM.16.M88.4 R8, [R14+UR5] ;  /* 0x000000050e08783b */ /* 0x000e280008000200 */
[----:B------:R-:W1:Y:S04]  /*25530*/  LDSM.16.M88.4 R24, [R14+UR5+0x1000] ;  /* 0x001000050e18783b */ /* 0x000e680008000200 */
[----:B------:R-:W-:Y:S04]  /*25540*/  LDSM.16.M88.4 R20, [R14+UR5+0x2000] ;  /* 0x002000050e14783b */ /* 0x000fe80008000200 */
[----:B------:R-:W-:Y:S04]  /*25550*/  LDSM.16.MT88.4 R16, [R0+UR5+0x10000] ;  /* 0x010000050010783b */ /* 0x000fe80008004200 */
[----:B0-----:R-:W-:Y:S01]  /*25560*/  STL.64 [R1+0xb0], R8 ;  /* 0x0000b00801007387 */ /* 0x001fe20000100a00 */
[----:B------:R-:W-:-:S03]  /*25570*/  IMAD.MOV.U32 R5, RZ, RZ, R8 ;  /* 0x000000ffff057224 */ /* 0x000fc600078e0008 */
[----:B------:R-:W-:Y:S01]  /*25580*/  STL.64 [R1+0xb8], R10 ;  /* 0x0000b80a01007387 */ /* 0x000fe20000100a00 */
[----:B------:R-:W-:-:S03]  /*25590*/  IMAD.MOV.U32 R4, RZ, RZ, R9 ;  /* 0x000000ffff047224 */ /* 0x000fc600078e0009 */
[----:B------:R-:W0:Y:S04]  /*255a0*/  LDSM.16.M88.4 R8, [R14+UR5+0x3000] ;  /* 0x003000050e08783b */ /* 0x000e280008000200 */
[----:B-1----:R-:W-:Y:S04]  /*255b0*/  STL.64 [R1+0xa0], R24 ;  /* 0x0000a01801007387 */ /* 0x002fe80000100a00 */
[----:B------:R-:W-:Y:S04]  /*255c0*/  STL.64 [R1+0xa8], R26 ;  /* 0x0000a81a01007387 */ /* 0x000fe80000100a00 */
[----:B------:R-:W-:Y:S04]  /*255d0*/  LDSM.16.M88.4 R24, [R14+UR5+0x6000] ;  /* 0x006000050e18783b */ /* 0x000fe80008000200 */
[----:B0-----:R-:W-:Y:S04]  /*255e0*/  STL.64 [R1+0x80], R8 ;  /* 0x0000800801007387 */ /* 0x001fe80000100a00 */
[----:B------:R-:W-:Y:S04]  /*255f0*/  STL.64 [R1+0x90], R20 ;  /* 0x0000901401007387 */ /* 0x000fe80000100a00 */
[----:B------:R-:W-:Y:S04]  /*25600*/  STL.64 [R1+0x98], R22 ;  /* 0x0000981601007387 */ /* 0x000fe80000100a00 */
[----:B------:R-:W-:Y:S01]  /*25610*/  STL.64 [R1+0x88], R10 ;  /* 0x0000880a01007387 */ /* 0x000fe20000100a00 */
[----:B------:R-:W-:-:S03]  /*25620*/  IMAD.MOV.U32 R0, RZ, RZ, R9 ;  /* 0x000000ffff007224 */ /* 0x000fc600078e0009 */
[----:B------:R-:W0:Y:S04]  /*25630*/  LDSM.16.M88.4 R8, [R14+UR5+0x4000] ;  /* 0x004000050e08783b */ /* 0x000e280008000200 */
[----:B0-----:R-:W-:Y:S01]  /*25640*/  STL.64 [R1+0x70], R8 ;  /* 0x0000700801007387 */ /* 0x001fe20000100a00 */
[----:B------:R-:W-:-:S03]  /*25650*/  IMAD.MOV.U32 R20, RZ, RZ, R8 ;  /* 0x000000ffff147224 */ /* 0x000fc600078e0008 */
[----:B------:R-:W-:Y:S01]  /*25660*/  STL.64 [R1+0x78], R10 ;  /* 0x0000780a01007387 */ /* 0x000fe20000100a00 */
[----:B------:R-:W-:-:S03]  /*25670*/  IMAD.MOV.U32 R3, RZ, RZ, R9 ;  /* 0x000000ffff037224 */ /* 0x000fc600078e0009 */
[----:B------:R-:W0:Y:S04]  /*25680*/  LDSM.16.M88.4 R8, [R14+UR5+0x5000] ;  /* 0x005000050e08783b */ /* 0x000e280008000200 */
[----:B0-----:R-:W-:Y:S04]  /*25690*/  STL.64 [R1+0x60], R8 ;  /* 0x0000600801007387 */ /* 0x001fe80000100a00 */
[----:B------:R-:W-:Y:S04]  /*256a0*/  STL.64 [R1+0x68], R10 ;  /* 0x0000680a01007387 */ /* 0x000fe80000100a00 */
[----:B------:R-:W0:Y:S04]  /*256b0*/  LDSM.16.M88.4 R8, [R14+UR5+0x7000] ;  /* 0x007000050e08783b */ /* 0x000e280008000200 */
[----:B------:R-:W-:Y:S04]  /*256c0*/  STL.64 [R1+0x50], R24 ;  /* 0x0000501801007387 */ /* 0x000fe80000100a00 */
[----:B------:R-:W-:Y:S04]  /*256d0*/  STL.64 [R1+0x58], R26 ;  /* 0x0000581a01007387 */ /* 0x000fe80000100a00 */
[----:B------:R-:W1:Y:S04]  /*256e0*/  LDSM.16.M88.4 R24, [R14+UR5+0x8000] ;  /* 0x008000050e18783b */ /* 0x000e680008000200 */
[----:B0-----:R-:W-:Y:S01]  /*256f0*/  STL.64 [R1+0x40], R8 ;  /* 0x0000400801007387 */ /* 0x001fe20000100a00 */
[----:B------:R-:W-:-:S03]  /*25700*/  IMAD.MOV.U32 R29, RZ, RZ, R8 ;  /* 0x000000ffff1d7224 */ /* 0x000fc600078e0008 */
[----:B------:R-:W-:Y:S01]  /*25710*/  STL.64 [R1+0x48], R10 ;  /* 0x0000480a01007387 */ /* 0x000fe20000100a00 */
[----:B------:R-:W-:-:S03]  /*25720*/  IMAD.MOV.U32 R28, RZ, RZ, R9 ;  /* 0x000000ffff1c7224 */ /* 0x000fc600078e0009 */
[----:B-1----:R-:W-:Y:S04]  /*25730*/  STL.64 [R1+0x30], R24 ;  /* 0x0000301801007387 */ /* 0x002fe80000100a00 */
[----:B------:R-:W0:Y:S04]  /*25740*/  LDSM.16.M88.4 R8, [R14+UR5+0x9000] ;  /* 0x009000050e08783b */ /* 0x000e280008000200 */
[----:B------:R-:W-:Y:S04]  /*25750*/  STL.64 [R1+0x38], R26 ;  /* 0x0000381a01007387 */ /* 0x000fe80000100a00 */
[----:B------:R-:W1:Y:S04]  /*25760*/  LDSM.16.M88.4 R24, [R14+UR5+0xa000] ;  /* 0x00a000050e18783b */ /* 0x000e680008000200 */
[----:B0-----:R-:W-:Y:S04]  /*25770*/  STL.64 [R1+0x20], R8 ;  /* 0x0000200801007387 */ /* 0x001fe80000100a00 */
[----:B------:R-:W-:Y:S04]  /*25780*/  STL.64 [R1+0x28], R10 ;  /* 0x0000280a01007387 */ /* 0x000fe80000100a00 */
[----:B-1----:R-:W-:Y:S04]  /*25790*/  STL.64 [R1+0x10], R24 ;  /* 0x0000101801007387 */ /* 0x002fe80000100a00 */
[----:B------:R-:W-:Y:S04]  /*257a0*/  STL.64 [R1+0x18], R26 ;  /* 0x0000181a01007387 */ /* 0x000fe80000100a00 */
[----:B------:R-:W0:Y:S04]  /*257b0*/  LDSM.16.M88.4 R24, [R14+UR5+0xc000] ;  /* 0x00c000050e18783b */ /* 0x000e280008000200 */
[----:B------:R-:W1:Y:S04]  /*257c0*/  LDSM.16.M88.4 R8, [R14+UR5+0xb000] ;  /* 0x00b000050e08783b */ /* 0x000e680008000200 */
[----:B0-----:R-:W-:Y:S04]  /*257d0*/  STL [R1+0x14ec], R26 ;  /* 0x0014ec1a01007387 */ /* 0x001fe80000100800 */
[----:B-1----:R-:W-:Y:S04]  /*257e0*/  STL.64 [R1], R8 ;  /* 0x0000000801007387 */ /* 0x002fe80000100a00 */
[----:B------:R-:W-:Y:S04]  /*257f0*/  STL.64 [R1+0x8], R10 ;  /* 0x0000080a01007387 */ /* 0x000fe80000100a00 */
[----:B------:R-:W-:Y:S04]  /*25800*/  STL [R1+0x14e8], R27 ;  /* 0x0014e81b01007387 */ /* 0x000fe80000100800 */
[----:B------:R0:W-:Y:S04]  /*25810*/  STL.64 [R1+0x16e0], R24 ;  /* 0x0016e01801007387 */ /* 0x0001e80000100a00 */
[----:B------:R-:W-:Y:S01]  /*25820*/  LDSM.16.M88.4 R8, [R14+UR5+0xe000] ;  /* 0x00e000050e08783b */ /* 0x000fe20008000200 */
[----:B0-----:R-:W-:-:S02]  /*25830*/  IMAD.MOV.U32 R24, RZ, RZ, R5 ;  /* 0x000000ffff187224 */ /* 0x001fc400078e0005 */
[----:B------:R-:W-:Y:S02]  /*25840*/  IMAD.MOV.U32 R25, RZ, RZ, R4 ;  /* 0x000000ffff197224 */ /* 0x000fe400078e0004 */
[----:B------:R-:W0:Y:S04]  /*25850*/  LDSM.16.M88.4 R4, [R14+UR5+0xd000] ;  /* 0x00d000050e04783b */ /* 0x000e280008000200 */
[----:B------:R-:W1:Y:S04]  /*25860*/  LDSM.16.M88.4 R12, [R14+UR5+0xf000] ;  /* 0x00f000050e0c783b */ /* 0x000e680008000200 */
[----:B0-----:R-:W-:Y:S04]  /*25870*/  STL [R1+0x1634], R6 ;  /* 0x0016340601007387 */ /* 0x001fe80000100800 */
[----:B------:R-:W-:Y:S04]  /*25880*/  STL [R1+0x1630], R7 ;  /* 0x0016300701007387 */ /* 0x000fe80000100800 */
[----:B------:R0:W-:Y:S04]  /*25890*/  STL.64 [R1+0x16e8], R4 ;  /* 0x0016e80401007387 */ /* 0x0001e80000100a00 */
[----:B0-----:R-:W3:Y:S04]  /*258a0*/  LDL.LU.64 R4, [R1+0x2b0] ;  /* 0x0002b00001047983 */ /* 0x001ee80000300a00 */
[----:B------:R-:W3:Y:S04]  /*258b0*/  LDL.LU.64 R6, [R1+0x2b8] ;  /* 0x0002b80001067983 */ /* 0x000ee80000300a00 */
[----:B------:R-:W-:Y:S04]  /*258c0*/  STL [R1+0x139c], R10 ;  /* 0x00139c0a01007387 */ /* 0x000fe80000100800 */
[----:B------:R-:W-:Y:S04]  /*258d0*/  STL [R1+0x1398], R11 ;  /* 0x0013980b01007387 */ /* 0x000fe80000100800 */
[----:B------:R0:W-:Y:S02]  /*258e0*/  STL.64 [R1+0x16b0], R8 ;  /* 0x0016b00801007387 */ /* 0x0001e40000100a00 */
[----:B0-----:R-:W-:-:S02]  /*258f0*/  IMAD.MOV.U32 R8, RZ, RZ, R20 ;  /* 0x000000ffff087224 */ /* 0x001fc400078e0014 */
[----:B--2---:R-:W0:Y:S01]  /*25900*/  LDSM.16.MT88.4 R20, [R2+UR5+0x10000] ;  /* 0x010000050214783b */ /* 0x004e220008004200 */
[----:B------:R-:W-:-:S05]  /*25910*/  IMAD.MOV.U32 R9, RZ, RZ, R3 ;  /* 0x000000ffff097224 */ /* 0x000fca00078e0003 */
[----:B------:R2:W-:Y:S04]  /*25920*/  STL.64 [R1+0x16b8], R8 ;  /* 0x0016b80801007387 */ /* 0x0005e80000100a00 */
[----:B--2---:R-:W2:Y:S04]  /*25930*/  LDL.LU.64 R8, [R1+0x2a0] ;  /* 0x0002a00001087983 */ /* 0x004ea80000300a00 */
[----:B------:R-:W2:Y:S04]  /*25940*/  LDL.LU.64 R10, [R1+0x2a8] ;  /* 0x0002a800010a7983 */ /* 0x000ea80000300a00 */
[----:B-1----:R-:W-:Y:S04]  /*25950*/  STL [R1+0x14f4], R14 ;  /* 0x0014f40e01007387 */ /* 0x002fe80000100800 */
[----:B------:R-:W-:Y:S04]  /*25960*/  STL [R1+0x14f0], R15 ;  /* 0x0014f00f01007387 */ /* 0x000fe80000100800 */
[----:B0-----:R-:W-:Y:S04]  /*25970*/  STL.64 [R1+0x1618], R22 ;  /* 0x0016181601007387 */ /* 0x001fe80000100a00 */
[----:B------:R0:W-:Y:S04]  /*25980*/  STL.64 [R1+0x1610], R20 ;  /* 0x0016101401007387 */ /* 0x0001e80000100a00 */
[----:B0-----:R-:W2:Y:S04]  /*25990*/  LDL.LU.64 R20, [R1+0xa0] ;  /* 0x0000a00001147983 */ /* 0x001ea80000300a00 */
[----:B------:R-:W-:Y:S01]  /*259a0*/  STL [R1+0x14f8], R2 ;  /* 0x0014f80201007387 */ /* 0x000fe20000100800 */
[----:B---3--:R-:W-:Y:S03]  /*259b0*/  HMMA.16816.F32 R24, R16, R24, R4 ;  /* 0x000000181018723c */ /* 0x008fe60000001804 */
[----:B------:R-:W3:-:S15]  /*259c0*/  LDL.LU.64 R4, [R1+0x16e8] ;  /* 0x0016e80001047983 */ /* 0x000ede0000300a00 */
[----:B------:R-:W-:-:S05]  /*259d0*/  NOP ;  /* 0x0000000000007918 */ /* 0x000fca0000000000 */
[----:B------:R0:W-:Y:S04]  /*259e0*/  STL.64 [R1+0x2b0], R24 ;  /* 0x0002b01801007387 */ /* 0x0001e80000100a00 */
[----:B------:R1:W-:Y:S04]  /*259f0*/  STL.64 [R1+0x2b8], R26 ;  /* 0x0002b81a01007387 */ /* 0x0003e80000100a00 */
[----:B0-----:R-:W4:Y:S01]  /*25a00*/  LDL.LU.64 R24, [R1+0x16e0] ;  /* 0x0016e00001187983 */ /* 0x001f220000300a00 */
[----:B--2---:R-:W-:Y:S06]  /*25a10*/  HMMA.16816.F32 R8, R16, R20, R8 ;  /* 0x000000141008723c */ /* 0x004fec0000001808 */
[----:B------:R-:W-:-:S02]  /*25a20*/  IMAD.MOV.U32 R6, RZ, RZ, R20 ;  /* 0x000000ffff067224 */ /* 0x000fc400078e0014 */
[----:B------:R-:W-:Y:S02]  /*25a30*/  IMAD.MOV.U32 R7, RZ, RZ, R21 ;  /* 0x000000ffff077224 */ /* 0x000fe400078e0015 */
[----:B------:R-:W2:Y:S04]  /*25a40*/  LDL.LU.64 R20, [R1+0x290] ;  /* 0x0002900001147983 */ /* 0x000ea80000300a00 */
[----:B------:R-:W2:Y:S10]  /*25a50*/  LDL.LU.64 R22, [R1+0x298] ;  /* 0x0002980001167983 */ /* 0x000eb40000300a00 */
[----:B------:R-:W-:-:S02]  /*25a60*/  IMAD.MOV.U32 R14, RZ, RZ, R8 ;  /* 0x000000ffff0e7224 */ /* 0x000fc400078e0008 */
[----:B------:R-:W-:Y:S02]  /*25a70*/  IMAD.MOV.U32 R15, RZ, RZ, R9 ;  /* 0x000000ffff0f7224 */ /* 0x000fe400078e0009 */
[----:B-1----:R-:W-:Y:S02]  /*25a80*/  IMAD.MOV.U32 R26, RZ, RZ, R10 ;  /* 0x000000ffff1a7224 */ /* 0x002fe400078e000a */
[----:B------:R-:W-:Y:S01]  /*25a90*/  IMAD.MOV.U32 R27, RZ, RZ, R11 ;  /* 0x000000ffff1b7224 */ /* 0x000fe200078e000b */
[----:B------:R-:W3:Y:S04]  /*25aa0*/  LDL.LU.64 R8, [R1+0x280] ;  /* 0x0002800001087983 */ /* 0x000ee80000300a00 */
[----:B------:R-:W4:Y:S04]  /*25ab0*/  LDL.LU.64 R10, [R1+0x288] ;  /* 0x00028800010a7983 */ /* 0x000f280000300a00 */
[----:B----4-:R-:W-:Y:S04]  /*25ac0*/  STL.64 [R1+0x16c8], R10 ;  /* 0x0016c80a01007387 */ /* 0x010fe80000100a00 */
[----:B---3--:R-:W-:Y:S04]  /*25ad0*/  STL.64 [R1+0x16c0], R8 ;  /* 0x0016c00801007387 */ /* 0x008fe80000100a00 */
[----:B------:R-:W-:Y:S04]  /*25ae0*/  STL.64 [R1+0x1640], R6 ;  /* 0x0016400601007387 */ /* 0x000fe80000100a00 */
[----:B------:R0:W-:Y:S04]  /*25af0*/  STL.64 [R1+0x1638], R4 ;  /* 0x0016380401007387 */ /* 0x0001e80000100a00 */
[----:B0-----:R-:W3:Y:S04]  /*25b00*/  LDL.LU.64 R4, [R1+0x270] ;  /* 0x0002700001047983 */ /* 0x001ee80000300a00 */
[----:B------:R-:W4:Y:S04]  /*25b10*/  LDL.LU.64 R6, [R1+0x278] ;  /* 0x0002780001067983 */ /* 0x000f280000300a00 */
[----:B----4-:R-:W-:Y:S04]  /*25b20*/  STL.64 [R1+0x16d8], R6 ;  /* 0x0016d80601007387 */ /* 0x010fe80000100a00 */
[----:B---3--:R0:W-:Y:S04]  /*25b30*/  STL.64 [R1+0x16d0], R4 ;  /* 0x0016d00401007387 */ /* 0x0081e80000100a00 */
[----:B0-----:R-:W2:Y:S04]  /*25b40*/  LDL.LU.64 R4, [R1+0x90] ;  /* 0x0000900001047983 */ /* 0x001ea80000300a00 */
[----:B------:R-:W-:Y:S04]  /*25b50*/  STL [R1+0x1504], R15 ;  /* 0x0015040f01007387 */ /* 0x000fe80000100800 */
[----:B------:R-:W-:Y:S04]  /*25b60*/  STL [R1+0x1500], R26 ;  /* 0x0015001a01007387 */ /* 0x000fe80000100800 */
[----:B------:R-:W-:Y:S04]  /*25b70*/  STL [R1+0x14fc], R27 ;  /* 0x0014fc1b01007387 */ /* 0x000fe80000100800 */
[----:B------:R-:W3:Y:S01]  /*25b80*/  LDL.LU.64 R6, [R1+0x16d8] ;  /* 0x0016d80001067983 */ /* 0x000ee20000300a00 */
[----:B--2---:R-:W-:Y:S07]  /*25b90*/  HMMA.16816.F32 R8, R16, R4, R20 ;  /* 0x000000041008723c */ /* 0x004fee0000001814 */
[----:B------:R-:W-:-:S02]  /*25ba0*/  IMAD.MOV.U32 R21, RZ, RZ, R4 ;  /* 0x000000ffff157224 */ /* 0x000fc400078e0004 */
[----:B------:R-:W-:Y:S02]  /*25bb0*/  IMAD.MOV.U32 R20, RZ, RZ, R5 ;  /* 0x000000ffff147224 */ /* 0x000fe400078e0005 */
[----:B------:R-:W3:-:S12]  /*25bc0*/  LDL.LU.64 R4, [R1+0x16d0] ;  /* 0x0016d00001047983 */ /* 0x000ed80000300a00 */
[----:B------:R-:W-:Y:S04]  /*25bd0*/  STL.64 [R1+0x290], R8 ;  /* 0x0002900801007387 */ /* 0x000fe80000100a00 */
[----:B------:R0:W-:Y:S01]  /*25be0*/  STL [R1+0x298], R10 ;  /* 0x0002980a01007387 */ /* 0x0001e20000100800 */
[----:B------:R-:W-:-:S03]  /*25bf0*/  IMAD.MOV.U32 R3, RZ, RZ, R11 ;  /* 0x000000ffff037224 */ /* 0x000fc600078e000b */
[----:B0-----:R-:W2:Y:S04]  /*25c00*/  LDL.LU.64 R10, [R1+0x16c8] ;  /* 0x0016c800010a7983 */ /* 0x001ea80000300a00 */
[----:B------:R-:W2:Y:S04]  /*25c10*/  LDL.LU.64 R8, [R1+0x16c0] ;  /* 0x0016c00001087983 */ /* 0x000ea80000300a00 */
[----:B------:R0:W-:Y:S04]  /*25c20*/  STL.64 [R1+0x1648], R20 ;  /* 0x0016481401007387 */ /* 0x0001e80000100a00 */
[----:B0-----:R-:W2:Y:S01]  /*25c30*/  LDL R20, [R1+0x80] ;  /* 0x0000800001147983 */ /* 0x001ea20000100800 */
[----:B------:R-:W-:-:S03]  /*25c40*/  IMAD.MOV.U32 R21, RZ, RZ, R0 ;  /* 0x000000ffff157224 */ /* 0x000fc600078e0000 */
[----:B------:R-:W-:Y:S04]  /*25c50*/  STL [R1+0x15c0], R3 ;  /* 0x0015c00301007387 */ /* 0x000fe80000100800 */
[----:B--2---:R-:W-:Y:S01]  /*25c60*/  HMMA.16816.F32 R20, R16, R20, R8 ;  /* 0x000000141014723c */ /* 0x004fe20000001808 */
[----:B------:R-:W3:-:S15]  /*25c70*/  LDL.LU.64 R8, [R1+0x16b8] ;  /* 0x0016b80001087983 */ /* 0x000ede0000300a00 */
[----:B------:R-:W-:-:S07]  /*25c80*/  NOP ;  /* 0x0000000000007918 */ /* 0x000fce0000000000 */
[----:B------:R0:W-:Y:S04]  /*25c90*/  STL.64 [R1+0x280], R20 ;  /* 0x0002801401007387 */ /* 0x0001e80000100a00 */
[----:B------:R-:W-:Y:S04]  /*25ca0*/  STL [R1+0x288], R22 ;  /* 0x0002881601007387 */ /* 0x000fe80000100800 */
[----:B0-----:R-:W2:Y:S04]  /*25cb0*/  LDL.64 R20, [R1] ;  /* 0x0000000001147983 */ /* 0x001ea80000100a00 */
[----:B--2---:R0:W-:Y:S04]  /*25cc0*/  STL.64 [R1+0x1650], R20 ;  /* 0x0016501401007387 */ /* 0x0041e80000100a00 */
[----:B0-----:R-:W2:Y:S01]  /*25cd0*/  LDL.LU.64 R20, [R1+0x10] ;  /* 0x0000100001147983 */ /* 0x001ea20000300a00 */
[----:B------:R-:W-:-:S03]  /*25ce0*/  IMAD.MOV.U32 R0, RZ, RZ, R23 ;  /* 0x000000ffff007224 */ /* 0x000fc600078e0017 */
[----:B--2---:R0:W-:Y:S04]  /*25cf0*/  STL.64 [R1+0x1668], R20 ;  /* 0x0016681401007387 */ /* 0x0041e80000100a00 */
[----:B0-----:R-:W2:Y:S01]  /*25d00*/  LDL.64 R20, [R1+0x20] ;  /* 0x0000200001147983 */ /* 0x001ea20000100a00 */
[----:B---3--:R-:W-:Y:S03]  /*25d10*/  HMMA.16816.F32 R4, R16, R8, R4 ;  /* 0x000000081004723c */ /* 0x008fe60000001804 */
[----:B--2---:R0:W-:Y:S04]  /*25d20*/  STL.64 [R1+0x1670], R20 ;  /* 0x0016701401007387 */ /* 0x0041e80000100a00 */
[----:B------:R-:W-:Y:S04]  /*25d30*/  STL [R1+0x15c4], R0 ;  /* 0x0015c40001007387 */ /* 0x000fe80000100800 */
[----:B------:R-:W2:Y:S04]  /*25d40*/  LDL.LU.64 R8, [R1+0x260] ;  /* 0x0002600001087983 */ /* 0x000ea80000300a00 */
[----:B------:R-:W2:Y:S04]  /*25d50*/  LDL.LU.64 R10, [R1+0x268] ;  /* 0x00026800010a7983 */ /* 0x000ea80000300a00 */
[----:B0-----:R-:W3:Y:S04]  /*25d60*/  LDL.LU.64 R20, [R1+0x230] ;  /* 0x0002300001147983 */ /* 0x001ee80000300a00 */
[----:B------:R-:W4:Y:S04]  /*25d70*/  LDL.LU.64 R22, [R1+0x238] ;  /* 0x0002380001167983 */ /* 0x000f280000300a00 */
[----:B----4-:R-:W-:Y:S04]  /*25d80*/  STL.64 [R1+0x1680], R22 ;  /* 0x0016801601007387 */ /* 0x010fe80000100a00 */
[----:B---3--:R0:W-:Y:S04]  /*25d90*/  STL.64 [R1+0x1678], R20 ;  /* 0x0016781401007387 */ /* 0x0081e80000100a00 */
[----:B0-----:R-:W3:Y:S04]  /*25da0*/  LDL.LU.64 R20, [R1+0x240] ;  /* 0x0002400001147983 */ /* 0x001ee80000300a00 */
[----:B------:R-:W4:Y:S04]  /*25db0*/  LDL.LU.64 R22, [R1+0x248] ;  /* 0x0002480001167983 */ /* 0x000f280000300a00 */
[----:B----4-:R-:W-:Y:S04]  /*25dc0*/  STL.64 [R1+0x1690], R22 ;  /* 0x0016901601007387 */ /* 0x010fe80000100a00 */
[----:B---3--:R0:W-:Y:S04]  /*25dd0*/  STL.64 [R1+0x1688], R20 ;  /* 0x0016881401007387 */ /* 0x0081e80000100a00 */
[----:B0-----:R-:W3:Y:S01]  /*25de0*/  LDL.64 R20, [R1+0x50] ;  /* 0x0000500001147983 */ /* 0x001ee20000100a00 */
[----:B------:R-:W-:-:S02]  /*25df0*/  IMAD.MOV.U32 R15, RZ, RZ, R4 ;  /* 0x000000ffff0f7224 */ /* 0x000fc400078e0004 */
[----:B------:R-:W-:Y:S02]  /*25e00*/  IMAD.MOV.U32 R26, RZ, RZ, R5 ;  /* 0x000000ffff1a7224 */ /* 0x000fe400078e0005 */
[----:B------:R-:W-:Y:S02]  /*25e10*/  IMAD.MOV.U32 R27, RZ, RZ, R6 ;  /* 0x000000ffff1b7224 */ /* 0x000fe400078e0006 */
[----:B------:R-:W-:Y:S01]  /*25e20*/  IMAD.MOV.U32 R2, RZ, RZ, R7 ;  /* 0x000000ffff027224 */ /* 0x000fe200078e0007 */
[----:B---3--:R0:W-:Y:S04]  /*25e30*/  STL.64 [R1+0x16a8], R20 ;  /* 0x0016a81401007387 */ /* 0x0081e80000100a00 */
[----:B0-----:R-:W2:Y:S04]  /*25e40*/  LDL.LU.64 R20, [R1+0x60] ;  /* 0x0000600001147983 */ /* 0x001ea80000300a00 */
[----:B------:R-:W3:Y:S04]  /*25e50*/  LDL.LU.64 R4, [R1+0x220] ;  /* 0x0002200001047983 */ /* 0x000ee80000300a00 */
[----:B------:R-:W4:Y:S01]  /*25e60*/  LDL.LU.64 R6, [R1+0x228] ;  /* 0x0002280001067983 */ /* 0x000f220000300a00 */
[----:B--2---:R-:W-:Y:S03]  /*25e70*/  HMMA.16816.F32 R8, R16, R20, R8 ;  /* 0x000000141008723c */ /* 0x004fe60000001808 */
[----:B----4-:R-:W-:Y:S04]  /*25e80*/  STL.64 [R1+0x16a0], R6 ;  /* 0x0016a00601007387 */ /* 0x010fe80000100a00 */
[----:B---3--:R0:W-:Y:S04]  /*25e90*/  STL.64 [R1+0x1698], R4 ;  /* 0x0016980401007387 */ /* 0x0081e80000100a00 */
[----:B0-----:R-:W2:Y:S04]  /*25ea0*/  LDL.LU.64 R4, [R1+0x250] ;  /* 0x0002500001047983 */ /* 0x001ea80000300a00 */
[----:B------:R-:W2:Y:S04]  /*25eb0*/  LDL.LU.64 R6, [R1+0x258] ;  /* 0x0002580001067983 */ /* 0x000ea80000300a00 */
[----:B------:R-:W-:Y:S04]  /*25ec0*/  STL.64 [R1+0x1660], R26 ;  /* 0x0016601a01007387 */ /* 0x000fe80000100a00 */
[----:B------:R-:W-:Y:S04]  /*25ed0*/  STL.64 [R1+0x1658], R24 ;  /* 0x0016581801007387 */ /* 0x000fe80000100a00 */
[----:B------:R-:W-:Y:S04]  /*25ee0*/  STL.64 [R1+0x1628], R14 ;  /* 0x0016280e01007387 */ /* 0x000fe80000100a00 */
[----:B------:R0:W-:Y:S04]  /*25ef0*/  STL.64 [R1+0x1620], R12 ;  /* 0x0016200c01007387 */ /* 0x0001e80000100a00 */
[----:B0-----:R-:W3:Y:S04]  /*25f00*/  LDL.LU.64 R12, [R1+0x30] ;  /* 0x00003000010c7983 */ /* 0x001ee80000300a00 */
[----:B------:R-:W-:Y:S04]  /*25f10*/  STL [R1+0x15c8], R2 ;  /* 0x0015c80201007387 */ /* 0x000fe80000100800 */
[----:B------:R0:W-:Y:S04]  /*25f20*/  STL.64 [R1+0x260], R8 ;  /* 0x0002600801007387 */ /* 0x0001e80000100a00 */
[----:B------:R1:W-:Y:S04]  /*25f30*/  STL.64 [R1+0x268], R10 ;  /* 0x0002680a01007387 */ /* 0x0003e80000100a00 */
[----:B0-----:R-:W4:Y:S01]  /*25f40*/  LDL.LU.64 R8, [R1+0x16b0] ;  /* 0x0016b00001087983 */ /* 0x001f220000300a00 */
[----:B-1----:R-:W-:-:S02]  /*25f50*/  IMAD.MOV.U32 R11, RZ, RZ, R20 ;  /* 0x000000ffff0b7224 */ /* 0x002fc400078e0014 */
[----:B------:R-:W-:Y:S02]  /*25f60*/  IMAD.MOV.U32 R10, RZ, RZ, R21 ;  /* 0x000000ffff0a7224 */ /* 0x000fe400078e0015 */
[----:B------:R-:W2:Y:S02]  /*25f70*/  LDL.LU.64 R20, [R1+0x16a8] ;  /* 0x0016a80001147983 */ /* 0x000ea40000300a00 */
[----:B--2---:R-:W-:Y:S06]  /*25f80*/  HMMA.16816.F32 R4, R16, R20, R4 ;  /* 0x000000141004723c */ /* 0x004fec0000001804 */
[----:B------:R-:W-:-:S15]  /*25f90*/  IMAD.MOV.U32 R2, RZ, RZ, R21 ;  /* 0x000000ffff027224 */ /* 0x000fde00078e0015 */
[----:B------:R-:W-:-:S02]  /*25fa0*/  NOP ;  /* 0x0000000000007918 */ /* 0x000fc40000000000 */
[----:B------:R-:W-:Y:S04]  /*25fb0*/  STL.64 [R1+0x250], R4 ;  /* 0x0002500401007387 */ /* 0x000fe80000100a00 */
[----:B------:R0:W-:Y:S04]  /*25fc0*/  STL.64 [R1+0x258], R6 ;  /* 0x0002580601007387 */ /* 0x0001e80000100a00 */
[----:B0-----:R-:W2:Y:S04]  /*25fd0*/  LDL.LU.64 R6, [R1+0x16a0] ;  /* 0x0016a00001067983 */ /* 0x001ea80000300a00 */
[----:B------:R-:W2:Y:S04]  /*25fe0*/  LDL.LU.64 R4, [R1+0x1698] ;  /* 0x0016980001047983 */ /* 0x000ea80000300a00 */
[----:B------:R-:W3:Y:S04]  /*25ff0*/  LDL.LU.64 R22, [R1+0x1690] ;  /* 0x0016900001167983 */ /* 0x000ee80000300a00 */
[----:B------:R-:W3:Y:S01]  /*26000*/  LDL.LU.64 R20, [R1+0x1688] ;  /* 0x0016880001147983 */ /* 0x000ee20000300a00 */
[----:B------:R-:W-:-:S02]  /*26010*/  IMAD.MOV.U32 R24, RZ, RZ, R29 ;  /* 0x000000ffff187224 */ /* 0x000fc400078e001d */
[----:B------:R-:W-:Y:S01]  /*26020*/  IMAD.MOV.U32 R25, RZ, RZ, R28 ;  /* 0x000000ffff197224 */ /* 0x000fe200078e001c */
[----:B------:R-:W-:Y:S06]  /*26030*/  STL [R1+0x15cc], R2 ;  /* 0x0015cc0201007387 */ /* 0x000fec0000100800 */
[----:B---3--:R-:W-:Y:S01]  /*26040*/  HMMA.16816.F32 R24, R16, R24, R20 ;  /* 0x000000181018723c */ /* 0x008fe20000001814 */
[----:B------:R-:W3:Y:S04]  /*26050*/  LDL.LU.64 R22, [R1+0x1680] ;  /* 0x0016800001167983 */ /* 0x000ee80000300a00 */
[----:B------:R-:W3:-:S15]  /*26060*/  LDL.LU.64 R20, [R1+0x1678] ;  /* 0x0016780001147983 */ /* 0x000ede0000300a00 */
[----:B------:R-:W-:-:S03]  /*26070*/  NOP ;  /* 0x0000000000007918 */ /* 0x000fc60000000000 */
[----:B------:R0:W-:Y:S04]  /*26080*/  STL.64 [R1+0x240], R24 ;  /* 0x0002401801007387 */ /* 0x0001e80000100a00 */
[----:B------:R1:W-:Y:S04]  /*26090*/  STL.64 [R1+0x248], R26 ;  /* 0x0002481a01007387 */ /* 0x0003e80000100a00 */
[----:B0-----:R-:W4:Y:S04]  /*260a0*/  LDL.LU.64 R24, [R1+0x210] ;  /* 0x0002100001187983 */ /* 0x001f280000300a00 */
[----:B-1----:R-:W4:Y:S01]  /*260b0*/  LDL.LU.64 R26, [R1+0x218] ;  /* 0x00021800011a7983 */ /* 0x002f220000300a00 */
[----:B---3--:R-:W-:-:S15]  /*260c0*/  HMMA.16816.F32 R20, R16, R12, R20 ;  /* 0x0000000c1014723c */ /* 0x008fde0000001814 */
[----:B------:R-:W-:-:S08]  /*260d0*/  NOP ;  /* 0x0000000000007918 */ /* 0x000fd00000000000 */
[----:B------:R0:W-:Y:S04]  /*260e0*/  STL.64 [R1+0x230], R20 ;  /* 0x0002301401007387 */ /* 0x0001e80000100a00 */
[----:B------:R-:W-:Y:S04]  /*260f0*/  STL.64 [R1+0x238], R22 ;  /* 0x0002381601007387 */ /* 0x000fe80000100a00 */
[----:B0-----:R-:W2:Y:S01]  /*26100*/  LDL.LU.64 R20, [R1+0x1670] ;  /* 0x0016700001147983 */ /* 0x001ea20000300a00 */
[----:B------:R-:W-:Y:S02]  /*26110*/  IMAD.MOV.U32 R3, RZ, RZ, R13 ;  /* 0x000000ffff037224 */ /* 0x000fe400078e000d */
[----:B------:R-:W-:-:S02]  /*26120*/  IMAD.MOV.U32 R0, RZ, RZ, R12 ;  /* 0x000000ffff007224 */ /* 0x000fc400078e000c */
[----:B------:R-:W3:Y:S04]  /*26130*/  LDL.LU.64 R12, [R1+0x200] ;  /* 0x00020000010c7983 */ /* 0x000ee80000300a00 */
[----:B------:R-:W3:Y:S04]  /*26140*/  LDL.LU.64 R14, [R1+0x208] ;  /* 0x00020800010e7983 */ /* 0x000ee80000300a00 */
[----:B------:R-:W-:Y:S04]  /*26150*/  STL [R1+0x15d4], R3 ;  /* 0x0015d40301007387 */ /* 0x000fe80000100800 */
[----:B------:R-:W-:Y:S01]  /*26160*/  STL [R1+0x15d0], R0 ;  /* 0x0015d00001007387 */ /* 0x000fe20000100800 */
[----:B--2---:R-:W-:Y:S06]  /*26170*/  HMMA.16816.F32 R4, R16, R20, R4 ;  /* 0x000000141004723c */ /* 0x004fec0000001804 */
[----:B------:R-:W-:-:S02]  /*26180*/  IMAD.MOV.U32 R2, RZ, RZ, R21 ;  /* 0x000000ffff027224 */ /* 0x000fc400078e0015 */
[----:B------:R-:W4:-:S15]  /*26190*/  LDL.LU.64 R20, [R1+0x1668] ;  /* 0x0016680001147983 */ /* 0x000f1e0000300a00 */
[----:B------:R0:W-:Y:S01]  /*261a0*/  STL.64 [R1+0x220], R4 ;  /* 0x0002200401007387 */ /* 0x0001e20000100a00 */
[----:B------:R-:W-:Y:S02]  /*261b0*/  IMAD.MOV.U32 R28, RZ, RZ, R7 ;  /* 0x000000ffff1c7224 */ /* 0x000fe400078e0007 */
[----:B------:R-:W-:Y:S01]  /*261c0*/  IMAD.MOV.U32 R29, RZ, RZ, R6 ;  /* 0x000000ffff1d7224 */ /* 0x000fe200078e0006 */
[----:B0-----:R-:W2:Y:S04]  /*261d0*/  LDL.LU.64 R4, [R1+0x1f0] ;  /* 0x0001f00001047983 */ /* 0x001ea80000300a00 */
[----:B------:R-:W2:Y:S04]  /*261e0*/  LDL.LU.64 R6, [R1+0x1f8] ;  /* 0x0001f80001067983 */ /* 0x000ea80000300a00 */
[----:B------:R-:W-:Y:S04]  /*261f0*/  STL [R1+0x15e0], R2 ;  /* 0x0015e00201007387 */ /* 0x000fe80000100800 */
[----:B------:R-:W-:Y:S04]  /*26200*/  STL [R1+0x149c], R28 ;  /* 0x00149c1c01007387 */ /* 0x000fe80000100800 */
[----:B------:R-:W-:Y:S01]  /*26210*/  STL [R1+0x1498], R29 ;  /* 0x0014981d01007387 */ /* 0x000fe20000100800 */
[----:B----4-:R-:W-:Y:S06]  /*26220*/  HMMA.16816.F32 R24, R16, R20, R24 ;  /* 0x000000141018723c */ /* 0x010fec0000001818 */
[----:B------:R-:W-:-:S02]  /*26230*/  IMAD.MOV.U32 R3, RZ, RZ, R20 ;  /* 0x000000ffff037224 */ /* 0x000fc400078e0014 */
[----:B------:R-:W-:-:S15]  /*26240*/  IMAD.MOV.U32 R0, RZ, RZ, R21 ;  /* 0x000000ffff007224 */ /* 0x000fde00078e0015 */
[----:B------:R-:W-:Y:S04]  /*26250*/  STL.64 [R1+0x210], R24 ;  /* 0x0002101801007387 */ /* 0x000fe80000100a00 */
[----:B------:R0:W-:Y:S04]  /*26260*/  STL.64 [R1+0x218], R26 ;  /* 0x0002181a01007387 */ /* 0x0001e80000100a00 */
[----:B0-----:R-:W4:Y:S04]  /*26270*/  LDL.LU.64 R26, [R1+0x1660] ;  /* 0x00166000011a7983 */ /* 0x001f280000300a00 */
[----:B------:R-:W2:Y:S04]  /*26280*/  LDL.LU.64 R24, [R1+0x1658] ;  /* 0x0016580001187983 */ /* 0x000ea80000300a00 */
[----:B------:R-:W3:Y:S02]  /*26290*/  LDL.LU.64 R20, [R1+0x1650] ;  /* 0x0016500001147983 */ /* 0x000ee40000300a00 */
[C---:B---3--:R-:W-:Y:S06]  /*262a0*/  HMMA.16816.F32 R12, R16.reuse, R20, R12 ;  /* 0x00000014100c723c */ /* 0x048fec000000180c */
[----:B--2---:R-:W-:Y:S01]  /*262b0*/  HMMA.16816.F32 R4, R16, R24, R4 ;  /* 0x000000181004723c */ /* 0x004fe20000001804 */
[----:B------:R-:W-:-:S02]  /*262c0*/  IMAD.MOV.U32 R2, RZ, RZ, R21 ;  /* 0x000000ffff027224 */ /* 0x000fc400078e0015 */
[----:B------:R-:W2:-:S14]  /*262d0*/  LDL.LU.64 R20, [R1+0x1648] ;  /* 0x0016480001147983 */ /* 0x000e9c0000300a00 */
[----:B------:R0:W-:Y:S01]  /*262e0*/  STL [R1+0x200], R12 ;  /* 0x0002000c01007387 */ /* 0x0001e20000100800 */
[----:B------:R-:W-:Y:S02]  /*262f0*/  IMAD.MOV.U32 R28, RZ, RZ, R13 ;  /* 0x000000ffff1c7224 */ /* 0x000fe400078e000d */
[----:B------:R-:W-:Y:S01]  /*26300*/  IMAD.MOV.U32 R29, RZ, RZ, R14 ;  /* 0x000000ffff1d7224 */ /* 0x000fe200078e000e */
[----:B------:R1:W-:Y:S04]  /*26310*/  STL [R1+0x20c], R15 ;  /* 0x00020c0f01007387 */ /* 0x0003e80000100800 */
[----:B0-----:R-:W3:Y:S04]  /*26320*/  LDL.LU.64 R12, [R1+0x1e0] ;  /* 0x0001e000010c7983 */ /* 0x001ee80000300a00 */
[----:B-1----:R-:W3:Y:S04]  /*26330*/  LDL.LU.64 R14, [R1+0x1e8] ;  /* 0x0001e800010e7983 */ /* 0x002ee80000300a00 */
[----:B------:R-:W-:Y:S04]  /*26340*/  STL [R1+0x14a4], R28 ;  /* 0x0014a41c01007387 */ /* 0x000fe80000100800 */
[----:B------:R-:W-:Y:S04]  /*26350*/  STL [R1+0x14a0], R29 ;  /* 0x0014a01d01007387 */ /* 0x000fe80000100800 */
[----:B------:R-:W-:Y:S04]  /*26360*/  STL.64 [R1+0x1f0], R4 ;  /* 0x0001f00401007387 */ /* 0x000fe80000100a00 */
[----:B------:R0:W-:Y:S04]  /*26370*/  STL.64 [R1+0x1f8], R6 ;  /* 0x0001f80601007387 */ /* 0x0001e80000100a00 */
[----:B0-----:R-:W3:Y:S04]  /*26380*/  LDL.LU.64 R6, [R1+0x1640] ;  /* 0x0016400001067983 */ /* 0x001ee80000300a00 */
[----:B------:R-:W3:Y:S04]  /*26390*/  LDL.LU.64 R4, [R1+0x1638] ;  /* 0x0016380001047983 */ /* 0x000ee80000300a00 */
[----:B----4-:R-:W-:Y:S04]  /*263a0*/  STL.64 [R1+0x1540], R26 ;  /* 0x0015401a01007387 */ /* 0x010fe80000100a00 */
[----:B------:R2:W-:Y:S02]  /*263b0*/  STL.64 [R1+0x1538], R24 ;  /* 0x0015381801007387 */ /* 0x0005e40000100a00 */
[----:B--2---:R-:W-:-:S02]  /*263c0*/  IMAD.MOV.U32 R24, RZ, RZ, R21 ;  /* 0x000000ffff187224 */ /* 0x004fc400078e0015 */
[----:B------:R-:W-:Y:S02]  /*263d0*/  IMAD.MOV.U32 R25, RZ, RZ, R20 ;  /* 0x000000ffff197224 */ /* 0x000fe400078e0014 */
[----:B------:R-:W2:Y:S04]  /*263e0*/  LDL.LU.64 R20, [R1+0x1d0] ;  /* 0x0001d00001147983 */ /* 0x000ea80000300a00 */
[----:B------:R-:W2:Y:S04]  /*263f0*/  LDL.LU.64 R22, [R1+0x1d8] ;  /* 0x0001d80001167983 */ /* 0x000ea80000300a00 */
[----:B------:R3:W-:Y:S02]  /*26400*/  STL.64 [R1+0x15e8], R24 ;  /* 0x0015e81801007387 */ /* 0x0007e40000100a00 */
[----:B---3--:R-:W-:-:S02]  /*26410*/  IMAD.MOV.U32 R24, RZ, RZ, R6 ;  /* 0x000000ffff187224 */ /* 0x008fc400078e0006 */
[----:B------:R-:W-:Y:S01]  /*26420*/  IMAD.MOV.U32 R25, RZ, RZ, R7 ;  /* 0x000000ffff197224 */ /* 0x000fe200078e0007 */
[----:B------:R-:W3:Y:S04]  /*26430*/  LDL.LU R6, [R1+0x1634] ;  /* 0x0016340001067983 */ /* 0x000ee80000300800 */
[----:B------:R-:W3:Y:S01]  /*26440*/  LDL.LU R7, [R1+0x1630] ;  /* 0x0016300001077983 */ /* 0x000ee20000300800 */
[----:B------:R-:W-:Y:S03]  /*26450*/  HMMA.16816.F32 R12, R16, R4, R12 ;  /* 0x00000004100c723c */ /* 0x000fe6000000180c */
[----:B------:R0:W-:Y:S04]  /*26460*/  STL.64 [R1+0x15f8], R24 ;  /* 0x0015f81801007387 */ /* 0x0001e80000100a00 */
[----:B0-----:R-:W4:Y:S04]  /*26470*/  LDL.LU R24, [R1+0xb0] ;  /* 0x0000b00001187983 */ /* 0x001f280000300800 */
[----:B------:R-:W4:-:S12]  /*26480*/  LDL.LU R25, [R1+0xb4] ;  /* 0x0000b40001197983 */ /* 0x000f180000300800 */
[----:B------:R0:W-:Y:S01]  /*26490*/  STL.64 [R1+0x1e8], R14 ;  /* 0x0001e80e01007387 */ /* 0x0001e20000100a00 */
[----:B------:R-:W-:Y:S02]  /*264a0*/  IMAD.MOV.U32 R28, RZ, RZ, R12 ;  /* 0x000000ffff1c7224 */ /* 0x000fe400078e000c */
[----:B------:R-:W-:Y:S01]  /*264b0*/  IMAD.MOV.U32 R29, RZ, RZ, R13 ;  /* 0x000000ffff1d7224 */ /* 0x000fe200078e000d */
[----:B0-----:R-:W4:Y:S04]  /*264c0*/  LDL.LU.64 R14, [R1+0x1628] ;  /* 0x00162800010e7983 */ /* 0x001f280000300a00 */
[----:B------:R-:W4:Y:S01]  /*264d0*/  LDL.LU.64 R12, [R1+0x1620] ;  /* 0x00162000010c7983 */ /* 0x000f220000300a00 */
[----:B--2---:R-:W-:Y:S03]  /*264e0*/  HMMA.16816.F32 R20, R16, R8, R20 ;  /* 0x000000081014723c */ /* 0x004fe60000001814 */
[----:B---3--:R-:W-:Y:S04]  /*264f0*/  STL.64 [R1+0x1530], R6 ;  /* 0x0015300601007387 */ /* 0x008fe80000100a00 */
[----:B------:R0:W-:Y:S02]  /*26500*/  STL.64 [R1+0x1528], R4 ;  /* 0x0015280401007387 */ /* 0x0001e40000100a00 */
[----:B0-----:R-:W-:-:S02]  /*26510*/  IMAD.MOV.U32 R4, RZ, RZ, R11 ;  /* 0x000000ffff047224 */ /* 0x001fc400078e000b */
[----:B------:R-:W-:-:S05]  /*26520*/  IMAD.MOV.U32 R5, RZ, RZ, R10 ;  /* 0x000000ffff057224 */ /* 0x000fca00078e000a */
[----:B------:R0:W-:Y:S04]  /*26530*/  STL.64 [R1+0x15d8], R4 ;  /* 0x0015d80401007387 */ /* 0x0001e80000100a00 */
[----:B0-----:R-:W4:Y:S04]  /*26540*/  LDL.LU.64 R4, [R1+0x1c0] ;  /* 0x0001c00001047983 */ /* 0x001f280000300a00 */
[----:B------:R-:W4:Y:S04]  /*26550*/  LDL.LU.64 R6, [R1+0x1c8] ;  /* 0x0001c80001067983 */ /* 0x000f280000300a00 */
[----:B------:R-:W-:Y:S04]  /*26560*/  STL.64 [R1+0x1d0], R20 ;  /* 0x0001d01401007387 */ /* 0x000fe80000100a00 */
[----:B------:R0:W-:Y:S04]  /*26570*/  STL.64 [R1+0x1d8], R22 ;  /* 0x0001d81601007387 */ /* 0x0001e80000100a00 */
[----:B0-----:R-:W2:Y:S04]  /*26580*/  LDL.LU.64 R22, [R1+0x1618] ;  /* 0x0016180001167983 */ /* 0x001ea80000300a00 */
[----:B------:R-:W2:Y:S04]  /*26590*/  LDL.LU.64 R20, [R1+0x1610] ;  /* 0x0016100001147983 */ /* 0x000ea80000300a00 */
[----:B------:R0:W-:Y:S04]  /*265a0*/  STL.64 [R1+0x15f0], R8 ;  /* 0x0015f00801007387 */ /* 0x0001e80000100a00 */
[----:B0-----:R-:W3:Y:S04]  /*265b0*/  LDL.LU.64 R8, [R1+0x1a0] ;  /* 0x0001a00001087983 */ /* 0x001ee80000300a00 */
[----:B------:R-:W4:Y:S04]  /*265c0*/  LDL.LU.64 R10, [R1+0x1a8] ;  /* 0x0001a800010a7983 */ /* 0x000f280000300a00 */
[----:B----4-:R-:W-:Y:S04]  /*265d0*/  STL.64 [R1+0x1608], R10 ;  /* 0x0016080a01007387 */ /* 0x010fe80000100a00 */
[----:B---3--:R0:W-:Y:S04]  /*265e0*/  STL.64 [R1+0x1600], R8 ;  /* 0x0016000801007387 */ /* 0x0081e80000100a00 */
[----:B0-----:R-:W2:Y:S04]  /*265f0*/  LDL.LU.64 R8, [R1+0x1b0] ;  /* 0x0001b00001087983 */ /* 0x001ea80000300a00 */
[----:B------:R-:W2:Y:S01]  /*26600*/  LDL.LU.64 R10, [R1+0x1b8] ;  /* 0x0001b800010a7983 */ /* 0x000ea20000300a00 */
[----:B------:R-:W-:Y:S03]  /*26610*/  HMMA.16816.F32 R4, R16, R12, R4 ;  /* 0x0000000c1004723c */ /* 0x000fe60000001804 */
[----:B------:R-:W3:-:S15]  /*26620*/  LDL.LU R16, [R1+0x70] ;  /* 0x0000700001107983 */ /* 0x000ede0000300800 */
[----:B------:R-:W-:-:S05]  /*26630*/  NOP ;  /* 0x0000000000007918 */ /* 0x000fca0000000000 */
[----:B------:R0:W-:Y:S04]  /*26640*/  STL.64 [R1+0x1c0], R4 ;  /* 0x0001c00401007387 */ /* 0x0001e80000100a00 */
[----:B------:R1:W-:Y:S04]  /*26650*/  STL.64 [R1+0x1c8], R6 ;  /* 0x0001c80601007387 */ /* 0x0003e80000100a00 */
[----:B------:R-:W3:Y:S04]  /*26660*/  LDL.LU R17, [R1+0x74] ;  /* 0x0000740001117983 */ /* 0x000ee80000300800 */
[----:B0-----:R-:W4:Y:S04]  /*26670*/  LDL.LU.64 R4, [R1+0x390] ;  /* 0x0003900001047983 */ /* 0x001f280000300a00 */
[----:B-1----:R-:W4:Y:S04]  /*26680*/  LDL.LU.64 R6, [R1+0x398] ;  /* 0x0003980001067983 */ /* 0x002f280000300a00 */
[----:B------:R-:W-:Y:S04]  /*26690*/  STL.64 [R1+0x1510], R14 ;  /* 0x0015100e01007387 */ /* 0x000fe80000100a00 */
[----:B------:R0:W-:Y:S04]  /*266a0*/  STL.64 [R1+0x1508], R12 ;  /* 0x0015080c01007387 */ /* 0x0001e80000100a00 */
[----:B0-----:R-:W3:Y:S04]  /*266b0*/  LDL.LU.64 R12, [R1+0x190] ;  /* 0x00019000010c7983 */ /* 0x001ee80000300a00 */
[----:B------:R-:W3:Y:S01]  /*266c0*/  LDL.LU.64 R14, [R1+0x198] ;  /* 0x00019800010e7983 */ /* 0x000ee20000300a00 */
[----:B--2---:R-:W-:Y:S03]  /*266d0*/  HMMA.16816.F32 R24, R20, R24, R8 ;  /* 0x000000181418723c */ /* 0x004fe60000001808 */
[----:B------:R-:W2:Y:S04]  /*266e0*/  LDL.LU.64 R10, [R1+0x1608] ;  /* 0x00160800010a7983 */ /* 0x000ea80000300a00 */
[----:B------:R-:W2:-:S15]  /*266f0*/  LDL.LU.64 R8, [R1+0x1600] ;  /* 0x0016000001087983 */ /* 0x000e9e0000300a00 */
[----:B------:R-:W-:-:S01]  /*26700*/  NOP ;  /* 0x0000000000007918 */ /* 0x000fc20000000000 */
[----:B------:R0:W-:Y:S04]  /*26710*/  STL.64 [R1+0x1b0], R24 ;  /* 0x0001b01801007387 */ /* 0x0001e80000100a00 */
[----:B------:R2:W-:Y:S04]  /*26720*/  STL.64 [R1+0x1b8], R26 ;  /* 0x0001b81a01007387 */ /* 0x0005e80000100a00 */
[----:B0-----:R-:W2:Y:S02]  /*26730*/  LDL.LU.64 R24, [R1+0x15f8] ;  /* 0x0015f80001187983 */ /* 0x001ea40000300a00 */
[----:B--2---:R-:W-:Y:S02]  /*26740*/  HMMA.16816.F32 R24, R20, R24, R8 ;  /* 0x000000181418723c */ /* 0x004fe40000001808 */
[----:B------:R-:W2:-:S15]  /*26750*/  LDL.LU.64 R8, [R1+0x15f0] ;  /* 0x0015f00001087983 */ /* 0x000e9e0000300a00 */
[----:B------:R-:W-:-:S06]  /*26760*/  NOP ;  /* 0x0000000000007918 */ /* 0x000fcc0000000000 */
[----:B------:R0:W-:Y:S04]  /*26770*/  STL.64 [R1+0x1a0], R24 ;  /* 0x0001a01801007387 */ /* 0x0001e80000100a00 */
[----:B0-----:R-:W3:Y:S01]  /*26780*/  LDL.LU.64 R24, [R1+0x15e8] ;  /* 0x0015e80001187983 */ /* 0x001ee20000300a00 */
[----:B------:R-:W-:Y:S02]  /*26790*/  IMAD.MOV.U32 R11, RZ, RZ, R27 ;  /* 0x000000ffff0b7224 */ /* 0x000fe400078e001b */
[----:B------:R-:W-:-:S03]  /*267a0*/  IMAD.MOV.U32 R10, RZ, RZ, R26 ;  /* 0x000000ffff0a7224 */ /* 0x000fc600078e001a */
[----:B------:R-:W-:Y:S04]  /*267b0*/  STL [R1+0x13a4], R11 ;  /* 0x0013a40b01007387 */ /* 0x000fe80000100800 */
[----:B------:R-:W-:Y:S01]  /*267c0*/  STL [R1+0x13a0], R10 ;  /* 0x0013a00a01007387 */ /* 0x000fe20000100800 */
[----:B---3--:R-:W-:Y:S03]  /*267d0*/  HMMA.16816.F32 R12, R20, R24, R12 ;  /* 0x00000018140c723c */ /* 0x008fe6000000180c */
[----:B------:R-:W3:Y:S04]  /*267e0*/  LDL.LU R24, [R1] ;  /* 0x0000000001187983 */ /* 0x000ee80000300800 */
[----:B------:R-:W-:-:S15]  /*267f0*/  IMAD.MOV.U32 R25, RZ, RZ, R2 ;  /* 0x000000ffff197224 */ /* 0x000fde00078e0002 */
[----:B------:R-:W-:-:S01]  /*26800*/  NOP ;  /* 0x0000000000007918 */ /* 0x000fc20000000000 */
[----:B------:R0:W-:Y:S04]  /*26810*/  STL.64 [R1+0x190], R12 ;  /* 0x0001900c01007387 */ /* 0x0001e80000100a00 */
[----:B------:R1:W-:Y:S04]  /*26820*/  STL.64 [R1+0x198], R14 ;  /* 0x0001980e01007387 */ /* 0x0003e80000100a00 */
[----:B------:R-:W2:Y:S04]  /*26830*/  LDL.LU R2, [R1+0x15e0] ;  /* 0x0015e00001027983 */ /* 0x000ea80000300800 */
[----:B0-----:R-:W2:Y:S04]  /*26840*/  LDL.LU.64 R12, [R1+0x370] ;  /* 0x00037000010c7983 */ /* 0x001ea80000300a00 */
[----:B-1----:R-:W2:Y:S04]  /*26850*/  LDL.LU.64 R14, [R1+0x378] ;  /* 0x00037800010e7983 */ /* 0x002ea80000300a00 */
[----:B---3--:R0:W-:Y:S04]  /*26860*/  STL.64 [R1+0x1558], R24 ;  /* 0x0015581801007387 */ /* 0x0081e80000100a00 */
[----:B0-----:R-:W4:Y:S04]  /*26870*/  LDL.LU R24, [R1+0x80] ;  /* 0x0000800001187983 */ /* 0x001f280000300800 */
[----:B------:R-:W4:Y:S02]  /*26880*/  LDL.LU R25, [R1+0x84] ;  /* 0x0000840001197983 */ /* 0x000f240000300800 */
[----:B----4-:R-:W-:Y:S02]  /*26890*/  HMMA.16816.F32 R24, R20, R24, R4 ;  /* 0x000000181418723c */ /* 0x010fe40000001804 */
[----:B------:R-:W3:-:S15]  /*268a0*/  LDL.LU.64 R4, [R1+0x15d8] ;  /* 0x0015d80001047983 */ /* 0x000ede0000300a00 */
[----:B------:R-:W-:-:S06]  /*268b0*/  NOP ;  /* 0x0000000000007918 */ /* 0x000fcc0000000000 */
[----:B------:R0:W-:Y:S01]  /*268c0*/  STL.64 [R1+0x180], R24 ;  /* 0x0001801801007387 */ /* 0x0001e20000100a00 */
[----:B------:R-:W-:Y:S02]  /*268d0*/  IMAD.MOV.U32 R11, RZ, RZ, R26 ;  /* 0x000000ffff0b7224 */ /* 0x000fe400078e001a */
[----:B------:R-:W-:Y:S02]  /*268e0*/  IMAD.MOV.U32 R10, RZ, RZ, R27 ;  /* 0x000000ffff0a7224 */ /* 0x000fe400078e001b */
[----:B0-----:R-:W-:Y:S02]  /*268f0*/  IMAD.MOV.U32 R24, RZ, RZ, R3 ;  /* 0x000000ffff187224 */ /* 0x001fe400078e0003 */
[----:B------:R-:W-:Y:S01]  /*26900*/  IMAD.MOV.U32 R25, RZ, RZ, R0 ;  /* 0x000000ffff197224 */ /* 0x000fe200078e0000 */
[----:B------:R-:W4:Y:S04]  /*26910*/  LDL.LU R3, [R1+0x15d4] ;  /* 0x0015d40001037983 */ /* 0x000f280000300800 */
[----:B------:R-:W4:Y:S04]  /*26920*/  LDL.LU R0, [R1+0x15d0] ;  /* 0x0015d00001007983 */ /* 0x000f280000300800 */
[----:B------:R0:W-:Y:S04]  /*26930*/  STL.64 [R1+0x1570], R24 ;  /* 0x0015701801007387 */ /* 0x0001e80000100a00 */
[----:B0-----:R-:W2:Y:S04]  /*26940*/  LDL.LU.64 R24, [R1+0x380] ;  /* 0x0003800001187983 */ /* 0x001ea80000300a00 */
[----:B------:R-:W2:Y:S04]  /*26950*/  LDL.LU.64 R26, [R1+0x388] ;  /* 0x00038800011a7983 */ /* 0x000ea80000300a00 */
[----:B------:R-:W-:Y:S04]  /*26960*/  STL [R1+0x13ac], R10 ;  /* 0x0013ac0a01007387 */ /* 0x000fe80000100800 */
[----:B------:R-:W-:Y:S01]  /*26970*/  STL [R1+0x13a8], R11 ;  /* 0x0013a80b01007387 */ /* 0x000fe20000100800 */
[----:B--2---:R-:W-:Y:S03]  /*26980*/  HMMA.16816.F32 R16, R20, R16, R24 ;  /* 0x000000101410723c */ /* 0x004fe60000001818 */
[----:B------:R-:W2:Y:S04]  /*26990*/  LDL.LU R24, [R1+0x20] ;  /* 0x0000200001187983 */ /* 0x000ea80000300800 */
[----:B------:R-:W-:-:S15]  /*269a0*/  IMAD.MOV.U32 R25, RZ, RZ, R2 ;  /* 0x000000ffff197224 */ /* 0x000fde00078e0002 */
[----:B------:R-:W-:-:S01]  /*269b0*/  NOP ;  /* 0x0000000000007918 */ /* 0x000fc20000000000 */
[----:B------:R0:W-:Y:S04]  /*269c0*/  STL.64 [R1+0x170], R16 ;  /* 0x0001701001007387 */ /* 0x0001e80000100a00 */
[----:B------:R-:W-:Y:S04]  /*269d0*/  STL.64 [R1+0x178], R18 ;  /* 0x0001781201007387 */ /* 0x000fe80000100a00 */
[----:B------:R-:W4:Y:S04]  /*269e0*/  LDL.LU R2, [R1+0x15cc] ;  /* 0x0015cc0001027983 */ /* 0x000f280000300800 */
[----:B0-----:R-:W2:Y:S04]  /*269f0*/  LDL.LU R16, [R1+0x40] ;  /* 0x0000400001107983 */ /* 0x001ea80000300800 */
[----:B------:R-:W2:Y:S01]  /*26a00*/  LDL.LU R17, [R1+0x44] ;  /* 0x0000440001117983 */ /* 0x000ea20000300800 */
[----:B---3--:R-:W-:Y:S03]  /*26a10*/  HMMA.16816.F32 R4, R20, R4, R12 ;  /* 0x000000041404723c */ /* 0x008fe6000000180c */
[----:B--2---:R0:W-:Y:S04]  /*26a20*/  STL.64 [R1+0x15a8], R16 ;  /* 0x0015a81001007387 */ /* 0x0041e80000100a00 */
[----:B------:R4:W-:-:S15]  /*26a30*/  STL.64 [R1+0x1588], R24 ;  /* 0x0015881801007387 */ /* 0x0009de0000100a00 */
[----:B------:R-:W-:-:S01]  /*26a40*/  NOP ;  /* 0x0000000000007918 */ /* 0x000fc20000000000 */
[----:B------:R-:W-:Y:S04]  /*26a50*/  STL.64 [R1+0x160], R4 ;  /* 0x0001600401007387 */ /* 0x000fe80000100a00 */
[----:B0-----:R-:W2:Y:S01]  /*26a60*/  LDL.LU R16, [R1+0x50] ;  /* 0x0000500001107983 */ /* 0x001ea20000300800 */
[----:B----4-:R-:W-:Y:S02]  /*26a70*/  IMAD.MOV.U32 R24, RZ, RZ, R0 ;  /* 0x000000ffff187224 */ /* 0x010fe400078e0000 */
[----:B------:R-:W-:Y:S02]  /*26a80*/  IMAD.MOV.U32 R25, RZ, RZ, R3 ;  /* 0x000000ffff197224 */ /* 0x000fe400078e0003 */
[----:B------:R-:W-:Y:S02]  /*26a90*/  IMAD.MOV.U32 R17, RZ, RZ, R2 ;  /* 0x000000ffff117224 */ /* 0x000fe400078e0002 */
[----:B------:R-:W3:Y:S04]  /*26aa0*/  LDL.LU R2, [R1+0x15c8] ;  /* 0x0015c80001027983 */ /* 0x000ee80000300800 */
[----:B------:R-:W4:Y:S04]  /*26ab0*/  LDL.LU R0, [R1+0x15c4] ;  /* 0x0015c40001007983 */ /* 0x000f280000300800 */
[----:B------:R-:W4:Y:S04]  /*26ac0*/  LDL.LU R3, [R1+0x15c0] ;  /* 0x0015c00001037983 */ /* 0x000f280000300800 */
[----:B------:R0:W-:Y:S04]  /*26ad0*/  STL.64 [R1+0x15a0], R24 ;  /* 0x0015a01801007387 */ /* 0x0001e80000100a00 */
[----:B0-----:R-:W2:Y:S04]  /*26ae0*/  LDL.LU.64 R24, [R1+0x350] ;  /* 0x0003500001187983 */ /* 0x001ea80000300a00 */
[----:B------:R-:W3:Y:S01]  /*26af0*/  LDL.LU.64 R26, [R1+0x358] ;  /* 0x00035800011a7983 */ /* 0x000ee20000300a00 */
[----:B------:R-:W-:-:S02]  /*26b00*/  IMAD.MOV.U32 R10, RZ, RZ, R6 ;  /* 0x000000ffff0a7224 */ /* 0x000fc400078e0006 */
[----:B------:R-:W-:Y:S01]  /*26b10*/  IMAD.MOV.U32 R11, RZ, RZ, R7 ;  /* 0x000000ffff0b7224 */ /* 0x000fe200078e0007 */
[----:B---3--:R-:W-:Y:S04]  /*26b20*/  STL.64 [R1+0x15b8], R26 ;  /* 0x0015b81a01007387 */ /* 0x008fe80000100a00 */
[----:B--2---:R0:W-:Y:S04]  /*26b30*/  STL.64 [R1+0x15b0], R24 ;  /* 0x0015b01801007387 */ /* 0x0041e80000100a00 */
[----:B0-----:R-:W2:Y:S04]  /*26b40*/  LDL.LU.64 R24, [R1+0x360] ;  /* 0x0003600001187983 */ /* 0x001ea80000300a00 */
[----:B------:R-:W2:Y:S04]  /*26b50*/  LDL.LU.64 R26, [R1+0x368] ;  /* 0x00036800011a7983 */ /* 0x000ea80000300a00 */
[----:B------:R-:W3:Y:S04]  /*26b60*/  LDL.LU.64 R4, [R1+0x300] ;  /* 0x0003000001047983 */ /* 0x000ee80000300a00 */
[----:B------:R-:W4:Y:S04]  /*26b70*/  LDL.LU.64 R6, [R1+0x308] ;  /* 0x0003080001067983 */ /* 0x000f280000300a00 */
[----:B----4-:R-:W-:Y:S04]  /*26b80*/  STL.64 [R1+0x1550], R6 ;  /* 0x0015500601007387 */ /* 0x010fe80000100a00 */
[----:B---3--:R0:W-:Y:S04]  /*26b90*/  STL.64 [R1+0x1548], R4 ;  /* 0x0015480401007387 */ /* 0x0081e80000100a00 */
        /* <DEDUP_REMOVED lines=9> */
[----:B------:R-:W4:Y:S01]  /*26c30*/  LDL.LU.64 R6, [R1+0x338] ;  /* 0x0003380001067983 */ /* 0x000f220000300a00 */
[C---:B--2---:R-:W-:Y:S03]  /*26c40*/  HMMA.16816.F32 R16, R20.reuse, R16, R24 ;  /* 0x000000101410723c */ /* 0x044fe60000001818 */
[----:B----4-:R-:W-:Y:S04]  /*26c50*/  STL.64 [R1+0x1598], R6 ;  /* 0x0015980601007387 */ /* 0x010fe80000100a00 */
[----:B---3--:R0:W-:Y:S04]  /*26c60*/  STL.64 [R1+0x1590], R4 ;  /* 0x0015900401007387 */ /* 0x0081e80000100a00 */
[----:B0-----:R-:W2:Y:S04]  /*26c70*/  LDL.LU.64 R4, [R1+0x340] ;  /* 0x0003400001047983 */ /* 0x001ea80000300a00 */
[----:B------:R-:W2:Y:S04]  /*26c80*/  LDL.LU.64 R6, [R1+0x348] ;  /* 0x0003480001067983 */ /* 0x000ea80000300a00 */
[----:B------:R-:W3:Y:S04]  /*26c90*/  LDL.LU.64 R12, [R1+0x2e0] ;  /* 0x0002e000010c7983 */ /* 0x000ee80000300a00 */
[----:B------:R-:W4:Y:S04]  /*26ca0*/  LDL.LU.64 R14, [R1+0x2e8] ;  /* 0x0002e800010e7983 */ /* 0x000f280000300a00 */
[----:B----4-:R-:W-:Y:S04]  /*26cb0*/  STL.64 [R1+0x1520], R14 ;  /* 0x0015200e01007387 */ /* 0x010fe80000100a00 */
[----:B---3--:R0:W-:Y:S04]  /*26cc0*/  STL.64 [R1+0x1518], R12 ;  /* 0x0015180c01007387 */ /* 0x0081e80000100a00 */
[----:B0-----:R-:W3:Y:S04]  /*26cd0*/  LDL.LU.64 R12, [R1+0x2f0] ;  /* 0x0002f000010c7983 */ /* 0x001ee80000300a00 */
[----:B------:R-:W3:Y:S04]  /*26ce0*/  LDL.LU.64 R14, [R1+0x2f8] ;  /* 0x0002f800010e7983 */ /* 0x000ee80000300a00 */
[----:B------:R-:W-:Y:S04]  /*26cf0*/  STL [R1+0x13b4], R11 ;  /* 0x0013b40b01007387 */ /* 0x000fe80000100800 */
[----:B------:R-:W-:Y:S04]  /*26d00*/  STL [R1+0x13b0], R10 ;  /* 0x0013b00a01007387 */ /* 0x000fe80000100800 */
[----:B------:R-:W4:Y:S04]  /*26d10*/  LDL.LU.64 R26, [R1+0x15b8] ;  /* 0x0015b800011a7983 */ /* 0x000f280000300a00 */
[----:B------:R-:W4:Y:S04]  /*26d20*/  LDL.LU.64 R24, [R1+0x15b0] ;  /* 0x0015b00001187983 */ /* 0x000f280000300a00 */
[----:B------:R0:W-:Y:S04]  /*26d30*/  STL.64 [R1+0x150], R16 ;  /* 0x0001501001007387 */ /* 0x0001e80000100a00 */
[----:B------:R4:W-:Y:S04]  /*26d40*/  STL.64 [R1+0x158], R18 ;  /* 0x0001581201007387 */ /* 0x0009e80000100a00 */
[----:B0-----:R-:W4:Y:S02]  /*26d50*/  LDL.LU.64 R16, [R1+0x15a8] ;  /* 0x0015a80001107983 */ /* 0x001f240000300a00 */
[----:B----4-:R-:W-:Y:S02]  /*26d60*/  HMMA.16816.F32 R16, R20, R16, R24 ;  /* 0x000000101410723c */ /* 0x010fe40000001818 */
[----:B------:R-:W2:-:S15]  /*26d70*/  LDL.LU.64 R24, [R1+0x15a0] ;  /* 0x0015a00001187983 */ /* 0x000e9e0000300a00 */
[----:B------:R-:W-:-:S07]  /*26d80*/  NOP ;  /* 0x0000000000007918 */ /* 0x000fce0000000000 */
[----:B------:R-:W-:Y:S02]  /*26d90*/  IMAD.MOV.U32 R11, RZ, RZ, R18 ;  /* 0x000000ffff0b7224 */ /* 0x000fe400078e0012 */
[----:B------:R-:W-:Y:S01]  /*26da0*/  IMAD.MOV.U32 R10, RZ, RZ, R19 ;  /* 0x000000ffff0a7224 */ /* 0x000fe200078e0013 */
[----:B------:R0:W-:Y:S04]  /*26db0*/  STL.64 [R1+0x140], R16 ;  /* 0x0001401001007387 */ /* 0x0001e80000100a00 */
[----:B0-----:R-:W4:Y:S04]  /*26dc0*/  LDL.LU.64 R16, [R1+0x2d0] ;  /* 0x0002d00001107983 */ /* 0x001f280000300a00 */
[----:B------:R-:W4:Y:S04]  /*26dd0*/  LDL.LU.64 R18, [R1+0x2d8] ;  /* 0x0002d80001127983 */ /* 0x000f280000300a00 */
[----:B------:R-:W-:Y:S04]  /*26de0*/  STL [R1+0x13c0], R11 ;  /* 0x0013c00b01007387 */ /* 0x000fe80000100800 */
[----:B------:R-:W-:Y:S01]  /*26df0*/  STL [R1+0x13bc], R10 ;  /* 0x0013bc0a01007387 */ /* 0x000fe20000100800 */
        /* <DEDUP_REMOVED lines=8> */
[----:B------:R-:W2:Y:S04]  /*26e80*/  LDL.LU.64 R6, [R1+0x1580] ;  /* 0x0015800001067983 */ /* 0x000ea80000300a00 */
[----:B------:R-:W2:-:S15]  /*26e90*/  LDL.LU.64 R4, [R1+0x1578] ;  /* 0x0015780001047983 */ /* 0x000e9e0000300a00 */
[----:B------:R-:W-:-:S02]  /*26ea0*/  NOP ;  /* 0x0000000000007918 */ /* 0x000fc40000000000 */
        /* <DEDUP_REMOVED lines=14> */
[----:B------:R-:W-:Y:S04]  /*26f90*/  STL.64 [R1+0x100], R24 ;  /* 0x0001001801007387 */ /* 0x000fe80000100a00 */
[----:B------:R0:W-:Y:S04]  /*26fa0*/  STL.64 [R1+0x108], R26 ;  /* 0x0001081a01007387 */ /* 0x0001e80000100a00 */
[----:B0-----:R-:W4:Y:S04]  /*26fb0*/  LDL.LU.64 R26, [R1+0x1540] ;  /* 0x00154000011a7983 */ /* 0x001f280000300a00 */
[----:B------:R-:W2:Y:S02]  /*26fc0*/  LDL.LU.64 R24, [R1+0x1538] ;  /* 0x0015380001187983 */ /* 0x000ea40000300a00 */
[----:B--2---:R-:W-:-:S15]  /*26fd0*/  HMMA.16816.F32 R4, R20, R24, R4 ;  /* 0x000000181404723c */ /* 0x004fde0000001804 */
[----:B------:R-:W-:-:S08]  /*26fe0*/  NOP ;  /* 0x0000000000007918 */ /* 0x000fd00000000000 */
[----:B------:R-:W-:Y:S04]  /*26ff0*/  STL.64 [R1+0xf0], R4 ;  /* 0x0000f00401007387 */ /* 0x000fe80000100a00 */
[----:B------:R0:W-:Y:S04]  /*27000*/  STL.64 [R1+0xf8], R6 ;  /* 0x0000f80601007387 */ /* 0x0001e80000100a00 */
[----:B0-----:R-:W2:Y:S04]  /*27010*/  LDL.LU.64 R6, [R1+0x1530] ;  /* 0x0015300001067983 */ /* 0x001ea80000300a00 */
[----:B------:R-:W3:Y:S04]  /*27020*/  LDL.LU.64 R4, [R1+0x1528] ;  /* 0x0015280001047983 */ /* 0x000ee80000300a00 */
[----:B------:R-:W4:Y:S01]  /*27030*/  LDL R25, [R1+0x2c8] ;  /* 0x0002c80001197983 */ /* 0x000f220000100800 */
[----:B---3--:R-:W-:-:S15]  /*27040*/  HMMA.16816.F32 R12, R20, R4, R12 ;  /* 0x00000004140c723c */ /* 0x008fde000000180c */
[----:B------:R-:W-:-:S08]  /*27050*/  NOP ;  /* 0x0000000000007918 */ /* 0x000fd00000000000 */
[----:B------:R-:W-:Y:S04]  /*27060*/  STL.64 [R1+0xe0], R12 ;  /* 0x0000e00c01007387 */ /* 0x000fe80000100a00 */
[----:B------:R0:W-:Y:S04]  /*27070*/  STL.64 [R1+0xe8], R14 ;  /* 0x0000e80e01007387 */ /* 0x0001e80000100a00 */
[----:B0-----:R-:W3:Y:S04]  /*27080*/  LDL.LU.64 R14, [R1+0x1520] ;  /* 0x00152000010e7983 */ /* 0x001ee80000300a00 */
[----:B------:R-:W3:Y:S02]  /*27090*/  LDL.LU.64 R12, [R1+0x1518] ;  /* 0x00151800010c7983 */ /* 0x000ee40000300a00 */
[----:B---3--:R-:W-:-:S15]  /*270a0*/  HMMA.16816.F32 R12, R20, R8, R12 ;  /* 0x00000008140c723c */ /* 0x008fde000000180c */
[----:B------:R-:W-:-:S09]  /*270b0*/  NOP ;  /* 0x0000000000007918 */ /* 0x000fd20000000000 */
[----:B------:R-:W-:Y:S02]  /*270c0*/  IMAD.MOV.U32 R9, RZ, RZ, R14 ;  /* 0x000000ffff097224 */ /* 0x000fe400078e000e */
[----:B------:R-:W-:Y:S02]  /*270d0*/  IMAD.MOV.U32 R8, RZ, RZ, R15 ;  /* 0x000000ffff087224 */ /* 0x000fe400078e000f */
[----:B------:R-:W-:Y:S02]  /*270e0*/  IMAD.MOV.U32 R4, RZ, RZ, R12 ;  /* 0x000000ffff047224 */ /* 0x000fe400078e000c */
[----:B------:R-:W-:Y:S01]  /*270f0*/  IMAD.MOV.U32 R5, RZ, RZ, R13 ;  /* 0x000000ffff057224 */ /* 0x000fe200078e000d */
[----:B------:R-:W3:Y:S04]  /*27100*/  LDL.LU.64 R14, [R1+0x1510] ;  /* 0x00151000010e7983 */ /* 0x000ee80000300a00 */
[----:B------:R-:W3:Y:S04]  /*27110*/  LDL.LU.64 R12, [R1+0x1508] ;  /* 0x00150800010c7983 */ /* 0x000ee80000300a00 */
[----:B--2---:R-:W-:Y:S04]  /*27120*/  STL.64 [R1+0x1410], R6 ;  /* 0x0014100601007387 */ /* 0x004fe80000100a00 */
[----:B------:R-:W-:Y:S04]  /*27130*/  STL.64 [R1+0x1408], R4 ;  /* 0x0014080401007387 */ /* 0x000fe80000100a00 */
[----:B------:R-:W-:Y:S04]  /*27140*/  STL [R1+0x13c4], R8 ;  /* 0x0013c40801007387 */ /* 0x000fe80000100800 */
[----:B------:R0:W-:Y:S01]  /*27150*/  STL [R1+0x13b8], R9 ;  /* 0x0013b80901007387 */ /* 0x0001e20000100800 */
[----:B----4-:R-:W-:-:S02]  /*27160*/  IMAD.MOV.U32 R10, RZ, RZ, R27 ;  /* 0x000000ffff0a7224 */ /* 0x010fc400078e001b */
[----:B0-----:R-:W-:Y:S01]  /*27170*/  IMAD.MOV.U32 R9, RZ, RZ, R26 ;  /* 0x000000ffff097224 */ /* 0x001fe200078e001a */
[----:B---3--:R-:W-:Y:S01]  /*27180*/  HMMA.16816.F32 R16, R20, R12, R16 ;  /* 0x0000000c1410723c */ /* 0x008fe20000001810 */
[----:B------:R-:W-:-:S15]  /*27190*/  IMAD.MOV.U32 R8, RZ, RZ, R15 ;  /* 0x000000ffff087224 */ /* 0x000fde00078e000f */
[----:B------:R-:W-:-:S07]  /*271a0*/  NOP ;  /* 0x0000000000007918 */ /* 0x000fce0000000000 */
[----:B------:R-:W-:Y:S04]  /*271b0*/  STL [R1+0xc0], R16 ;  /* 0x0000c01001007387 */ /* 0x000fe80000100800 */
[----:B------:R-:W2:Y:S04]  /*271c0*/  LDL.LU R15, [R1+0x1504] ;  /* 0x00150400010f7983 */ /* 0x000ea80000300800 */
[----:B------:R-:W3:Y:S04]  /*271d0*/  LDL.LU R26, [R1+0x1500] ;  /* 0x00150000011a7983 */ /* 0x000ee80000300800 */
[----:B------:R-:W4:Y:S01]  /*271e0*/  LDL.LU R27, [R1+0x14fc] ;  /* 0x0014fc00011b7983 */ /* 0x000f220000300800 */
[----:B------:R-:W-:-:S03]  /*271f0*/  IMAD.MOV.U32 R11, RZ, RZ, R2 ;  /* 0x000000ffff0b7224 */ /* 0x000fc600078e0002 */
[----:B------:R-:W4:Y:S04]  /*27200*/  LDL.LU R2, [R1+0x14f8] ;  /* 0x0014f80001027983 */ /* 0x000f280000300800 */
[----:B------:R-:W-:Y:S04]  /*27210*/  STL.64 [R1+0x14c8], R10 ;  /* 0x0014c80a01007387 */ /* 0x000fe80000100a00 */
[----:B------:R0:W-:Y:S02]  /*27220*/  STL.64 [R1+0x14c0], R8 ;  /* 0x0014c00801007387 */ /* 0x0001e40000100a00 */
[----:B0-----:R-:W-:-:S02]  /*27230*/  IMAD.MOV.U32 R8, RZ, RZ, R14 ;  /* 0x000000ffff087224 */ /* 0x001fc400078e000e */
[----:B------:R-:W4:Y:S01]  /*27240*/  LDL.LU R14, [R1+0x14f4] ;  /* 0x0014f400010e7983 */ /* 0x000f220000300800 */
[----:B--2---:R-:W-:Y:S02]  /*27250*/  IMAD.MOV.U32 R9, RZ, RZ, R15 ;  /* 0x000000ffff097224 */ /* 0x004fe400078e000f */
[----:B---3--:R-:W-:Y:S02]  /*27260*/  IMAD.MOV.U32 R10, RZ, RZ, R26 ;  /* 0x000000ffff0a7224 */ /* 0x008fe400078e001a */
[----:B----4-:R-:W-:Y:S01]  /*27270*/  IMAD.MOV.U32 R11, RZ, RZ, R27 ;  /* 0x000000ffff0b7224 */ /* 0x010fe200078e001b */
[----:B------:R-:W2:Y:S04]  /*27280*/  LDL.LU R15, [R1+0x14f0] ;  /* 0x0014f000010f7983 */ /* 0x000ea80000300800 */
[----:B------:R-:W3:Y:S04]  /*27290*/  LDL.LU R26, [R1+0x14ec] ;  /* 0x0014ec00011a7983 */ /* 0x000ee80000300800 */
[----:B------:R-:W3:Y:S01]  /*272a0*/  LDL.LU R27, [R1+0x14e8] ;  /* 0x0014e800011b7983 */ /* 0x000ee20000300800 */
[----:B------:R-:W-:-:S03]  /*272b0*/  IMAD.MOV.U32 R24, RZ, RZ, R17 ;  /* 0x000000ffff187224 */ /* 0x000fc600078e0011 */
[----:B------:R0:W-:Y:S04]  /*272c0*/  STL.64 [R1+0x14e0], R10 ;  /* 0x0014e00a01007387 */ /* 0x0001e80000100a00 */
[----:B------:R-:W-:Y:S01]  /*272d0*/  STL.64 [R1+0x14d8], R8 ;  /* 0x0014d80801007387 */ /* 0x000fe20000100a00 */
[----:B------:R-:W-:Y:S02]  /*272e0*/  IMAD.MOV.U32 R13, RZ, RZ, R18 ;  /* 0x000000ffff0d7224 */ /* 0x000fe400078e0012 */
[----:B------:R-:W-:Y:S01]  /*272f0*/  IMAD.MOV.U32 R12, RZ, RZ, R19 ;  /* 0x000000ffff0c7224 */ /* 0x000fe200078e0013 */
[----:B------:R-:W1:Y:S04]  /*27300*/  LDSM.16.MT88.4 R20, [R2+UR5+0x10400] ;  /* 0x010400050214783b */ /* 0x000e680008004200 */
[----:B------:R-:W4:Y:S04]  /*27310*/  LDSM.16.MT88.4 R16, [R25+UR5+0x10400] ;  /* 0x010400051910783b */ /* 0x000f280008004200 */
[----:B0-----:R-:W4:Y:S04]  /*27320*/  LDL.LU.64 R10, [R1+0xb8] ;  /* 0x0000b800010a7983 */ /* 0x001f280000300a00 */
[----:B------:R-:W2:Y:S04]  /*27330*/  LDL.LU.64 R6, [R1+0x78] ;  /* 0x0000780001067983 */ /* 0x000ea80000300a00 */
[----:B--2---:R0:W-:Y:S04]  /*27340*/  STL.64 [R1+0x14d0], R6 ;  /* 0x0014d00601007387 */ /* 0x0041e80000100a00 */
[----:B0-----:R-:W2:Y:S04]  /*27350*/  LDL.LU.64 R6, [R1+0xa8] ;  /* 0x0000a80001067983 */ /* 0x001ea80000300a00 */
[----:B------:R-:W-:Y:S04]  /*27360*/  STL [R1+0x13c8], R24 ;  /* 0x0013c81801007387 */ /* 0x000fe80000100800 */
[----:B------:R-:W-:Y:S04]  /*27370*/  STL.64 [R1+0x1390], R14 ;  /* 0x0013900e01007387 */ /* 0x000fe80000100a00 */
[----:B------:R0:W-:Y:S04]  /*27380*/  STL.64 [R1+0x1388], R12 ;  /* 0x0013880c01007387 */ /* 0x0001e80000100a00 */
[----:B0-----:R-:W2:Y:S04]  /*27390*/  LDL.LU R12, [R1+0x2b0] ;  /* 0x0002b000010c7983 */ /* 0x001ea80000300800 */
[----:B------:R-:W2:Y:S04]  /*273a0*/  LDL.LU R13, [R1+0x2b4] ;  /* 0x0002b400010d7983 */ /* 0x000ea80000300800 */
[----:B------:R-:W2:Y:S04]  /*273b0*/  LDL.LU R14, [R1+0x2b8] ;  /* 0x0002b800010e7983 */ /* 0x000ea80000300800 */
[----:B------:R-:W2:Y:S04]  /*273c0*/  LDL.LU R15, [R1+0x2bc] ;  /* 0x0002bc00010f7983 */ /* 0x000ea80000300800 */
[----:B---3--:R-:W-:Y:S04]  /*273d0*/  STL.64 [R1+0x1490], R26 ;  /* 0x0014901a01007387 */ /* 0x008fe80000100a00 */
[----:B------:R0:W-:Y:S04]  /*273e0*/  STL [R1+0x1488], R25 ;  /* 0x0014881901007387 */ /* 0x0001e80000100800 */
[----:B------:R-:W3:Y:S04]  /*273f0*/  LDL.LU R24, [R1+0x280] ;  /* 0x0002800001187983 */ /* 0x000ee80000300800 */
[----:B0-----:R-:W3:Y:S04]  /*27400*/  LDL.LU R25, [R1+0x284] ;  /* 0x0002840001197983 */ /* 0x001ee80000300800 */
[----:B------:R-:W3:Y:S04]  /*27410*/  LDL.LU R26, [R1+0x288] ;  /* 0x00028800011a7983 */ /* 0x000ee80000300800 */
[----:B-1----:R-:W-:Y:S04]  /*27420*/  STL.64 [R1+0x1380], R22 ;  /* 0x0013801601007387 */ /* 0x002fe80000100a00 */
[----:B------:R4:W-:Y:S04]  /*27430*/  STL.64 [R1+0x1378], R20 ;  /* 0x0013781401007387 */ /* 0x0009e80000100a00 */
[----:B------:R-:W-:Y:S01]  /*27440*/  STL [R1+0x1228], R2 ;  /* 0x0012280201007387 */ /* 0x000fe20000100800 */
[----:B----4-:R-:W-:-:S02]  /*27450*/  IMAD.MOV.U32 R21, RZ, RZ, R10 ;  /* 0x000000ffff157224 */ /* 0x010fc400078e000a */
[----:B------:R-:W-:Y:S01]  /*27460*/  IMAD.MOV.U32 R20, RZ, RZ, R11 ;  /* 0x000000ffff147224 */ /* 0x000fe200078e000b */
[----:B--2---:R-:W-:Y:S01]  /*27470*/  HMMA.16816.F32 R12, R16, R10, R12 ;  /* 0x0000000a100c723c */ /* 0x004fe2000000180c */
[----:B------:R-:W2:Y:S04]  /*27480*/  LDL.LU.64 R10, [R1+0x14e0] ;  /* 0x0014e000010a7983 */ /* 0x000ea80000300a00 */
[----:B------:R-:W2:Y:S01]  /*27490*/  LDL.LU.64 R8, [R1+0x14d8] ;  /* 0x0014d80001087983 */ /* 0x000ea20000300a00 */
[----:B------:R-:W-:-:S15]  /*274a0*/  IMAD.MOV.U32 R27, RZ, RZ, R0 ;  /* 0x000000ffff1b7224 */ /* 0x000fde00078e0000 */
[----:B------:R-:W-:-:S03]  /*274b0*/  NOP ;  /* 0x0000000000007918 */ /* 0x000fc60000000000 */
[----:B------:R-:W-:Y:S01]  /*274c0*/  IMAD.MOV.U32 R0, RZ, RZ, R15 ;  /* 0x000000ffff007224 */ /* 0x000fe200078e000f */
[----:B------:R0:W-:Y:S04]  /*274d0*/  STL.64 [R1+0x2b0], R12 ;  /* 0x0002b00c01007387 */ /* 0x0001e80000100a00 */
[----:B------:R-:W-:Y:S04]  /*274e0*/  STL [R1+0x2b8], R14 ;  /* 0x0002b80e01007387 */ /* 0x000fe80000100800 */
[----:B------:R-:W-:Y:S04]  /*274f0*/  STL [R1+0x13d4], R0 ;  /* 0x0013d40001007387 */ /* 0x000fe80000100800 */
[----:B------:R-:W-:Y:S04]  /*27500*/  STL [R1+0x13d0], R20 ;  /* 0x0013d01401007387 */ /* 0x000fe80000100800 */
[----:B------:R-:W-:Y:S04]  /*27510*/  STL [R1+0x13cc], R21 ;  /* 0x0013cc1501007387 */ /* 0x000fe80000100800 */
[----:B------:R-:W4:Y:S01]  /*27520*/  LDL.LU.64 R22, [R1+0x98] ;  /* 0x0000980001167983 */ /* 0x000f220000300a00 */
[----:B0-----:R-:W-:-:S02]  /*27530*/  IMAD.MOV.U32 R13, RZ, RZ, R6 ;  /* 0x000000ffff0d7224 */ /* 0x001fc400078e0006 */
[----:B------:R-:W-:Y:S01]  /*27540*/  IMAD.MOV.U32 R12, RZ, RZ, R7 ;  /* 0x000000ffff0c7224 */ /* 0x000fe200078e0007 */
[----:B--2---:R-:W-:Y:S01]  /*27550*/  HMMA.16816.F32 R8, R16, R6, R8 ;  /* 0x000000061008723c */ /* 0x004fe20000001808 */
[----:B------:R-:W2:-:S15]  /*27560*/  LDL.LU.64 R6, [R1+0x14d0] ;  /* 0x0014d00001067983 */ /* 0x000e9e0000300a00 */
[----:B------:R-:W-:-:S07]  /*27570*/  NOP ;  /* 0x0000000000007918 */ /* 0x000fce0000000000 */
[----:B------:R-:W-:Y:S01]  /*27580*/  STL.64 [R1+0x2a0], R8 ;  /* 0x0002a00801007387 */ /* 0x000fe20000100a00 */
[----:B------:R-:W-:-:S03]  /*27590*/  IMAD.MOV.U32 R2, RZ, RZ, R11 ;  /* 0x000000ffff027224 */ /* 0x000fc600078e000b */
[----:B------:R0:W-:Y:S04]  /*275a0*/  STL [R1+0x2a8], R10 ;  /* 0x0002a80a01007387 */ /* 0x0001e80000100800 */
[----:B0-----:R-:W2:Y:S04]  /*275b0*/  LDL.LU.64 R10, [R1+0x14c8] ;  /* 0x0014c800010a7983 */ /* 0x001ea80000300a00 */
[----:B------:R-:W2:Y:S04]  /*275c0*/  LDL.LU.64 R8, [R1+0x14c0] ;  /* 0x0014c00001087983 */ /* 0x000ea80000300a00 */
[----:B------:R-:W-:Y:S04]  /*275d0*/  STL [R1+0x13e0], R2 ;  /* 0x0013e00201007387 */ /* 0x000fe80000100800 */
[----:B------:R0:W-:Y:S04]  /*275e0*/  STL [R1+0x13dc], R12 ;  /* 0x0013dc0c01007387 */ /* 0x0001e80000100800 */
[----:B------:R1:W-:Y:S04]  /*275f0*/  STL [R1+0x13d8], R13 ;  /* 0x0013d80d01007387 */ /* 0x0003e80000100800 */
[----:B0-----:R-:W4:Y:S04]  /*27600*/  LDL.LU R12, [R1+0x290] ;  /* 0x00029000010c7983 */ /* 0x001f280000300800 */
[----:B-1----:R-:W4:Y:S04]  /*27610*/  LDL.LU R13, [R1+0x294] ;  /* 0x00029400010d7983 */ /* 0x002f280000300800 */
[----:B------:R-:W4:Y:S01]  /*27620*/  LDL.LU R14, [R1+0x298] ;  /* 0x00029800010e7983 */ /* 0x000f220000300800 */
[----:B------:R-:W-:-:S07]  /*27630*/  IMAD.MOV.U32 R15, RZ, RZ, R3 ;  /* 0x000000ffff0f7224 */ /* 0x000fce00078e0003 */
[----:B----4-:R-:W-:-:S15]  /*27640*/  HMMA.16816.F32 R12, R16, R22, R12 ;  /* 0x00000016100c723c */ /* 0x010fde000000180c */
[----:B------:R-:W-:-:S08]  /*27650*/  NOP ;  /* 0x0000000000007918 */ /* 0x000fd00000000000 */
[----:B------:R-:W-:Y:S04]  /*27660*/  STL.64 [R1+0x290], R12 ;  /* 0x0002900c01007387 */ /* 0x000fe80000100a00 */
[----:B------:R0:W-:Y:S02]  /*27670*/  STL.64 [R1+0x298], R14 ;  /* 0x0002980e01007387 */ /* 0x0001e40000100a00 */
[----:B0-----:R-:W-:Y:S02]  /*27680*/  IMAD.MOV.U32 R14, RZ, RZ, R23 ;  /* 0x000000ffff0e7224 */ /* 0x001fe400078e0017 */
[----:B------:R-:W-:-:S03]  /*27690*/  IMAD.MOV.U32 R15, RZ, RZ, R22 ;  /* 0x000000ffff0f7224 */ /* 0x000fc600078e0016 */
[----:B------:R-:W-:Y:S04]  /*276a0*/  STL [R1+0x13e8], R14 ;  /* 0x0013e80e01007387 */ /* 0x000fe80000100800 */
[----:B------:R0:W-:Y:S04]  /*276b0*/  STL [R1+0x13e4], R15 ;  /* 0x0013e40f01007387 */ /* 0x0001e80000100800 */
[----:B0-----:R-:W3:Y:S02]  /*276c0*/  LDL.LU.64 R14, [R1+0x88] ;  /* 0x00008800010e7983 */ /* 0x001ee40000300a00 */
[----:B---3--:R-:W-:Y:S06]  /*276d0*/  HMMA.16816.F32 R24, R16, R14, R24 ;  /* 0x0000000e1018723c */ /* 0x008fec0000001818 */
[----:B------:R-:W-:-:S02]  /*276e0*/  IMAD.MOV.U32 R23, RZ, RZ, R14 ;  /* 0x000000ffff177224 */ /* 0x000fc400078e000e */
[----:B------:R-:W-:Y:S02]  /*276f0*/  IMAD.MOV.U32 R22, RZ, RZ, R15 ;  /* 0x000000ffff167224 */ /* 0x000fe400078e000f */
[----:B--2---:R-:W-:Y:S07]  /*27700*/  HMMA.16816.F32 R12, R16, R6, R8 ;  /* 0x00000006100c723c */ /* 0x004fee0000001808 */
[----:B------:R-:W-:Y:S02]  /*27710*/  IMAD.MOV.U32 R10, RZ, RZ, R6 ;  /* 0x000000ffff0a7224 */ /* 0x000fe400078e0006 */
[----:B------:R-:W-:-:S05]  /*27720*/  IMAD.MOV.U32 R9, RZ, RZ, R7 ;  /* 0x000000ffff097224 */ /* 0x000fca00078e0007 */
[----:B------:R-:W-:Y:S01]  /*27730*/  IMAD.MOV.U32 R3, RZ, RZ, R27 ;  /* 0x000000ffff037224 */ /* 0x000fe200078e001b */
[----:B------:R-:W-:Y:S04]  /*27740*/  STL.64 [R1+0x280], R24 ;  /* 0x0002801801007387 */ /* 0x000fe80000100a00 */
[----:B------:R-:W-:Y:S04]  /*27750*/  STL [R1+0x288], R26 ;  /* 0x0002881a01007387 */ /* 0x000fe80000100800 */
[----:B------:R-:W-:Y:S04]  /*27760*/  STL [R1+0x13f4], R3 ;  /* 0x0013f40301007387 */ /* 0x000fe80000100800 */
[----:B------:R-:W-:Y:S04]  /*27770*/  STL [R1+0x13f0], R22 ;  /* 0x0013f01601007387 */ /* 0x000fe80000100800 */
[----:B------:R-:W-:Y:S04]  /*27780*/  STL [R1+0x13ec], R23 ;  /* 0x0013ec1701007387 */ /* 0x000fe80000100800 */
[----:B------:R-:W-:Y:S04]  /*27790*/  STL.64 [R1+0x270], R12 ;  /* 0x0002700c01007387 */ /* 0x000fe80000100a00 */
[----:B------:R-:W-:Y:S04]  /*277a0*/  STL.64 [R1+0x278], R14 ;  /* 0x0002780e01007387 */ /* 0x000fe80000100a00 */
[----:B------:R-:W-:Y:S04]  /*277b0*/  STL [R1+0x14bc], R10 ;  /* 0x0014bc0a01007387 */ /* 0x000fe80000100800 */
[----:B------:R0:W-:Y:S04]  /*277c0*/  STL [R1+0x14b8], R9 ;  /* 0x0014b80901007387 */ /* 0x0001e80000100800 */
[----:B------:R-:W2:Y:S04]  /*277d0*/  LDL.LU R4, [R1+0x1f0] ;  /* 0x0001f00001047983 */ /* 0x000ea80000300800 */
[----:B------:R-:W2:Y:S04]  /*277e0*/  LDL.LU R5, [R1+0x1f4] ;  /* 0x0001f40001057983 */ /* 0x000ea80000300800 */
[----:B------:R-:W3:Y:S04]  /*277f0*/  LDL.LU R6, [R1+0x1f8] ;  /* 0x0001f80001067983 */ /* 0x000ee80000300800 */
[----:B------:R-:W3:Y:S04]  /*27800*/  LDL.LU R7, [R1+0x1fc] ;  /* 0x0001fc0001077983 */ /* 0x000ee80000300800 */
[----:B------:R-:W4:Y:S04]  /*27810*/  LDL.LU R8, [R1+0x260] ;  /* 0x0002600001087983 */ /* 0x000f280000300800 */
[----:B0-----:R-:W4:Y:S04]  /*27820*/  LDL.LU R9, [R1+0x264] ;  /* 0x0002640001097983 */ /* 0x001f280000300800 */
[----:B------:R-:W4:Y:S04]  /*27830*/  LDL.LU R10, [R1+0x268] ;  /* 0x00026800010a7983 */ /* 0x000f280000300800 */
[----:B------:R-:W4:Y:S04]  /*27840*/  LDL.LU R11, [R1+0x26c] ;  /* 0x00026c00010b7983 */ /* 0x000f280000300800 */
[----:B---3--:R0:W-:Y:S04]  /*27850*/  STL.64 [R1+0x1420], R6 ;  /* 0x0014200601007387 */ /* 0x0081e80000100a00 */
[----:B--2---:R1:W-:Y:S04]  /*27860*/  STL.64 [R1+0x1418], R4 ;  /* 0x0014180401007387 */ /* 0x0043e80000100a00 */
[----:B0-----:R-:W2:Y:S04]  /*27870*/  LDL.LU.64 R6, [R1+0x8] ;  /* 0x0000080001067983 */ /* 0x001ea80000300a00 */
[----:B--2---:R0:W-:Y:S04]  /*27880*/  STL.64 [R1+0x1438], R6 ;  /* 0x0014380601007387 */ /* 0x0041e80000100a00 */
[----:B-1----:R-:W2:Y:S04]  /*27890*/  LDL.LU R4, [R1+0x210] ;  /* 0x0002100001047983 */ /* 0x002ea80000300800 */
[----:B------:R-:W2:Y:S04]  /*278a0*/  LDL.LU R5, [R1+0x214] ;  /* 0x0002140001057983 */ /* 0x000ea80000300800 */
[----:B0-----:R-:W3:Y:S04]  /*278b0*/  LDL.LU R6, [R1+0x218] ;  /* 0x0002180001067983 */ /* 0x001ee80000300800 */
[----:B------:R-:W3:Y:S04]  /*278c0*/  LDL.LU R7, [R1+0x21c] ;  /* 0x00021c0001077983 */ /* 0x000ee80000300800 */
[----:B------:R-:W4:Y:S04]  /*278d0*/  LDL.LU R12, [R1+0x230] ;  /* 0x00023000010c7983 */ /* 0x000f280000300800 */
[----:B------:R-:W4:Y:S04]  /*278e0*/  LDL.LU R13, [R1+0x234] ;  /* 0x00023400010d7983 */ /* 0x000f280000300800 */
[----:B------:R-:W2:Y:S04]  /*278f0*/  LDL.LU R14, [R1+0x238] ;  /* 0x00023800010e7983 */ /* 0x000ea80000300800 */
[----:B------:R-:W2:Y:S04]  /*27900*/  LDL.LU R15, [R1+0x23c] ;  /* 0x00023c00010f7983 */ /* 0x000ea80000300800 */
[----:B------:R-:W3:Y:S04]  /*27910*/  LDL.LU R20, [R1+0x250] ;  /* 0x0002500001147983 */ /* 0x000ee80000300800 */
[----:B------:R-:W3:Y:S04]  /*27920*/  LDL.LU R21, [R1+0x254] ;  /* 0x0002540001157983 */ /* 0x000ee80000300800 */
[----:B------:R-:W4:Y:S04]  /*27930*/  LDL.LU R22, [R1+0x258] ;  /* 0x0002580001167983 */ /* 0x000f280000300800 */
[----:B------:R-:W4:Y:S04]  /*27940*/  LDL.LU R23, [R1+0x25c] ;  /* 0x00025c0001177983 */ /* 0x000f280000300800 */
[----:B----4-:R0:W-:Y:S04]  /*27950*/  STL.64 [R1+0x14b0], R22 ;  /* 0x0014b01601007387 */ /* 0x0101e80000100a00 */
[----:B---3--:R-:W-:Y:S04]  /*27960*/  STL.64 [R1+0x14a8], R20 ;  /* 0x0014a81401007387 */ /* 0x008fe80000100a00 */
[----:B0-----:R-:W3:Y:S04]  /*27970*/  LDL.LU.64 R22, [R1+0x68] ;  /* 0x0000680001167983 */ /* 0x001ee80000300a00 */
[----:B------:R-:W4:Y:S04]  /*27980*/  LDL.LU.64 R26, [R1+0x58] ;  /* 0x00005800011a7983 */ /* 0x000f280000300a00 */
[----:B--2---:R0:W-:Y:S04]  /*27990*/  STL.64 [R1+0x1478], R14 ;  /* 0x0014780e01007387 */ /* 0x0041e80000100a00 */
[----:B------:R-:W-:Y:S04]  /*279a0*/  STL.64 [R1+0x1470], R12 ;  /* 0x0014700c01007387 */ /* 0x000fe80000100a00 */
[----:B0-----:R-:W2:Y:S04]  /*279b0*/  LDL.LU.64 R14, [R1+0x48] ;  /* 0x00004800010e7983 */ /* 0x001ea80000300a00 */
[----:B------:R0:W-:Y:S04]  /*279c0*/  STL.64 [R1+0x1458], R6 ;  /* 0x0014580601007387 */ /* 0x0001e80000100a00 */
[----:B------:R-:W-:Y:S04]  /*279d0*/  STL.64 [R1+0x1450], R4 ;  /* 0x0014500401007387 */ /* 0x000fe80000100a00 */
[----:B0-----:R-:W3:Y:S04]  /*279e0*/  LDL.LU.64 R6, [R1+0x28] ;  /* 0x0000280001067983 */ /* 0x001ee80000300a00 */
[----:B---3--:R0:W-:Y:S04]  /*279f0*/  STL.64 [R1+0x1468], R6 ;  /* 0x0014680601007387 */ /* 0x0081e80000100a00 */
[----:B0-----:R-:W3:Y:S01]  /*27a00*/  LDL.LU.64 R6, [R1+0x38] ;  /* 0x0000380001067983 */ /* 0x001ee20000300a00 */
[----:B------:R-:W-:Y:S03]  /*27a10*/  HMMA.16816.F32 R8, R16, R22, R8 ;  /* 0x000000161008723c */ /* 0x000fe60000001808 */
[----:B---3--:R0:W-:Y:S04]  /*27a20*/  STL.64 [R1+0x1480], R6 ;  /* 0x0014800601007387 */ /* 0x0081e80000100a00 */
[----:B------:R-:W2:Y:S04]  /*27a30*/  LDL.LU R4, [R1+0x240] ;  /* 0x0002400001047983 */ /* 0x000ea80000300800 */
[----:B------:R-:W2:Y:S04]  /*27a40*/  LDL.LU R5, [R1+0x244] ;  /* 0x0002440001057983 */ /* 0x000ea80000300800 */
[----:B0-----:R-:W2:Y:S04]  /*27a50*/  LDL.LU R6, [R1+0x248] ;  /* 0x0002480001067983 */ /* 0x001ea80000300800 */
[----:B------:R-:W2:Y:S04]  /*27a60*/  LDL.LU R7, [R1+0x24c] ;  /* 0x00024c0001077983 */ /* 0x000ea80000300800 */
[----:B------:R-:W-:Y:S04]  /*27a70*/  STL.64 [R1+0x260], R8 ;  /* 0x0002600801007387 */ /* 0x000fe80000100a00 */
[----:B------:R0:W-:Y:S04]  /*27a80*/  STL.64 [R1+0x268], R10 ;  /* 0x0002680a01007387 */ /* 0x0001e80000100a00 */
[----:B0-----:R-:W3:Y:S04]  /*27a90*/  LDL.LU R10, [R1+0x14bc] ;  /* 0x0014bc00010a7983 */ /* 0x001ee80000300800 */
[----:B------:R-:W4:Y:S01]  /*27aa0*/  LDL.LU R9, [R1+0x14b8] ;  /* 0x0014b80001097983 */ /* 0x000f220000300800 */
[----:B------:R-:W-:-:S02]  /*27ab0*/  IMAD.MOV.U32 R11, RZ, RZ, R23 ;  /* 0x000000ffff0b7224 */ /* 0x000fc400078e0017 */
[----:B------:R-:W-:Y:S02]  /*27ac0*/  IMAD.MOV.U32 R8, RZ, RZ, R22 ;  /* 0x000000ffff087224 */ /* 0x000fe400078e0016 */
[----:B------:R-:W2:Y:S04]  /*27ad0*/  LDL.LU.64 R22, [R1+0x14b0] ;  /* 0x0014b00001167983 */ /* 0x000ea80000300a00 */
[----:B------:R-:W2:Y:S04]  /*27ae0*/  LDL.LU.64 R20, [R1+0x14a8] ;  /* 0x0014a80001147983 */ /* 0x000ea80000300a00 */
[----:B---3--:R-:W-:Y:S04]  /*27af0*/  STL.64 [R1+0x1400], R10 ;  /* 0x0014000a01007387 */ /* 0x008fe80000100a00 */
[----:B----4-:R0:W-:Y:S02]  /*27b00*/  STL.64 [R1+0x13f8], R8 ;  /* 0x0013f80801007387 */ /* 0x0101e40000100a00 */
[----:B0-----:R-:W-:-:S02]  /*27b10*/  IMAD.MOV.U32 R8, RZ, RZ, R28 ;  /* 0x000000ffff087224 */ /* 0x001fc400078e001c */
[----:B------:R-:W-:Y:S01]  /*27b20*/  IMAD.MOV.U32 R9, RZ, RZ, R29 ;  /* 0x000000ffff097224 */ /* 0x000fe200078e001d */
[----:B------:R-:W3:Y:S04]  /*27b30*/  LDL.LU R28, [R1+0x14a4] ;  /* 0x0014a400011c7983 */ /* 0x000ee80000300800 */
[----:B------:R-:W4:Y:S04]  /*27b40*/  LDL.LU R29, [R1+0x14a0] ;  /* 0x0014a000011d7983 */ /* 0x000f280000300800 */
[----:B------:R-:W2:Y:S04]  /*27b50*/  LDL.LU R10, [R1+0x1e8] ;  /* 0x0001e800010a7983 */ /* 0x000ea80000300800 */
[----:B------:R-:W2:Y:S04]  /*27b60*/  LDL.LU R11, [R1+0x1ec] ;  /* 0x0001ec00010b7983 */ /* 0x000ea80000300800 */
[----:B--2---:R4:W-:Y:S04]  /*27b70*/  STL.64 [R1+0x1430], R10 ;  /* 0x0014300a01007387 */ /* 0x0049e80000100a00 */
[----:B------:R0:W-:Y:S01]  /*27b80*/  STL.64 [R1+0x1428], R8 ;  /* 0x0014280801007387 */ /* 0x0001e20000100a00 */
[----:B----4-:R-:W-:-:S03]  /*27b90*/  IMAD.MOV.U32 R10, RZ, RZ, R29 ;  /* 0x000000ffff0a7224 */ /* 0x010fc600078e001d */
[----:B0-----:R-:W2:Y:S01]  /*27ba0*/  LDL.LU R8, [R1+0x200] ;  /* 0x0002000001087983 */ /* 0x001ea20000300800 */
[----:B---3--:R-:W-:-:S03]  /*27bb0*/  IMAD.MOV.U32 R9, RZ, RZ, R28 ;  /* 0x000000ffff097224 */ /* 0x008fc600078e001c */
[----:B------:R-:W3:Y:S04]  /*27bc0*/  LDL.LU R28, [R1+0x149c] ;  /* 0x00149c00011c7983 */ /* 0x000ee80000300800 */
[----:B------:R-:W4:Y:S04]  /*27bd0*/  LDL.LU R29, [R1+0x1498] ;  /* 0x00149800011d7983 */ /* 0x000f280000300800 */
[----:B------:R-:W2:Y:S01]  /*27be0*/  LDL.LU R11, [R1+0x20c] ;  /* 0x00020c00010b7983 */ /* 0x000ea20000300800 */
[C---:B------:R-:W-:Y:S06]  /*27bf0*/  HMMA.16816.F32 R20, R16.reuse, R26, R20 ;  /* 0x0000001a1014723c */ /* 0x040fec0000001814 */
[----:B------:R-:W-:Y:S01]  /*27c00*/  HMMA.16816.F32 R4, R16, R14, R4 ;  /* 0x0000000e1004723c */ /* 0x000fe20000001804 */
[----:B--2---:R0:W-:Y:S04]  /*27c10*/  STL.64 [R1+0x1448], R10 ;  /* 0x0014480a01007387 */ /* 0x0041e80000100a00 */
[----:B------:R1:W-:Y:S04]  /*27c20*/  STL.64 [R1+0x1440], R8 ;  /* 0x0014400801007387 */ /* 0x0003e80000100a00 */
[----:B0-----:R-:W2:Y:S01]  /*27c30*/  LDL.LU.64 R10, [R1+0x18] ;  /* 0x00001800010a7983 */ /* 0x001ea20000300a00 */
[----:B------:R-:W-:-:S02]  /*27c40*/  IMAD.MOV.U32 R24, RZ, RZ, R27 ;  /* 0x000000ffff187224 */ /* 0x000fc400078e001b */
[----:B------:R-:W-:Y:S01]  /*27c50*/  IMAD.MOV.U32 R0, RZ, RZ, R14 ;  /* 0x000000ffff007224 */ /* 0x000fe200078e000e */
[----:B--2---:R-:W-:Y:S04]  /*27c60*/  STL.64 [R1+0x1460], R10 ;  /* 0x0014600a01007387 */ /* 0x004fe80000100a00 */
[----:B-1----:R-:W2:Y:S04]  /*27c70*/  LDL.LU R8, [R1+0x220] ;  /* 0x0002200001087983 */ /* 0x002ea80000300800 */
[----:B------:R-:W2:Y:S04]  /*27c80*/  LDL.LU R9, [R1+0x224] ;  /* 0x0002240001097983 */ /* 0x000ea80000300800 */
[----:B------:R0:W-:Y:S04]  /*27c90*/  STL.64 [R1+0x250], R20 ;  /* 0x0002501401007387 */ /* 0x0001e80000100a00 */
[----:B------:R-:W-:Y:S01]  /*27ca0*/  STL.64 [R1+0x258], R22 ;  /* 0x0002581601007387 */ /* 0x000fe20000100a00 */
[----:B0-----:R-:W-:-:S03]  /*27cb0*/  IMAD.MOV.U32 R21, RZ, RZ, R26 ;  /* 0x000000ffff157224 */ /* 0x001fc600078e001a */
[----:B------:R-:W2:Y:S04]  /*27cc0*/  LDL.LU.64 R26, [R1+0x1490] ;  /* 0x00149000011a7983 */ /* 0x000ea80000300a00 */
[----:B------:R-:W2:Y:S04]  /*27cd0*/  LDL.LU R25, [R1+0x1488] ;  /* 0x0014880001197983 */ /* 0x000ea80000300800 */
[----:B------:R-:W-:Y:S04]  /*27ce0*/  STL.64 [R1+0x240], R4 ;  /* 0x0002400401007387 */ /* 0x000fe80000100a00 */
[----:B------:R0:W-:Y:S01]  /*27cf0*/  STL.64 [R1+0x248], R6 ;  /* 0x0002480601007387 */ /* 0x0001e20000100a00 */
[----:B------:R-:W-:-:S03]  /*27d00*/  IMAD.MOV.U32 R20, RZ, RZ, R15 ;  /* 0x000000ffff147224 */ /* 0x000fc600078e000f */
[----:B0-----:R-:W3:Y:S04]  /*27d10*/  LDL.LU.64 R6, [R1+0x1480] ;  /* 0x0014800001067983 */ /* 0x001ee80000300a00 */
[----:B------:R-:W3:Y:S04]  /*27d20*/  LDL.LU.64 R14, [R1+0x1478] ;  /* 0x00147800010e7983 */ /* 0x000ee80000300a00 */
[----:B------:R-:W3:Y:S02]  /*27d30*/  LDL.LU.64 R12, [R1+0x1470] ;  /* 0x00147000010c7983 */ /* 0x000ee40000300a00 */
[----:B---3--:R-:W-:-:S15]  /*27d40*/  HMMA.16816.F32 R12, R16, R6, R12 ;  /* 0x00000006100c723c */ /* 0x008fde000000180c */
[----:B------:R-:W-:-:S08]  /*27d50*/  NOP ;  /* 0x0000000000007918 */ /* 0x000fd00000000000 */
[----:B------:R0:W-:Y:S04]  /*27d60*/  STL.64 [R1+0x230], R12 ;  /* 0x0002300c01007387 */ /* 0x0001e80000100a00 */
[----:B------:R1:W-:Y:S01]  /*27d70*/  STL.64 [R1+0x238], R14 ;  /* 0x0002380e01007387 */ /* 0x0003e20000100a00 */
[----:B0-----:R-:W-:Y:S02]  /*27d80*/  IMAD.MOV.U32 R12, RZ, RZ, R6 ;  /* 0x000000ffff0c7224 */ /* 0x001fe400078e0006 */
[----:B------:R-:W-:Y:S02]  /*27d90*/  IMAD.MOV.U32 R13, RZ, RZ, R7 ;  /* 0x000000ffff0d7224 */ /* 0x000fe400078e0007 */
[----:B------:R-:W2:Y:S01]  /*27da0*/  LDL.LU.64 R6, [R1+0x1468] ;  /* 0x0014680001067983 */ /* 0x000ea20000300a00 */
[----:B----4-:R-:W-:-:S02]  /*27db0*/  IMAD.MOV.U32 R10, RZ, RZ, R29 ;  /* 0x000000ffff0a7224 */ /* 0x010fc400078e001d */
[----:B------:R-:W-:-:S07]  /*27dc0*/  IMAD.MOV.U32 R11, RZ, RZ, R28 ;  /* 0x000000ffff0b7224 */ /* 0x000fce00078e001c */
[----:B--2---:R-:W-:Y:S06]  /*27dd0*/  HMMA.16816.F32 R8, R16, R6, R8 ;  /* 0x000000061008723c */ /* 0x004fec0000001808 */
[----:B-1----:R-:W-:Y:S02]  /*27de0*/  IMAD.MOV.U32 R15, RZ, RZ, R6 ;  /* 0x000000ffff0f7224 */ /* 0x002fe400078e0006 */
[----:B------:R-:W-:-:S15]  /*27df0*/  IMAD.MOV.U32 R2, RZ, RZ, R7 ;  /* 0x000000ffff027224 */ /* 0x000fde00078e0007 */
[----:B------:R-:W-:Y:S04]  /*27e00*/  STL.64 [R1+0x220], R8 ;  /* 0x0002200801007387 */ /* 0x000fe80000100a00 */
[----:B------:R0:W-:Y:S04]  /*27e10*/  STL.64 [R1+0x228], R10 ;  /* 0x0002280a01007387 */ /* 0x0001e80000100a00 */
[----:B0-----:R-:W2:Y:S04]  /*27e20*/  LDL.LU.64 R10, [R1+0x1460] ;  /* 0x00146000010a7983 */ /* 0x001ea80000300a00 */
[----:B------:R-:W2:Y:S04]  /*27e30*/  LDL.LU.64 R6, [R1+0x1458] ;  /* 0x0014580001067983 */ /* 0x000ea80000300a00 */
[----:B------:R-:W2:Y:S02]  /*27e40*/  LDL.LU.64 R4, [R1+0x1450] ;  /* 0x0014500001047983 */ /* 0x000ea40000300a00 */
[----:B--2---:R-:W-:Y:S06]  /*27e50*/  HMMA.16816.F32 R4, R16, R10, R4 ;  /* 0x0000000a1004723c */ /* 0x004fec0000001804 */
[----:B------:R-:W-:-:S02]  /*27e60*/  IMAD.MOV.U32 R23, RZ, RZ, R10 ;  /* 0x000000ffff177224 */ /* 0x000fc400078e000a */
[----:B------:R-:W-:Y:S02]  /*27e70*/  IMAD.MOV.U32 R14, RZ, RZ, R11 ;  /* 0x000000ffff0e7224 */ /* 0x000fe400078e000b */
[----:B------:R-:W2:Y:S04]  /*27e80*/  LDL.LU.64 R10, [R1+0x1448] ;  /* 0x00144800010a7983 */ /* 0x000ea80000300a00 */
[----:B------:R-:W2:Y:S09]  /*27e90*/  LDL.LU.64 R8, [R1+0x1440] ;  /* 0x0014400001087983 */ /* 0x000eb20000300a00 */
[----:B------:R-:W-:Y:S01]  /*27ea0*/  STL.64 [R1+0x210], R4 ;  /* 0x0002100401007387 */ /* 0x000fe20000100a00 */
[----:B------:R-:W-:-:S02]  /*27eb0*/  IMAD.MOV.U32 R29, RZ, RZ, R6 ;  /* 0x000000ffff1d7224 */ /* 0x000fc400078e0006 */
[----:B------:R-:W-:Y:S02]  /*27ec0*/  IMAD.MOV.U32 R28, RZ, RZ, R7 ;  /* 0x000000ffff1c7224 */ /* 0x000fe400078e0007 */
[----:B------:R-:W2:Y:S04]  /*27ed0*/  LDL.LU.64 R6, [R1+0x1438] ;  /* 0x0014380001067983 */ /* 0x000ea80000300a00 */
[----:B------:R-:W-:Y:S04]  /*27ee0*/  STL [R1+0x11fc], R28 ;  /* 0x0011fc1c01007387 */ /* 0x000fe80000100800 */
[----:B------:R-:W-:Y:S01]  /*27ef0*/  STL [R1+0x11f8], R29 ;  /* 0x0011f81d01007387 */ /* 0x000fe20000100800 */
[----:B--2---:R-:W-:Y:S06]  /*27f00*/  HMMA.16816.F32 R8, R16, R6, R8 ;  /* 0x000000061008723c */ /* 0x004fec0000001808 */
[----:B------:R-:W-:-:S02]  /*27f10*/  IMAD.MOV.U32 R3, RZ, RZ, R6 ;  /* 0x000000ffff037224 */ /* 0x000fc400078e0006 */
[----:B------:R-:W-:-:S15]  /*27f20*/  IMAD.MOV.U32 R22, RZ, RZ, R7 ;  /* 0x000000ffff167224 */ /* 0x000fde00078e0007 */
[----:B------:R-:W-:Y:S04]  /*27f30*/  STL.64 [R1+0x200], R8 ;  /* 0x0002000801007387 */ /* 0x000fe80000100a00 */
[----:B------:R0:W-:Y:S04]  /*27f40*/  STL.64 [R1+0x208], R10 ;  /* 0x0002080a01007387 */ /* 0x0001e80000100a00 */
[----:B0-----:R-:W2:Y:S04]  /*27f50*/  LDL.LU.64 R10, [R1+0x1430] ;  /* 0x00143000010a7983 */ /* 0x001ea80000300a00 */
[----:B------:R-:W2:Y:S04]  /*27f60*/  LDL.LU.64 R8, [R1+0x1428] ;  /* 0x0014280001087983 */ /* 0x000ea80000300a00 */
[----:B------:R-:W3:Y:S04]  /*27f70*/  LDL.LU.64 R6, [R1+0x1420] ;  /* 0x0014200001067983 */ /* 0x000ee80000300a00 */
[----:B------:R-:W3:Y:S02]  /*27f80*/  LDL.LU.64 R4, [R1+0x1418] ;  /* 0x0014180001047983 */ /* 0x000ee40000300a00 */
[----:B---3--:R-:W-:-:S15]  /*27f90*/  HMMA.16816.F32 R4, R16, R26, R4 ;  /* 0x0000001a1004723c */ /* 0x008fde0000001804 */
[----:B------:R-:W-:-:S08]  /*27fa0*/  NOP ;  /* 0x0000000000007918 */ /* 0x000fd00000000000 */
[----:B------:R0:W-:Y:S01]  /*27fb0*/  STL.64 [R1+0x1f0], R4 ;  /* 0x0001f00401007387 */ /* 0x0001e20000100a00 */
[----:B------:R-:W-:Y:S02]  /*27fc0*/  IMAD.MOV.U32 R28, RZ, RZ, R6 ;  /* 0x000000ffff1c7224 */ /* 0x000fe400078e0006 */
[----:B------:R-:W-:Y:S02]  /*27fd0*/  IMAD.MOV.U32 R29, RZ, RZ, R7 ;  /* 0x000000ffff1d7224 */ /* 0x000fe400078e0007 */
[----:B------:R-:W2:Y:S04]  /*27fe0*/  LDL.LU.64 R6, [R1+0x1410] ;  /* 0x0014100001067983 */ /* 0x000ea80000300a00 */
[----:B0-----:R-:W3:Y:S04]  /*27ff0*/  LDL.LU.64 R4, [R1+0x1408] ;  /* 0x0014080001047983 */ /* 0x001ee80000300a00 */
[----:B------:R0:W-:Y:S04]  /*28000*/  STL.64 [R1+0x1258], R26 ;  /* 0x0012581a01007387 */ /* 0x0001e80000100a00 */
[----:B------:R-:W-:Y:S01]  /*28010*/  STL [R1+0x1250], R25 ;  /* 0x0012501901007387 */ /* 0x000fe20000100800 */
[----:B0-----:R-:W-:-:S02]  /*28020*/  IMAD.MOV.U32 R26, RZ, RZ, R3 ;  /* 0x000000ffff1a7224 */ /* 0x001fc400078e0003 */
[----:B------:R-:W-:Y:S01]  /*28030*/  IMAD.MOV.U32 R27, RZ, RZ, R22 ;  /* 0x000000ffff1b7224 */ /* 0x000fe200078e0016 */
[----:B--2---:R-:W-:-:S15]  /*28040*/  HMMA.16816.F32 R8, R16, R6, R8 ;  /* 0x000000061008723c */ /* 0x004fde0000001808 */
[----:B------:R-:W-:-:S08]  /*28050*/  NOP ;  /* 0x0000000000007918 */ /* 0x000fd00000000000 */
[----:B------:R-:W-:Y:S04]  /*28060*/  STL.64 [R1+0x1e0], R8 ;  /* 0x0001e00801007387 */ /* 0x000fe80000100a00 */
[----:B------:R0:W-:Y:S04]  /*28070*/  STL.64 [R1+0x1e8], R10 ;  /* 0x0001e80a01007387 */ /* 0x0001e80000100a00 */
[----:B0-----:R-:W2:Y:S04]  /*28080*/  LDL.LU.64 R10, [R1+0x1400] ;  /* 0x00140000010a7983 */ /* 0x001ea80000300a00 */
[----:B------:R-:W4:Y:S04]  /*28090*/  LDL.LU.64 R8, [R1+0x13f8] ;  /* 0x0013f80001087983 */ /* 0x000f280000300a00 */
[----:B------:R-:W2:Y:S04]  /*280a0*/  LDL.LU R3, [R1+0x13f4] ;  /* 0x0013f40001037983 */ /* 0x000ea80000300800 */
[----:B------:R-:W2:Y:S04]  /*280b0*/  LDL.LU R22, [R1+0x13f0] ;  /* 0x0013f00001167983 */ /* 0x000ea80000300800 */
[----:B------:R0:W-:Y:S02]  /*280c0*/  STL.64 [R1+0x1270], R26 ;  /* 0x0012701a01007387 */ /* 0x0001e40000100a00 */
[----:B0-----:R-:W-:-:S02]  /*280d0*/  IMAD.MOV.U32 R26, RZ, RZ, R23 ;  /* 0x000000ffff1a7224 */ /* 0x001fc400078e0017 */
[----:B------:R-:W-:Y:S01]  /*280e0*/  IMAD.MOV.U32 R27, RZ, RZ, R14 ;  /* 0x000000ffff1b7224 */ /* 0x000fe200078e000e */
[----:B------:R-:W2:Y:S04]  /*280f0*/  LDL.LU R23, [R1+0x13ec] ;  /* 0x0013ec0001177983 */ /* 0x000ea80000300800 */
[----:B------:R-:W2:Y:S04]  /*28100*/  LDL.LU R14, [R1+0x13e8] ;  /* 0x0013e800010e7983 */ /* 0x000ea80000300800 */
[----:B------:R-:W-:Y:S04]  /*28110*/  STL.64 [R1+0x1288], R26 ;  /* 0x0012881a01007387 */ /* 0x000fe80000100a00 */
[----:B------:R-:W-:Y:S04]  /*28120*/  STL.64 [R1+0x1248], R6 ;  /* 0x0012480601007387 */ /* 0x000fe80000100a00 */
[----:B---3--:R0:W-:Y:S04]  /*28130*/  STL.64 [R1+0x1240], R4 ;  /* 0x0012400401007387 */ /* 0x0081e80000100a00 */
[----:B0-----:R-:W3:Y:S04]  /*28140*/  LDL.LU R4, [R1+0xf0] ;  /* 0x0000f00001047983 */ /* 0x001ee80000300800 */
[----:B------:R-:W3:Y:S04]  /*28150*/  LDL.LU R5, [R1+0xf4] ;  /* 0x0000f40001057983 */ /* 0x000ee80000300800 */
[----:B------:R-:W4:Y:S04]  /*28160*/  LDL.LU R6, [R1+0xf8] ;  /* 0x0000f80001067983 */ /* 0x000f280000300800 */
[----:B------:R-:W4:Y:S01]  /*28170*/  LDL.LU R7, [R1+0xfc] ;  /* 0x0000fc0001077983 */ /* 0x000f220000300800 */
[----:B------:R-:W-:-:S02]  /*28180*/  IMAD.MOV.U32 R26, RZ, RZ, R15 ;  /* 0x000000ffff1a7224 */ /* 0x000fc400078e000f */
[----:B------:R-:W-:Y:S01]  /*28190*/  IMAD.MOV.U32 R27, RZ, RZ, R2 ;  /* 0x000000ffff1b7224 */ /* 0x000fe200078e0002 */
[----:B------:R-:W2:Y:S04]  /*281a0*/  LDL.LU R15, [R1+0x13e4] ;  /* 0x0013e400010f7983 */ /* 0x000ea80000300800 */
[----:B------:R-:W2:Y:S04]  /*281b0*/  LDL.LU R2, [R1+0x13e0] ;  /* 0x0013e00001027983 */ /* 0x000ea80000300800 */
[----:B------:R-:W-:Y:S04]  /*281c0*/  STL.64 [R1+0x12a0], R26 ;  /* 0x0012a01a01007387 */ /* 0x000fe80000100a00 */
[----:B----4-:R-:W-:Y:S04]  /*281d0*/  STL.64 [R1+0x1268], R6 ;  /* 0x0012680601007387 */ /* 0x010fe80000100a00 */
        /* <DEDUP_REMOVED lines=39> */
[----:B--2---:R-:W-:Y:S01]  /*28450*/  IMAD.MOV.U32 R27, RZ, RZ, R11 ;  /* 0x000000ffff1b7224 */ /* 0x004fe200078e000b */
        /* <DEDUP_REMOVED lines=8> */
[----:B----4-:R-:W-:Y:S04]  /*284e0*/  STL.64 [R1+0x12c8], R6 ;  /* 0x0012c80601007387 */ /* 0x010fe80000100a00 */
[----:B---3--:R0:W-:Y:S04]  /*284f0*/  STL.64 [R1+0x12c0], R4 ;  /* 0x0012c00401007387 */ /* 0x0081e80000100a00 */
[----:B0-----:R-:W3:Y:S04]  /*28500*/  LDL.LU R4, [R1+0x140] ;  /* 0x0001400001047983 */ /* 0x001ee80000300800 */
[----:B------:R-:W3:Y:S01]  /*28510*/  LDL.LU R5, [R1+0x144] ;  /* 0x0001440001057983 */ /* 0x000ee20000300800 */
[----:B------:R-:W-:-:S02]  /*28520*/  IMAD.MOV.U32 R26, RZ, RZ, R23 ;  /* 0x000000ffff1a7224 */ /* 0x000fc400078e0017 */
[----:B------:R-:W-:Y:S02]  /*28530*/  IMAD.MOV.U32 R27, RZ, RZ, R22 ;  /* 0x000000ffff1b7224 */ /* 0x000fe400078e0016 */
[----:B--2---:R-:W-:Y:S02]  /*28540*/  IMAD.MOV.U32 R6, RZ, RZ, R11 ;  /* 0x000000ffff067224 */ /* 0x004fe400078e000b */
[----:B------:R-:W2:Y:S01]  /*28550*/  LDL.LU R11, [R1+0x13b4] ;  /* 0x0013b400010b7983 */ /* 0x000ea20000300800 */
[----:B------:R-:W-:-:S03]  /*28560*/  IMAD.MOV.U32 R7, RZ, RZ, R10 ;  /* 0x000000ffff077224 */ /* 0x000fc600078e000a */
[----:B------:R-:W4:Y:S04]  /*28570*/  LDL.LU R10, [R1+0x13b0] ;  /* 0x0013b000010a7983 */ /* 0x000f280000300800 */
[----:B------:R-:W-:Y:S04]  /*28580*/  STL.64 [R1+0x1330], R26 ;  /* 0x0013301a01007387 */ /* 0x000fe80000100a00 */
[----:B------:R-:W-:Y:S04]  /*28590*/  STL.64 [R1+0x12e0], R6 ;  /* 0x0012e00601007387 */ /* 0x000fe80000100a00 */
[----:B---3--:R0:W-:Y:S04]  /*285a0*/  STL.64 [R1+0x12d8], R4 ;  /* 0x0012d80401007387 */ /* 0x0081e80000100a00 */
[----:B0-----:R-:W3:Y:S04]  /*285b0*/  LDL.LU R4, [R1+0x150] ;  /* 0x0001500001047983 */ /* 0x001ee80000300800 */
[----:B------:R-:W3:Y:S04]  /*285c0*/  LDL.LU R5, [R1+0x154] ;  /* 0x0001540001057983 */ /* 0x000ee80000300800 */
[----:B------:R-:W2:Y:S04]  /*285d0*/  LDL.LU R6, [R1+0x158] ;  /* 0x0001580001067983 */ /* 0x000ea80000300800 */
[----:B------:R-:W2:Y:S01]  /*285e0*/  LDL.LU R7, [R1+0x15c] ;  /* 0x00015c0001077983 */ /* 0x000ea20000300800 */
[----:B------:R-:W-:-:S02]  /*285f0*/  IMAD.MOV.U32 R26, RZ, RZ, R15 ;  /* 0x000000ffff1a7224 */ /* 0x000fc400078e000f */
[----:B------:R-:W-:-:S05]  /*28600*/  IMAD.MOV.U32 R27, RZ, RZ, R14 ;  /* 0x000000ffff1b7224 */ /* 0x000fca00078e000e */
[----:B------:R-:W-:Y:S04]  /*28610*/  STL.64 [R1+0x1348], R26 ;  /* 0x0013481a01007387 */ /* 0x000fe80000100a00 */
[----:B--2---:R-:W-:Y:S04]  /*28620*/  STL.64 [R1+0x12f8], R6 ;  /* 0x0012f80601007387 */ /* 0x004fe80000100a00 */
[----:B---3--:R0:W-:Y:S04]  /*28630*/  STL.64 [R1+0x12f0], R4 ;  /* 0x0012f00401007387 */ /* 0x0081e80000100a00 */
[----:B0-----:R-:W2:Y:S04]  /*28640*/  LDL.LU R4, [R1+0x160] ;  /* 0x0001600001047983 */ /* 0x001ea80000300800 */
[----:B------:R-:W2:Y:S01]  /*28650*/  LDL.LU R5, [R1+0x164] ;  /* 0x0001640001057983 */ /* 0x000ea20000300800 */
[----:B------:R-:W-:-:S02]  /*28660*/  IMAD.MOV.U32 R26, RZ, RZ, R13 ;  /* 0x000000ffff1a7224 */ /* 0x000fc400078e000d */
[----:B------:R-:W-:Y:S02]  /*28670*/  IMAD.MOV.U32 R27, RZ, RZ, R12 ;  /* 0x000000ffff1b7224 */ /* 0x000fe400078e000c */
[----:B----4-:R-:W-:Y:S02]  /*28680*/  IMAD.MOV.U32 R6, RZ, RZ, R10 ;  /* 0x000000ffff067224 */ /* 0x010fe400078e000a */
[----:B------:R-:W-:Y:S01]  /*28690*/  IMAD.MOV.U32 R7, RZ, RZ, R11 ;  /* 0x000000ffff077224 */ /* 0x000fe200078e000b */
[----:B------:R-:W3:Y:S04]  /*286a0*/  LDL.LU R10, [R1+0x13ac] ;  /* 0x0013ac00010a7983 */ /* 0x000ee80000300800 */
[----:B------:R-:W4:Y:S04]  /*286b0*/  LDL.LU R11, [R1+0x13a8] ;  /* 0x0013a800010b7983 */ /* 0x000f280000300800 */
[----:B------:R-:W-:Y:S04]  /*286c0*/  STL.64 [R1+0x1360], R26 ;  /* 0x0013601a01007387 */ /* 0x000fe80000100a00 */
[----:B------:R-:W-:Y:S04]  /*286d0*/  STL.64 [R1+0x1310], R6 ;  /* 0x0013100601007387 */ /* 0x000fe80000100a00 */
[----:B--2---:R0:W-:Y:S04]  /*286e0*/  STL.64 [R1+0x1308], R4 ;  /* 0x0013080401007387 */ /* 0x0041e80000100a00 */
[----:B0-----:R-:W2:Y:S04]  /*286f0*/  LDL.LU R4, [R1+0x170] ;  /* 0x0001700001047983 */ /* 0x001ea80000300800 */
[----:B------:R-:W2:Y:S04]  /*28700*/  LDL.LU R5, [R1+0x174] ;  /* 0x0001740001057983 */ /* 0x000ea80000300800 */
[----:B------:R-:W3:Y:S04]  /*28710*/  LDL.LU R6, [R1+0x178] ;  /* 0x0001780001067983 */ /* 0x000ee80000300800 */
[----:B------:R-:W3:Y:S04]  /*28720*/  LDL.LU R7, [R1+0x17c] ;  /* 0x00017c0001077983 */ /* 0x000ee80000300800 */
[----:B------:R-:W4:Y:S04]  /*28730*/  LDL.LU R12, [R1+0x1d0] ;  /* 0x0001d000010c7983 */ /* 0x000f280000300800 */
[----:B------:R-:W4:Y:S04]  /*28740*/  LDL.LU R13, [R1+0x1d4] ;  /* 0x0001d400010d7983 */ /* 0x000f280000300800 */
[----:B------:R-:W4:Y:S04]  /*28750*/  LDL.LU R14, [R1+0x1d8] ;  /* 0x0001d800010e7983 */ /* 0x000f280000300800 */
[----:B------:R-:W4:Y:S01]  /*28760*/  LDL.LU R15, [R1+0x1dc] ;  /* 0x0001dc00010f7983 */ /* 0x000f220000300800 */
[----:B------:R-:W-:-:S02]  /*28770*/  IMAD.MOV.U32 R27, RZ, RZ, R20 ;  /* 0x000000ffff1b7224 */ /* 0x000fc400078e0014 */
[----:B------:R-:W-:Y:S01]  /*28780*/  IMAD.MOV.U32 R26, RZ, RZ, R21 ;  /* 0x000000ffff1a7224 */ /* 0x000fe200078e0015 */
[----:B------:R-:W4:Y:S04]  /*28790*/  LDL.LU R20, [R1+0x1c0] ;  /* 0x0001c00001147983 */ /* 0x000f280000300800 */
[----:B------:R-:W4:Y:S04]  /*287a0*/  LDL.LU R21, [R1+0x1c4] ;  /* 0x0001c40001157983 */ /* 0x000f280000300800 */
[----:B------:R-:W4:Y:S04]  /*287b0*/  LDL.LU R22, [R1+0x1c8] ;  /* 0x0001c80001167983 */ /* 0x000f280000300800 */
[----:B------:R-:W4:Y:S04]  /*287c0*/  LDL.LU R23, [R1+0x1cc] ;  /* 0x0001cc0001177983 */ /* 0x000f280000300800 */
[----:B---3--:R-:W-:Y:S04]  /*287d0*/  STL.64 [R1+0x1328], R6 ;  /* 0x0013280601007387 */ /* 0x008fe80000100a00 */
[----:B--2---:R0:W-:Y:S04]  /*287e0*/  STL.64 [R1+0x1320], R4 ;  /* 0x0013200401007387 */ /* 0x0041e80000100a00 */
[----:B0-----:R-:W2:Y:S04]  /*287f0*/  LDL.LU R4, [R1+0x180] ;  /* 0x0001800001047983 */ /* 0x001ea80000300800 */
[----:B------:R-:W2:Y:S01]  /*28800*/  LDL.LU R5, [R1+0x184] ;  /* 0x0001840001057983 */ /* 0x000ea20000300800 */
[----:B----4-:R-:W-:-:S02]  /*28810*/  IMAD.MOV.U32 R6, RZ, RZ, R11 ;  /* 0x000000ffff067224 */ /* 0x010fc400078e000b */
[----:B------:R-:W-:Y:S01]  /*28820*/  IMAD.MOV.U32 R7, RZ, RZ, R10 ;  /* 0x000000ffff077224 */ /* 0x000fe200078e000a */
[----:B------:R-:W3:Y:S04]  /*28830*/  LDL.LU R11, [R1+0x13a4] ;  /* 0x0013a400010b7983 */ /* 0x000ee80000300800 */
[----:B------:R-:W4:Y:S04]  /*28840*/  LDL.LU R10, [R1+0x13a0] ;  /* 0x0013a000010a7983 */ /* 0x000f280000300800 */
[----:B------:R-:W-:Y:S04]  /*28850*/  STL.64 [R1+0x1340], R6 ;  /* 0x0013400601007387 */ /* 0x000fe80000100a00 */
[----:B--2---:R0:W-:Y:S04]  /*28860*/  STL.64 [R1+0x1338], R4 ;  /* 0x0013380401007387 */ /* 0x0041e80000100a00 */
[----:B0-----:R-:W2:Y:S04]  /*28870*/  LDL.LU R4, [R1+0x190] ;  /* 0x0001900001047983 */ /* 0x001ea80000300800 */
[----:B------:R-:W2:Y:S04]  /*28880*/  LDL.LU R5, [R1+0x194] ;  /* 0x0001940001057983 */ /* 0x000ea80000300800 */
[----:B------:R-:W3:Y:S04]  /*28890*/  LDL.LU R6, [R1+0x198] ;  /* 0x0001980001067983 */ /* 0x000ee80000300800 */
[----:B------:R-:W3:Y:S04]  /*288a0*/  LDL.LU R7, [R1+0x19c] ;  /* 0x00019c0001077983 */ /* 0x000ee80000300800 */
[----:B---3--:R4:W-:Y:S04]  /*288b0*/  STL.64 [R1+0x1358], R6 ;  /* 0x0013580601007387 */ /* 0x0089e80000100a00 */
[----:B--2---:R0:W-:Y:S01]  /*288c0*/  STL.64 [R1+0x1350], R4 ;  /* 0x0013500401007387 */ /* 0x0041e20000100a00 */
[----:B----4-:R-:W-:-:S03]  /*288d0*/  IMAD.MOV.U32 R6, RZ, RZ, R10 ;  /* 0x000000ffff067224 */ /* 0x010fc600078e000a */
[----:B0-----:R-:W2:Y:S04]  /*288e0*/  LDL.LU R4, [R1+0x1a0] ;  /* 0x0001a00001047983 */ /* 0x001ea80000300800 */
[----:B------:R-:W2:Y:S04]  /*288f0*/  LDL.LU R5, [R1+0x1a4] ;  /* 0x0001a40001057983 */ /* 0x000ea80000300800 */
[----:B------:R-:W3:Y:S01]  /*28900*/  LDL.LU R10, [R1+0x139c] ;  /* 0x00139c00010a7983 */ /* 0x000ee20000300800 */
[----:B------:R-:W-:-:S03]  /*28910*/  IMAD.MOV.U32 R7, RZ, RZ, R11 ;  /* 0x000000ffff077224 */ /* 0x000fc600078e000b */
[----:B------:R-:W3:Y:S04]  /*28920*/  LDL.LU R11, [R1+0x1398] ;  /* 0x00139800010b7983 */ /* 0x000ee80000300800 */
[----:B------:R-:W-:Y:S01]  /*28930*/  STL.64 [R1+0x1370], R6 ;  /* 0x0013700601007387 */ /* 0x000fe20000100a00 */
[C---:B---3--:R-:W-:Y:S03]  /*28940*/  HMMA.16816.F32 R12, R16.reuse, R10, R12 ;  /* 0x0000000a100c723c */ /* 0x048fe6000000180c */
[----:B--2---:R0:W-:Y:S04]  /*28950*/  STL.64 [R1+0x1368], R4 ;  /* 0x0013680401007387 */ /* 0x0041e80000100a00 */
[----:B0-----:R-:W2:Y:S04]  /*28960*/  LDL.LU R4, [R1+0x1b0] ;  /* 0x0001b00001047983 */ /* 0x001ea80000300800 */
[----:B------:R-:W2:Y:S04]  /*28970*/  LDL.LU R5, [R1+0x1b4] ;  /* 0x0001b40001057983 */ /* 0x000ea80000300800 */
[----:B------:R-:W2:Y:S04]  /*28980*/  LDL.LU R6, [R1+0x1b8] ;  /* 0x0001b80001067983 */ /* 0x000ea80000300800 */
[----:B------:R-:W2:Y:S04]  /*28990*/  LDL.LU R7, [R1+0x1bc] ;  /* 0x0001bc0001077983 */ /* 0x000ea80000300800 */
[----:B------:R-:W-:Y:S04]  /*289a0*/  STL.64 [R1+0x1d0], R12 ;  /* 0x0001d00c01007387 */ /* 0x000fe80000100a00 */
[----:B------:R0:W-:Y:S04]  /*289b0*/  STL.64 [R1+0x1d8], R14 ;  /* 0x0001d80e01007387 */ /* 0x0001e80000100a00 */
[----:B0-----:R-:W3:Y:S04]  /*289c0*/  LDL.LU.64 R14, [R1+0x1390] ;  /* 0x00139000010e7983 */ /* 0x001ee80000300a00 */
[----:B------:R-:W4:Y:S04]  /*289d0*/  LDL.LU.64 R12, [R1+0x1388] ;  /* 0x00138800010c7983 */ /* 0x000f280000300a00 */
[----:B------:R-:W-:Y:S04]  /*289e0*/  STL.64 [R1+0x1238], R10 ;  /* 0x0012380a01007387 */ /* 0x000fe80000100a00 */
[----:B------:R0:W-:Y:S04]  /*289f0*/  STL.64 [R1+0x1230], R8 ;  /* 0x0012300801007387 */ /* 0x0001e80000100a00 */
[----:B0-----:R-:W4:Y:S04]  /*28a00*/  LDL.LU R8, [R1+0xe0] ;  /* 0x0000e00001087983 */ /* 0x001f280000300800 */
[----:B------:R-:W4:Y:S04]  /*28a10*/  LDL.LU R9, [R1+0xe4] ;  /* 0x0000e40001097983 */ /* 0x000f280000300800 */
[----:B------:R-:W4:Y:S04]  /*28a20*/  LDL.LU R10, [R1+0xe8] ;  /* 0x0000e800010a7983 */ /* 0x000f280000300800 */
[----:B------:R-:W4:Y:S01]  /*28a30*/  LDL.LU R11, [R1+0xec] ;  /* 0x0000ec00010b7983 */ /* 0x000f220000300800 */
[----:B---3--:R-:W-:Y:S03]  /*28a40*/  HMMA.16816.F32 R16, R16, R14, R20 ;  /* 0x0000000e1010723c */ /* 0x008fe60000001814 */
[----:B------:R-:W2:Y:S04]  /*28a50*/  LDL.LU.64 R22, [R1+0x1380] ;  /* 0x0013800001167983 */ /* 0x000ea80000300a00 */
[----:B------:R-:W2:-:S15]  /*28a60*/  LDL.LU.64 R20, [R1+0x1378] ;  /* 0x0013780001147983 */ /* 0x000e9e0000300a00 */
[----:B------:R-:W-:-:S01]  /*28a70*/  NOP ;  /* 0x0000000000007918 */ /* 0x000fc20000000000 */
[----:B------:R0:W-:Y:S02]  /*28a80*/  STL.64 [R1+0x1c0], R16 ;  /* 0x0001c01001007387 */ /* 0x0001e40000100a00 */
[----:B0-----:R-:W-:Y:S02]  /*28a90*/  IMAD.MOV.U32 R17, RZ, RZ, R24 ;  /* 0x000000ffff117224 */ /* 0x001fe400078e0018 */
[----:B------:R-:W-:Y:S04]  /*28aa0*/  STL.64 [R1+0x1c8], R18 ;  /* 0x0001c81201007387 */ /* 0x000fe80000100a00 */
[----:B------:R-:W3:Y:S01]  /*28ab0*/  LDL.LU R16, [R1+0xc0] ;  /* 0x0000c00001107983 */ /* 0x000ee20000300800 */
[----:B--2---:R-:W-:Y:S03]  /*28ac0*/  HMMA.16816.F32 R24, R20, R26, R4 ;  /* 0x0000001a1418723c */ /* 0x004fe60000001804 */
[----:B------:R-:W2:Y:S04]  /*28ad0*/  LDL.LU.64 R6, [R1+0x1370] ;  /* 0x0013700001067983 */ /* 0x000ea80000300a00 */
[----:B------:R-:W2:-:S15]  /*28ae0*/  LDL.LU.64 R4, [R1+0x1368] ;  /* 0x0013680001047983 */ /* 0x000e9e0000300a00 */
[----:B------:R-:W-:-:S01]  /*28af0*/  NOP ;  /* 0x0000000000007918 */ /* 0x000fc20000000000 */
[----:B------:R-:W-:Y:S04]  /*28b00*/  STL.64 [R1+0x1b0], R24 ;  /* 0x0001b01801007387 */ /* 0x000fe80000100a00 */
        /* <DEDUP_REMOVED lines=8> */
[----:B0-----:R-:W2:Y:S01]  /*28b90*/  LDL.LU.64 R26, [R1+0x1348] ;  /* 0x00134800011a7983 */ /* 0x001ea20000300a00 */
[----:B----4-:R-:W-:-:S03]  /*28ba0*/  IMAD.MOV.U32 R19, RZ, RZ, R12 ;  /* 0x000000ffff137224 */ /* 0x010fc600078e000c */
[----:B------:R-:W4:Y:S01]  /*28bb0*/  LDL R12, [R1+0xc5c] ;  /* 0x000c5c00010c7983 */ /* 0x000f220000100800 */
        /* <DEDUP_REMOVED lines=69> */
[----:B0-----:R-:W2:Y:S04]  /*29010*/  LDL.LU.64 R26, [R1+0x1258] ;  /* 0x00125800011a7983 */ /* 0x001ea80000300a00 */
[----:B------:R-:W4:Y:S01]  /*29020*/  LDL.LU R25, [R1+0x1250] ;  /* 0x0012500001197983 */ /* 0x000f220000300800 */
[----:B--2---:R-:W-:-:S15]  /*29030*/  HMMA.16816.F32 R4, R20, R26, R4 ;  /* 0x0000001a1404723c */ /* 0x004fde0000001804 */
[----:B------:R-:W-:-:S08]  /*29040*/  NOP ;  /* 0x0000000000007918 */ /* 0x000fd00000000000 */
[----:B------:R-:W-:Y:S04]  /*29050*/  STL.64 [R1+0xf0], R4 ;  /* 0x0000f00401007387 */ /* 0x000fe80000100a00 */
[----:B------:R0:W-:Y:S04]  /*29060*/  STL.64 [R1+0xf8], R6 ;  /* 0x0000f80601007387 */ /* 0x0001e80000100a00 */
[----:B0-----:R-:W2:Y:S04]  /*29070*/  LDL.LU.64 R6, [R1+0x1248] ;  /* 0x0012480001067983 */ /* 0x001ea80000300a00 */
[----:B------:R-:W3:Y:S01]  /*29080*/  LDL.LU.64 R4, [R1+0x1240] ;  /* 0x0012400001047983 */ /* 0x000ee20000300a00 */
[----:B--2---:R-:W-:-:S15]  /*29090*/  HMMA.16816.F32 R8, R20, R6, R8 ;  /* 0x000000061408723c */ /* 0x004fde0000001808 */
[----:B------:R-:W-:-:S08]  /*290a0*/  NOP ;  /* 0x0000000000007918 */ /* 0x000fd00000000000 */
[----:B------:R-:W-:Y:S04]  /*290b0*/  STL.64 [R1+0xe0], R8 ;  /* 0x0000e00801007387 */ /* 0x000fe80000100a00 */
[----:B------:R0:W-:Y:S04]  /*290c0*/  STL.64 [R1+0xe8], R10 ;  /* 0x0000e80a01007387 */ /* 0x0001e80000100a00 */
[----:B0-----:R-:W3:Y:S04]  /*290d0*/  LDL.LU.64 R10, [R1+0x1238] ;  /* 0x00123800010a7983 */ /* 0x001ee80000300a00 */
[----:B------:R-:W2:Y:S01]  /*290e0*/  LDL.LU.64 R8, [R1+0x1230] ;  /* 0x0012300001087983 */ /* 0x000ea20000300a00 */
[----:B------:R-:W-:-:S02]  /*290f0*/  IMAD.MOV.U32 R18, RZ, RZ, R13 ;  /* 0x000000ffff127224 */ /* 0x000fc400078e000d */
[----:B--2---:R-:W-:Y:S02]  /*29100*/  IMAD.MOV.U32 R6, RZ, RZ, R9 ;  /* 0x000000ffff067224 */ /* 0x004fe400078e0009 */
[----:B------:R-:W-:-:S07]  /*29110*/  IMAD.MOV.U32 R7, RZ, RZ, R8 ;  /* 0x000000ffff077224 */ /* 0x000fce00078e0008 */
[C---:B---3--:R-:W-:Y:S06]  /*29120*/  HMMA.16816.F32 R8, R20.reuse, R10, R4 ;  /* 0x0000000a1408723c */ /* 0x048fec0000001804 */
[----:B------:R-:W-:Y:S01]  /*29130*/  HMMA.16816.F32 R4, R20, R14, R16 ;  /* 0x0000000e1404723c */ /* 0x000fe20000001810 */
[----:B----4-:R-:W0:Y:S04]  /*29140*/  LDSM.16.M88.4 R20, [R12+UR5] ;  /* 0x000000050c14783b */ /* 0x010e280008000200 */
[----:B------:R-:W-:Y:S04]  /*29150*/  LDSM.16.MT88.4 R16, [R25+UR5+0x10800] ;  /* 0x010800051910783b */ /* 0x000fe80008004200 */
[----:B------:R-:W-:Y:S08]  /*29160*/  LDSM.16.M88.4 R24, [R12+UR5+0xc000] ;  /* 0x00c000050c18783b */ /* 0x000ff00008000200 */
[----:B------:R-:W-:Y:S04]  /*29170*/  STL.64 [R1+0xd0], R8 ;  /* 0x0000d00801007387 */ /* 0x000fe80000100a00 */
[----:B------:R-:W-:Y:S04]  /*29180*/  STL.64 [R1+0xd8], R10 ;  /* 0x0000d80a01007387 */ /* 0x000fe80000100a00 */
[----:B------:R-:W1:Y:S04]  /*29190*/  LDSM.16.M88.4 R8, [R12+UR5+0x1000] ;  /* 0x001000050c08783b */ /* 0x000e680008000200 */
[----:B------:R-:W-:Y:S04]  /*291a0*/  STL.64 [R1+0xc0], R4 ;  /* 0x0000c00401007387 */ /* 0x000fe80000100a00 */
[----:B------:R-:W-:Y:S04]  /*291b0*/  STL.64 [R1+0xc8], R6 ;  /* 0x0000c80601007387 */ /* 0x000fe80000100a00 */
[----:B------:R-:W2:Y:S04]  /*291c0*/  LDSM.16.M88.4 R4, [R12+UR5+0x2000] ;  /* 0x002000050c04783b */ /* 0x000ea80008000200 */
[----:B0-----:R-:W-:Y:S04]  /*291d0*/  STL.64 [R1+0xb0], R20 ;  /* 0x0000b01401007387 */ /* 0x001fe80000100a00 */
[----:B------:R-:W-:Y:S04]  /*291e0*/  STL.64 [R1+0xb8], R22 ;  /* 0x0000b81601007387 */ /* 0x000fe80000100a00 */
[----:B------:R-:W0:Y:S04]  /*291f0*/  LDSM.16.M88.4 R20, [R12+UR5+0x3000] ;  /* 0x003000050c14783b */ /* 0x000e280008000200 */
[----:B-1----:R-:W-:Y:S04]  /*29200*/  STL.64 [R1+0xa0], R8 ;  /* 0x0000a00801007387 */ /* 0x002fe80000100a00 */
[----:B------:R-:W-:Y:S04]  /*29210*/  STL.64 [R1+0xa8], R10 ;  /* 0x0000a80a01007387 */ /* 0x000fe80000100a00 */
[----:B------:R-:W1:Y:S04]  /*29220*/  LDSM.16.M88.4 R8, [R12+UR5+0x4000] ;  /* 0x004000050c08783b */ /* 0x000e680008000200 */
[----:B--2---:R-:W-:Y:S04]  /*29230*/  STL.64 [R1+0x90], R4 ;  /* 0x0000900401007387 */ /* 0x004fe80000100a00 */
        /* <DEDUP_REMOVED lines=22> */
[----:B-1----:R-:W-:Y:S04]  /*293a0*/  STL.64 [R1+0x10], R8 ;  /* 0x0000100801007387 */ /* 0x002fe80000100a00 */
[----:B------:R-:W-:Y:S04]  /*293b0*/  STL.64 [R1+0x18], R10 ;  /* 0x0000180a01007387 */ /* 0x000fe80000100a00 */
[----:B------:R-:W-:Y:S04]  /*293c0*/  STL [R1+0xf24], R26 ;  /* 0x000f241a01007387 */ /* 0x000fe80000100800 */
[----:B--2---:R-:W-:Y:S04]  /*293d0*/  STL.64 [R1], R4 ;  /* 0x0000000401007387 */ /* 0x004fe80000100a00 */
[----:B------:R-:W-:Y:S04]  /*293e0*/  STL.64 [R1+0x8], R6 ;  /* 0x0000080601007387 */ /* 0x000fe80000100a00 */
[----:B------:R-:W0:Y:S04]  /*293f0*/  LDSM.16.M88.4 R4, [R12+UR5+0xd000] ;  /* 0x00d000050c04783b */ /* 0x000e280008000200 */
[----:B------:R-:W1:Y:S04]  /*29400*/  LDSM.16.M88.4 R8, [R12+UR5+0xe000] ;  /* 0x00e000050c08783b */ /* 0x000e680008000200 */
[----:B------:R-:W-:Y:S04]  /*29410*/  STL [R1+0xf20], R27 ;  /* 0x000f201b01007387 */ /* 0x000fe80000100800 */
[----:B------:R-:W-:Y:S04]  /*29420*/  STL.64 [R1+0x1180], R24 ;  /* 0x0011801801007387 */ /* 0x000fe80000100a00 */
[----:B------:R-:W2:Y:S04]  /*29430*/  LDSM.16.M88.4 R12, [R12+UR5+0xf000] ;  /* 0x00f000050c0c783b */ /* 0x000ea80008000200 */
[----:B0-----:R-:W-:Y:S04]  /*29440*/  STL [R1+0xedc], R6 ;  /* 0x000edc0601007387 */ /* 0x001fe80000100800 */
[----:B------:R-:W-:Y:S04]  /*29450*/  STL [R1+0xed8], R7 ;  /* 0x000ed80701007387 */ /* 0x000fe80000100800 */
[----:B------:R0:W-:Y:S04]  /*29460*/  STL.64 [R1+0x1220], R4 ;  /* 0x0012200401007387 */ /* 0x0001e80000100a00 */
[----:B0-----:R-:W3:Y:S04]  /*29470*/  LDL.LU.64 R4, [R1+0xb0] ;  /* 0x0000b00001047983 */ /* 0x001ee80000300a00 */
[----:B-1----:R-:W-:Y:S04]  /*29480*/  STL [R1+0xed0], R10 ;  /* 0x000ed00a01007387 */ /* 0x002fe80000100800 */
[----:B------:R-:W-:Y:S04]  /*29490*/  STL [R1+0xecc], R11 ;  /* 0x000ecc0b01007387 */ /* 0x000fe80000100800 */
[----:B------:R0:W-:Y:S04]  /*294a0*/  STL.64 [R1+0x1200], R8 ;  /* 0x0012000801007387 */ /* 0x0001e80000100a00 */
[----:B0-----:R-:W4:Y:S04]  /*294b0*/  LDL.LU.64 R8, [R1+0x80] ;  /* 0x0000800001087983 */ /* 0x001f280000300a00 */
[----:B----4-:R0:W-:Y:S04]  /*294c0*/  STL.64 [R1+0x1208], R8 ;  /* 0x0012080801007387 */ /* 0x0101e80000100a00 */
[----:B0-----:R-:W4:Y:S01]  /*294d0*/  LDL.LU.64 R8, [R1+0x90] ;  /* 0x0000900001087983 */ /* 0x001f220000300a00 */
[----:B------:R-:W-:-:S03]  /*294e0*/  IMAD.MOV.U32 R11, RZ, RZ, R2 ;  /* 0x000000ffff0b7224 */ /* 0x000fc600078e0002 */
[----:B----4-:R0:W-:Y:S04]  /*294f0*/  STL.64 [R1+0x1210], R8 ;  /* 0x0012100801007387 */ /* 0x0101e80000100a00 */
[----:B0-----:R-:W4:Y:S04]  /*29500*/  LDL.LU R8, [R1+0x2a0] ;  /* 0x0002a00001087983 */ /* 0x001f280000300800 */
[----:B------:R-:W4:Y:S04]  /*29510*/  LDL.LU R9, [R1+0x2a4] ;  /* 0x0002a40001097983 */ /* 0x000f280000300800 */
[----:B------:R-:W4:Y:S04]  /*29520*/  LDL.LU R10, [R1+0x2a8] ;  /* 0x0002a800010a7983 */ /* 0x000f280000300800 */
[----:B------:R-:W2:Y:S04]  /*29530*/  LDL.LU R2, [R1+0x1228] ;  /* 0x0012280001027983 */ /* 0x000ea80000300800 */
[----:B------:R-:W3:Y:S04]  /*29540*/  LDL.LU.64 R24, [R1+0x70] ;  /* 0x0000700001187983 */ /* 0x000ee80000300a00 */
[----:B--2---:R-:W0:Y:S04]  /*29550*/  LDSM.16.MT88.4 R20, [R2+UR5+0x10800] ;  /* 0x010800050214783b */ /* 0x004e280008004200 */
[----:B---3--:R1:W-:Y:S04]  /*29560*/  STL.64 [R1+0x1218], R24 ;  /* 0x0012181801007387 */ /* 0x0083e80000100a00 */
[----:B-1----:R-:W4:Y:S04]  /*29570*/  LDL.LU.64 R24, [R1+0xa0] ;  /* 0x0000a00001187983 */ /* 0x002f280000300a00 */
[----:B------:R1:W-:Y:S04]  /*29580*/  STL [R1+0x1114], R12 ;  /* 0x0011140c01007387 */ /* 0x0003e80000100800 */
[----:B------:R2:W-:Y:S04]  /*29590*/  STL [R1+0x1110], R13 ;  /* 0x0011100d01007387 */ /* 0x0005e80000100800 */
[----:B------:R3:W-:Y:S04]  /*295a0*/  STL [R1+0xec4], R14 ;  /* 0x000ec40e01007387 */ /* 0x0007e80000100800 */
[----:B------:R0:W-:Y:S04]  /*295b0*/  STL [R1+0xec0], R15 ;  /* 0x000ec00f01007387 */ /* 0x0001e80000100800 */
[----:B-1----:R-:W4:Y:S04]  /*295c0*/  LDL.LU R12, [R1+0x2b0] ;  /* 0x0002b000010c7983 */ /* 0x002f280000300800 */
[----:B--2---:R-:W4:Y:S04]  /*295d0*/  LDL.LU R13, [R1+0x2b4] ;  /* 0x0002b400010d7983 */ /* 0x004f280000300800 */
[----:B---3--:R-:W4:Y:S01]  /*295e0*/  LDL.LU R14, [R1+0x2b8] ;  /* 0x0002b800010e7983 */ /* 0x008f220000300800 */
[----:B0-----:R-:W-:-:S03]  /*295f0*/  IMAD.MOV.U32 R15, RZ, RZ, R0 ;  /* 0x000000ffff0f7224 */ /* 0x001fc600078e0000 */
[----:B------:R-:W-:Y:S04]  /*29600*/  STL [R1+0x1118], R2 ;  /* 0x0011180201007387 */ /* 0x000fe80000100800 */
[----:B------:R-:W-:Y:S04]  /*29610*/  STL.64 [R1+0x1108], R22 ;  /* 0x0011081601007387 */ /* 0x000fe80000100a00 */
[----:B------:R4:W-:Y:S02]  /*29620*/  STL.64 [R1+0x1100], R20 ;  /* 0x0011001401007387 */ /* 0x0009e40000100a00 */
[----:B----4-:R-:W-:Y:S07]  /*29630*/  HMMA.16816.F32 R20, R16, R4, R12 ;  /* 0x000000041014723c */ /* 0x010fee000000180c */
[----:B------:R-:W-:-:S02]  /*29640*/  IMAD.MOV.U32 R15, RZ, RZ, R4 ;  /* 0x000000ffff0f7224 */ /* 0x000fc400078e0004 */
[----:B------:R-:W-:Y:S02]  /*29650*/  IMAD.MOV.U32 R14, RZ, RZ, R5 ;  /* 0x000000ffff0e7224 */ /* 0x000fe400078e0005 */
[----:B------:R-:W2:Y:S01]  /*29660*/  LDL.LU.64 R4, [R1+0x1220] ;  /* 0x0012200001047983 */ /* 0x000ea20000300a00 */
[----:B------:R-:W-:-:S12]  /*29670*/  HMMA.16816.F32 R8, R16, R24, R8 ;  /* 0x000000181008723c */ /* 0x000fd80000001808 */
[----:B------:R-:W-:Y:S02]  /*29680*/  IMAD.MOV.U32 R7, RZ, RZ, R21 ;  /* 0x000000ffff077224 */ /* 0x000fe400078e0015 */
[----:B------:R-:W-:Y:S01]  /*29690*/  IMAD.MOV.U32 R6, RZ, RZ, R22 ;  /* 0x000000ffff067224 */ /* 0x000fe200078e0016 */
[----:B------:R0:W-:Y:S01]  /*296a0*/  STL [R1+0x2b0], R20 ;  /* 0x0002b01401007387 */ /* 0x0001e20000100800 */
[----:B------:R-:W-:-:S03]  /*296b0*/  IMAD.MOV.U32 R0, RZ, RZ, R23 ;  /* 0x000000ffff007224 */ /* 0x000fc600078e0017 */
[----:B------:R-:W-:Y:S01]  /*296c0*/  STL.64 [R1+0x1168], R6 ;  /* 0x0011680601007387 */ /* 0x000fe20000100a00 */
[----:B------:R-:W-:Y:S02]  /*296d0*/  IMAD.MOV.U32 R21, RZ, RZ, R24 ;  /* 0x000000ffff157224 */ /* 0x000fe400078e0018 */
[----:B0-----:R-:W-:Y:S01]  /*296e0*/  IMAD.MOV.U32 R20, RZ, RZ, R25 ;  /* 0x000000ffff147224 */ /* 0x001fe200078e0019 */
[----:B--2---:R0:W-:Y:S04]  /*296f0*/  STL.64 [R1+0x1160], R4 ;  /* 0x0011600401007387 */ /* 0x0041e80000100a00 */
[----:B0-----:R-:W2:Y:S04]  /*29700*/  LDL.LU R4, [R1+0x270] ;  /* 0x0002700001047983 */ /* 0x001ea80000300800 */
[----:B------:R-:W2:Y:S04]  /*29710*/  LDL.LU R5, [R1+0x274] ;  /* 0x0002740001057983 */ /* 0x000ea80000300800 */
[----:B------:R-:W2:Y:S04]  /*29720*/  LDL.LU R6, [R1+0x278] ;  /* 0x0002780001067983 */ /* 0x000ea80000300800 */
[----:B------:R-:W2:Y:S04]  /*29730*/  LDL.LU R7, [R1+0x27c] ;  /* 0x00027c0001077983 */ /* 0x000ea80000300800 */
[----:B------:R-:W-:Y:S04]  /*29740*/  STL [R1+0x1124], R0 ;  /* 0x0011240001007387 */ /* 0x000fe80000100800 */
[----:B------:R0:W-:Y:S04]  /*29750*/  STL [R1+0x1120], R14 ;  /* 0x0011200e01007387 */ /* 0x0001e80000100800 */
[----:B------:R1:W-:Y:S04]  /*29760*/  STL [R1+0x111c], R15 ;  /* 0x00111c0f01007387 */ /* 0x0003e80000100800 */
[----:B------:R-:W3:Y:S04]  /*29770*/  LDL.LU R12, [R1+0x280] ;  /* 0x00028000010c7983 */ /* 0x000ee80000300800 */
[----:B------:R-:W3:Y:S04]  /*29780*/  LDL.LU R13, [R1+0x284] ;  /* 0x00028400010d7983 */ /* 0x000ee80000300800 */
[----:B0-----:R-:W3:Y:S01]  /*29790*/  LDL.LU R14, [R1+0x288] ;  /* 0x00028800010e7983 */ /* 0x001ee20000300800 */
[----:B-1----:R-:W-:-:S02]  /*297a0*/  IMAD.MOV.U32 R15, RZ, RZ, R3 ;  /* 0x000000ffff0f7224 */ /* 0x002fc400078e0003 */
[----:B------:R-:W-:Y:S01]  /*297b0*/  IMAD.MOV.U32 R3, RZ, RZ, R11 ;  /* 0x000000ffff037224 */ /* 0x000fe200078e000b */
[----:B------:R-:W2:Y:S04]  /*297c0*/  LDL.LU.64 R24, [R1+0x1218] ;  /* 0x0012180001187983 */ /* 0x000ea80000300a00 */
[----:B------:R0:W-:Y:S04]  /*297d0*/  STL.64 [R1+0x2a0], R8 ;  /* 0x0002a00801007387 */ /* 0x0001e80000100a00 */
[----:B------:R-:W-:Y:S04]  /*297e0*/  STL [R1+0x2a8], R10 ;  /* 0x0002a80a01007387 */ /* 0x000fe80000100800 */
[----:B0-----:R-:W4:Y:S04]  /*297f0*/  LDL.LU.64 R8, [R1+0x1210] ;  /* 0x0012100001087983 */ /* 0x001f280000300a00 */
[----:B------:R-:W-:Y:S04]  /*29800*/  STL [R1+0x1130], R3 ;  /* 0x0011300301007387 */ /* 0x000fe80000100800 */
[----:B------:R0:W-:Y:S04]  /*29810*/  STL [R1+0x112c], R20 ;  /* 0x00112c1401007387 */ /* 0x0001e80000100800 */
[----:B------:R1:W-:Y:S04]  /*29820*/  STL [R1+0x1128], R21 ;  /* 0x0011281501007387 */ /* 0x0003e80000100800 */
[----:B0-----:R-:W4:Y:S04]  /*29830*/  LDL.LU R20, [R1+0x290] ;  /* 0x0002900001147983 */ /* 0x001f280000300800 */
[----:B-1----:R-:W4:Y:S04]  /*29840*/  LDL.LU R21, [R1+0x294] ;  /* 0x0002940001157983 */ /* 0x002f280000300800 */
[----:B------:R-:W4:Y:S04]  /*29850*/  LDL.LU R22, [R1+0x298] ;  /* 0x0002980001167983 */ /* 0x000f280000300800 */
[----:B------:R-:W4:Y:S02]  /*29860*/  LDL.LU R23, [R1+0x29c] ;  /* 0x00029c0001177983 */ /* 0x000f240000300800 */
[----:B----4-:R-:W-:-:S15]  /*29870*/  HMMA.16816.F32 R20, R16, R8, R20 ;  /* 0x000000081014723c */ /* 0x010fde0000001814 */
[----:B------:R-:W-:-:S08]  /*29880*/  NOP ;  /* 0x0000000000007918 */ /* 0x000fd00000000000 */
[----:B------:R-:W-:Y:S04]  /*29890*/  STL.64 [R1+0x290], R20 ;  /* 0x0002901401007387 */ /* 0x000fe80000100a00 */
[----:B------:R0:W-:Y:S02]  /*298a0*/  STL.64 [R1+0x298], R22 ;  /* 0x0002981601007387 */ /* 0x0001e40000100a00 */
[----:B0-----:R-:W-:Y:S02]  /*298b0*/  IMAD.MOV.U32 R23, RZ, RZ, R8 ;  /* 0x000000ffff177224 */ /* 0x001fe400078e0008 */
[----:B------:R-:W-:Y:S02]  /*298c0*/  IMAD.MOV.U32 R22, RZ, RZ, R9 ;  /* 0x000000ffff167224 */ /* 0x000fe400078e0009 */
[----:B------:R-:W3:Y:S04]  /*298d0*/  LDL.LU.64 R8, [R1+0x1208] ;  /* 0x0012080001087983 */ /* 0x000ee80000300a00 */
[----:B------:R-:W-:Y:S04]  /*298e0*/  STL [R1+0x1138], R22 ;  /* 0x0011381601007387 */ /* 0x000fe80000100800 */
[----:B------:R3:W-:Y:S01]  /*298f0*/  STL [R1+0x1134], R23 ;  /* 0x0011341701007387 */ /* 0x0007e20000100800 */
[C---:B--2---:R-:W-:Y:S06]  /*29900*/  HMMA.16816.F32 R4, R16.reuse, R24, R4 ;  /* 0x000000181004723c */ /* 0x044fec0000001804 */
[----:B---3--:R-:W-:Y:S07]  /*29910*/  HMMA.16816.F32 R20, R16, R8, R12 ;  /* 0x000000081014723c */ /* 0x008fee000000180c */
[----:B------:R-:W-:-:S02]  /*29920*/  IMAD.MOV.U32 R12, RZ, RZ, R8 ;  /* 0x000000ffff0c7224 */ /* 0x000fc400078e0008 */
[----:B------:R-:W-:Y:S02]  /*29930*/  IMAD.MOV.U32 R13, RZ, RZ, R9 ;  /* 0x000000ffff0d7224 */ /* 0x000fe400078e0009 */
[----:B------:R-:W2:-:S13]  /*29940*/  LDL.LU.64 R8, [R1+0x1200] ;  /* 0x0012000001087983 */ /* 0x000e9a0000300a00 */
[----:B------:R-:W-:Y:S01]  /*29950*/  IMAD.MOV.U32 R11, RZ, RZ, R23 ;  /* 0x000000ffff0b7224 */ /* 0x000fe200078e0017 */
[----:B------:R-:W-:Y:S04]  /*29960*/  STL.64 [R1+0x280], R20 ;  /* 0x0002801401007387 */ /* 0x000fe80000100a00 */
[----:B------:R-:W-:Y:S04]  /*29970*/  STL [R1+0x288], R22 ;  /* 0x0002881601007387 */ /* 0x000fe80000100800 */
[----:B------:R-:W-:Y:S01]  /*29980*/  STL [R1+0x1144], R11 ;  /* 0x0011440b01007387 */ /* 0x000fe20000100800 */
[----:B------:R-:W-:-:S02]  /*29990*/  IMAD.MOV.U32 R15, RZ, RZ, R24 ;  /* 0x000000ffff0f7224 */ /* 0x000fc400078e0018 */
[----:B------:R-:W-:Y:S01]  /*299a0*/  IMAD.MOV.U32 R2, RZ, RZ, R25 ;  /* 0x000000ffff027224 */ /* 0x000fe200078e0019 */
[----:B--2---:R-:W-:Y:S04]  /*299b0*/  STL.64 [R1+0x11a8], R8 ;  /* 0x0011a80801007387 */ /* 0x004fe80000100a00 */
[----:B------:R-:W-:Y:S04]  /*299c0*/  STL [R1+0x1140], R13 ;  /* 0x0011400d01007387 */ /* 0x000fe80000100800 */
[----:B------:R-:W-:Y:S04]  /*299d0*/  STL [R1+0x113c], R12 ;  /* 0x00113c0c01007387 */ /* 0x000fe80000100800 */
[----:B------:R0:W-:Y:S04]  /*299e0*/  STL.64 [R1+0x270], R4 ;  /* 0x0002700401007387 */ /* 0x0001e80000100a00 */
[----:B------:R1:W-:Y:S04]  /*299f0*/  STL.64 [R1+0x278], R6 ;  /* 0x0002780601007387 */ /* 0x0003e80000100a00 */
[----:B0-----:R-:W2:Y:S04]  /*29a00*/  LDL.LU R4, [R1+0x1f0] ;  /* 0x0001f00001047983 */ /* 0x001ea80000300800 */
[----:B------:R-:W2:Y:S01]  /*29a10*/  LDL.LU R5, [R1+0x1f4] ;  /* 0x0001f40001057983 */ /* 0x000ea20000300800 */
[----:B-1----:R-:W-:-:S02]  /*29a20*/  IMAD.MOV.U32 R6, RZ, RZ, R28 ;  /* 0x000000ffff067224 */ /* 0x002fc400078e001c */
[----:B------:R-:W-:Y:S01]  /*29a30*/  IMAD.MOV.U32 R7, RZ, RZ, R29 ;  /* 0x000000ffff077224 */ /* 0x000fe200078e001d */
[----:B------:R-:W3:Y:S04]  /*29a40*/  LDL.LU R28, [R1+0x11fc] ;  /* 0x0011fc00011c7983 */ /* 0x000ee80000300800 */
[----:B------:R-:W4:Y:S04]  /*29a50*/  LDL.LU R29, [R1+0x11f8] ;  /* 0x0011f800011d7983 */ /* 0x000f280000300800 */
[----:B------:R-:W2:Y:S04]  /*29a60*/  LDL.LU R24, [R1+0x200] ;  /* 0x0002000001187983 */ /* 0x000ea80000300800 */
[----:B------:R-:W2:Y:S04]  /*29a70*/  LDL.LU R25, [R1+0x204] ;  /* 0x0002040001197983 */ /* 0x000ea80000300800 */
[----:B------:R-:W3:Y:S04]  /*29a80*/  LDL.LU R26, [R1+0x208] ;  /* 0x00020800011a7983 */ /* 0x000ee80000300800 */
        /* <DEDUP_REMOVED lines=9> */
[----:B----4-:R-:W-:Y:S04]  /*29b20*/  STL.64 [R1+0x11f0], R22 ;  /* 0x0011f01601007387 */ /* 0x010fe80000100a00 */
[----:B---3--:R0:W-:Y:S04]  /*29b30*/  STL.64 [R1+0x11e8], R20 ;  /* 0x0011e81401007387 */ /* 0x0081e80000100a00 */
[----:B0-----:R-:W3:Y:S04]  /*29b40*/  LDL.LU R20, [R1+0x260] ;  /* 0x0002600001147983 */ /* 0x001ee80000300800 */
[----:B------:R-:W3:Y:S04]  /*29b50*/  LDL.LU R21, [R1+0x264] ;  /* 0x0002640001157983 */ /* 0x000ee80000300800 */
[----:B------:R-:W3:Y:S04]  /*29b60*/  LDL.LU R22, [R1+0x268] ;  /* 0x0002680001167983 */ /* 0x000ee80000300800 */
[----:B------:R-:W3:Y:S04]  /*29b70*/  LDL.LU R23, [R1+0x26c] ;  /* 0x00026c0001177983 */ /* 0x000ee80000300800 */
[----:B--2---:R-:W-:Y:S04]  /*29b80*/  STL.64 [R1+0x11b8], R10 ;  /* 0x0011b80a01007387 */ /* 0x004fe80000100a00 */
[----:B------:R0:W-:Y:S04]  /*29b90*/  STL.64 [R1+0x11b0], R8 ;  /* 0x0011b00801007387 */ /* 0x0001e80000100a00 */
[----:B0-----:R-:W2:Y:S04]  /*29ba0*/  LDL.LU.64 R8, [R1+0x30] ;  /* 0x0000300001087983 */ /* 0x001ea80000300a00 */
[----:B--2---:R0:W-:Y:S04]  /*29bb0*/  STL.64 [R1+0x11c8], R8 ;  /* 0x0011c80801007387 */ /* 0x0041e80000100a00 */
[----:B0-----:R-:W2:Y:S04]  /*29bc0*/  LDL.LU.64 R8, [R1+0x40] ;  /* 0x0000400001087983 */ /* 0x001ea80000300a00 */
[----:B--2---:R0:W-:Y:S04]  /*29bd0*/  STL.64 [R1+0x11e0], R8 ;  /* 0x0011e00801007387 */ /* 0x0041e80000100a00 */
[----:B0-----:R-:W2:Y:S04]  /*29be0*/  LDL.LU.64 R8, [R1+0x50] ;  /* 0x0000500001087983 */ /* 0x001ea80000300a00 */
[----:B------:R-:W-:Y:S04]  /*29bf0*/  STL.64 [R1+0x1190], R26 ;  /* 0x0011901a01007387 */ /* 0x000fe80000100a00 */
[----:B------:R0:W-:Y:S04]  /*29c00*/  STL.64 [R1+0x1188], R24 ;  /* 0x0011881801007387 */ /* 0x0001e80000100a00 */
[----:B0-----:R-:W4:Y:S04]  /*29c10*/  LDL.LU.64 R24, [R1+0x10] ;  /* 0x0000100001187983 */ /* 0x001f280000300a00 */
[----:B----4-:R0:W-:Y:S04]  /*29c20*/  STL.64 [R1+0x11a0], R24 ;  /* 0x0011a01801007387 */ /* 0x0101e80000100a00 */
[----:B0-----:R-:W4:Y:S04]  /*29c30*/  LDL.LU.64 R24, [R1+0x20] ;  /* 0x0000200001187983 */ /* 0x001f280000300a00 */
[----:B----4-:R0:W-:Y:S04]  /*29c40*/  STL.64 [R1+0x11c0], R24 ;  /* 0x0011c01801007387 */ /* 0x0101e80000100a00 */
[----:B0-----:R-:W4:Y:S04]  /*29c50*/  LDL.LU R24, [R1+0x230] ;  /* 0x0002300001187983 */ /* 0x001f280000300800 */
[----:B------:R-:W4:Y:S04]  /*29c60*/  LDL.LU R25, [R1+0x234] ;  /* 0x0002340001197983 */ /* 0x000f280000300800 */
[----:B------:R-:W3:Y:S04]  /*29c70*/  LDL.LU R26, [R1+0x238] ;  /* 0x00023800011a7983 */ /* 0x000ee80000300800 */
[----:B------:R-:W3:Y:S04]  /*29c80*/  LDL.LU R27, [R1+0x23c] ;  /* 0x00023c00011b7983 */ /* 0x000ee80000300800 */
[----:B---3--:R-:W-:Y:S04]  /*29c90*/  STL.64 [R1+0x11d8], R26 ;  /* 0x0011d81a01007387 */ /* 0x008fe80000100a00 */
[----:B----4-:R0:W-:Y:S04]  /*29ca0*/  STL.64 [R1+0x11d0], R24 ;  /* 0x0011d01801007387 */ /* 0x0101e80000100a00 */
[----:B0-----:R-:W3:Y:S04]  /*29cb0*/  LDL.LU R24, [R1+0x240] ;  /* 0x0002400001187983 */ /* 0x001ee80000300800 */
[----:B------:R-:W3:Y:S04]  /*29cc0*/  LDL.LU R25, [R1+0x244] ;  /* 0x0002440001197983 */ /* 0x000ee80000300800 */
[----:B------:R-:W3:Y:S04]  /*29cd0*/  LDL.LU R26, [R1+0x248] ;  /* 0x00024800011a7983 */ /* 0x000ee80000300800 */
[----:B------:R-:W3:Y:S04]  /*29ce0*/  LDL.LU R27, [R1+0x24c] ;  /* 0x00024c00011b7983 */ /* 0x000ee80000300800 */
[----:B------:R-:W-:Y:S04]  /*29cf0*/  STL.64 [R1+0x1178], R6 ;  /* 0x0011780601007387 */ /* 0x000fe80000100a00 */
[----:B------:R0:W-:Y:S04]  /*29d00*/  STL.64 [R1+0x1170], R4 ;  /* 0x0011700401007387 */ /* 0x0001e80000100a00 */
[----:B0-----:R-:W4:Y:S04]  /*29d10*/  LDL.LU.64 R4, [R1] ;  /* 0x0000000001047983 */ /* 0x001f280000300a00 */
[----:B----4-:R0:W-:Y:S04]  /*29d20*/  STL.64 [R1+0x1198], R4 ;  /* 0x0011980401007387 */ /* 0x0101e80000100a00 */
[----:B0-----:R-:W4:Y:S04]  /*29d30*/  LDL.LU R4, [R1+0x210] ;  /* 0x0002100001047983 */ /* 0x001f280000300800 */
[----:B------:R-:W4:Y:S04]  /*29d40*/  LDL.LU R5, [R1+0x214] ;  /* 0x0002140001057983 */ /* 0x000f280000300800 */
[----:B------:R-:W-:Y:S04]  /*29d50*/  STL [R1+0x114c], R2 ;  /* 0x00114c0201007387 */ /* 0x000fe80000100800 */
[----:B------:R-:W-:Y:S04]  /*29d60*/  STL [R1+0x1148], R15 ;  /* 0x0011480f01007387 */ /* 0x000fe80000100800 */
[----:B------:R-:W2:Y:S01]  /*29d70*/  LDL.LU.64 R12, [R1+0x60] ;  /* 0x00006000010c7983 */ /* 0x000ea20000300a00 */
[----:B------:R-:W-:-:S02]  /*29d80*/  IMAD.MOV.U32 R6, RZ, RZ, R29 ;  /* 0x000000ffff067224 */ /* 0x000fc400078e001d */
[----:B------:R-:W-:Y:S01]  /*29d90*/  IMAD.MOV.U32 R7, RZ, RZ, R28 ;  /* 0x000000ffff077224 */ /* 0x000fe200078e001c */
[----:B--2---:R-:W-:-:S15]  /*29da0*/  HMMA.16816.F32 R20, R16, R12, R20 ;  /* 0x0000000c1014723c */ /* 0x004fde0000001814 */
[----:B------:R-:W-:-:S08]  /*29db0*/  NOP ;  /* 0x0000000000007918 */ /* 0x000fd00000000000 */
[----:B------:R0:W-:Y:S01]  /*29dc0*/  STL.64 [R1+0x260], R20 ;  /* 0x0002601401007387 */ /* 0x0001e20000100a00 */
[----:B------:R-:W-:Y:S02]  /*29dd0*/  IMAD.MOV.U32 R29, RZ, RZ, R22 ;  /* 0x000000ffff1d7224 */ /* 0x000fe400078e0016 */
[----:B------:R-:W-:Y:S02]  /*29de0*/  IMAD.MOV.U32 R28, RZ, RZ, R23 ;  /* 0x000000ffff1c7224 */ /* 0x000fe400078e0017 */
[----:B------:R-:W2:Y:S04]  /*29df0*/  LDL.LU.64 R22, [R1+0x11f0] ;  /* 0x0011f00001167983 */ /* 0x000ea80000300a00 */
[----:B0-----:R-:W2:Y:S02]  /*29e00*/  LDL.LU.64 R20, [R1+0x11e8] ;  /* 0x0011e80001147983 */ /* 0x001ea40000300a00 */
[----:B--2---:R-:W-:-:S15]  /*29e10*/  HMMA.16816.F32 R20, R16, R8, R20 ;  /* 0x000000081014723c */ /* 0x004fde0000001814 */
[----:B------:R-:W-:-:S08]  /*29e20*/  NOP ;  /* 0x0000000000007918 */ /* 0x000fd00000000000 */
[----:B------:R0:W-:Y:S04]  /*29e30*/  STL.64 [R1+0x250], R20 ;  /* 0x0002501401007387 */ /* 0x0001e80000100a00 */
[----:B------:R1:W-:Y:S01]  /*29e40*/  STL.64 [R1+0x258], R22 ;  /* 0x0002581601007387 */ /* 0x0003e20000100a00 */
[----:B0-----:R-:W-:Y:S02]  /*29e50*/  IMAD.MOV.U32 R20, RZ, RZ, R8 ;  /* 0x000000ffff147224 */ /* 0x001fe400078e0008 */
[----:B------:R-:W-:Y:S02]  /*29e60*/  IMAD.MOV.U32 R21, RZ, RZ, R9 ;  /* 0x000000ffff157224 */ /* 0x000fe400078e0009 */
[----:B------:R-:W3:Y:S02]  /*29e70*/  LDL.LU.64 R8, [R1+0x11e0] ;  /* 0x0011e00001087983 */ /* 0x000ee40000300a00 */
[----:B---3--:R-:W-:Y:S06]  /*29e80*/  HMMA.16816.F32 R24, R16, R8, R24 ;  /* 0x000000081018723c */ /* 0x008fec0000001818 */
[----:B-1----:R-:W-:-:S02]  /*29e90*/  IMAD.MOV.U32 R23, RZ, RZ, R8 ;  /* 0x000000ffff177224 */ /* 0x002fc400078e0008 */
[----:B------:R-:W-:-:S15]  /*29ea0*/  IMAD.MOV.U32 R3, RZ, RZ, R9 ;  /* 0x000000ffff037224 */ /* 0x000fde00078e0009 */
[----:B------:R-:W-:Y:S04]  /*29eb0*/  STL.64 [R1+0x240], R24 ;  /* 0x0002401801007387 */ /* 0x000fe80000100a00 */
[----:B------:R0:W-:Y:S04]  /*29ec0*/  STL.64 [R1+0x248], R26 ;  /* 0x0002481a01007387 */ /* 0x0001e80000100a00 */
[----:B0-----:R-:W2:Y:S04]  /*29ed0*/  LDL.LU.64 R26, [R1+0x11d8] ;  /* 0x0011d800011a7983 */ /* 0x001ea80000300a00 */
[----:B------:R-:W2:Y:S04]  /*29ee0*/  LDL.LU.64 R24, [R1+0x11d0] ;  /* 0x0011d00001187983 */ /* 0x000ea80000300a00 */
[----:B------:R-:W2:Y:S01]  /*29ef0*/  LDL.LU.64 R8, [R1+0x11c8] ;  /* 0x0011c80001087983 */ /* 0x000ea20000300a00 */
[----:B------:R-:W-:Y:S01]  /*29f00*/  IMAD.MOV.U32 R0, RZ, RZ, R12 ;  /* 0x000000ffff007224 */ /* 0x000fe200078e000c */
[----:B--2---:R-:W-:Y:S06]  /*29f10*/  HMMA.16816.F32 R24, R16, R8, R24 ;  /* 0x000000081018723c */ /* 0x004fec0000001818 */
[----:B------:R-:W-:-:S02]  /*29f20*/  IMAD.MOV.U32 R12, RZ, RZ, R8 ;  /* 0x000000ffff0c7224 */ /* 0x000fc400078e0008 */
[----:B------:R-:W-:-:S15]  /*29f30*/  IMAD.MOV.U32 R22, RZ, RZ, R9 ;  /* 0x000000ffff167224 */ /* 0x000fde00078e0009 */
[----:B------:R0:W-:Y:S04]  /*29f40*/  STL.64 [R1+0x230], R24 ;  /* 0x0002301801007387 */ /* 0x0001e80000100a00 */
[----:B------:R-:W-:Y:S04]  /*29f50*/  STL.64 [R1+0x238], R26 ;  /* 0x0002381a01007387 */ /* 0x000fe80000100a00 */
[----:B0-----:R-:W2:Y:S04]  /*29f60*/  LDL.LU.64 R24, [R1+0x11c0] ;  /* 0x0011c00001187983 */ /* 0x001ea80000300a00 */
[----:B------:R-:W2:Y:S04]  /*29f70*/  LDL.LU.64 R10, [R1+0x11b8] ;  /* 0x0011b800010a7983 */ /* 0x000ea80000300a00 */
[----:B------:R-:W2:Y:S04]  /*29f80*/  LDL.LU.64 R8, [R1+0x11b0] ;  /* 0x0011b00001087983 */ /* 0x000ea80000300a00 */
[----:B------:R-:W-:Y:S04]  /*29f90*/  STL.64 [R1+0x1158], R22 ;  /* 0x0011581601007387 */ /* 0x000fe80000100a00 */
[----:B------:R0:W-:Y:S01]  /*29fa0*/  STL.64 [R1+0x1150], R20 ;  /* 0x0011501401007387 */ /* 0x0001e20000100a00 */
[----:B------:R-:W-:-:S03]  /*29fb0*/  IMAD.MOV.U32 R14, RZ, RZ, R13 ;  /* 0x000000ffff0e7224 */ /* 0x000fc600078e000d */
[----:B0-----:R-:W3:Y:S04]  /*29fc0*/  LDL.LU R20, [R1+0x1e0] ;  /* 0x0001e00001147983 */ /* 0x001ee80000300800 */
[----:B------:R-:W3:Y:S04]  /*29fd0*/  LDL.LU R21, [R1+0x1e4] ;  /* 0x0001e40001157983 */ /* 0x000ee80000300800 */
[----:B------:R-:W3:Y:S04]  /*29fe0*/  LDL.LU R22, [R1+0x1e8] ;  /* 0x0001e80001167983 */ /* 0x000ee80000300800 */
[----:B------:R-:W3:Y:S01]  /*29ff0*/  LDL.LU R23, [R1+0x1ec] ;  /* 0x0001ec0001177983 */ /* 0x000ee20000300800 */
[----:B--2---:R-:W-:Y:S06]  /*2a000*/  HMMA.16816.F32 R8, R16, R24, R8 ;  /* 0x000000181008723c */ /* 0x004fec0000001808 */
[----:B------:R-:W-:-:S15]  /*2a010*/  IMAD.MOV.U32 R13, RZ, RZ, R25 ;  /* 0x000000ffff0d7224 */ /* 0x000fde00078e0019 */
[----:B------:R-:W-:-:S02]  /*2a020*/  NOP ;  /* 0x0000000000007918 */ /* 0x000fc40000000000 */
[----:B------:R0:W-:Y:S04]  /*2a030*/  STL.64 [R1+0x220], R8 ;  /* 0x0002200801007387 */ /* 0x0001e80000100a00 */
[----:B------:R1:W-:Y:S04]  /*2a040*/  STL.64 [R1+0x228], R10 ;  /* 0x0002280a01007387 */ /* 0x0003e80000100a00 */
[----:B0-----:R-:W2:Y:S01]  /*2a050*/  LDL.LU.64 R8, [R1+0x11a8] ;  /* 0x0011a80001087983 */ /* 0x001ea20000300a00 */
[----:B-1----:R-:W-:-:S03]  /*2a060*/  IMAD.MOV.U32 R11, RZ, RZ, R24 ;  /* 0x000000ffff0b7224 */ /* 0x002fc600078e0018 */
[----:B------:R-:W4:Y:S02]  /*2a070*/  LDL.LU.64 R24, [R1+0x11a0] ;  /* 0x0011a00001187983 */ /* 0x000f240000300a00 */
[----:B----4-:R-:W-:Y:S06]  /*2a080*/  HMMA.16816.F32 R4, R16, R24, R4 ;  /* 0x000000181004723c */ /* 0x010fec0000001804 */
[----:B------:R-:W-:Y:S02]  /*2a090*/  IMAD.MOV.U32 R2, RZ, RZ, R24 ;  /* 0x000000ffff027224 */ /* 0x000fe400078e0018 */
[----:B------:R-:W-:-:S15]  /*2a0a0*/  IMAD.MOV.U32 R15, RZ, RZ, R25 ;  /* 0x000000ffff0f7224 */ /* 0x000fde00078e0019 */
[----:B------:R0:W-:Y:S04]  /*2a0b0*/  STL.64 [R1+0x210], R4 ;  /* 0x0002100401007387 */ /* 0x0001e80000100a00 */
[----:B------:R-:W-:Y:S04]  /*2a0c0*/  STL.64 [R1+0x218], R6 ;  /* 0x0002180601007387 */ /* 0x000fe80000100a00 */
[----:B0-----:R-:W4:Y:S04]  /*2a0d0*/  LDL.LU.64 R4, [R1+0x1198] ;  /* 0x0011980001047983 */ /* 0x001f280000300a00 */
[----:B------:R-:W4:Y:S04]  /*2a0e0*/  LDL.LU.64 R26, [R1+0x1190] ;  /* 0x00119000011a7983 */ /* 0x000f280000300a00 */
[----:B------:R-:W4:Y:S02]  /*2a0f0*/  LDL.LU.64 R24, [R1+0x1188] ;  /* 0x0011880001187983 */ /* 0x000f240000300a00 */
[----:B----4-:R-:W-:-:S15]  /*2a100*/  HMMA.16816.F32 R24, R16, R4, R24 ;  /* 0x000000041018723c */ /* 0x010fde0000001818 */
[----:B------:R-:W-:-:S08]  /*2a110*/  NOP ;  /* 0x0000000000007918 */ /* 0x000fd00000000000 */
[----:B------:R0:W-:Y:S04]  /*2a120*/  STL.64 [R1+0x200], R24 ;  /* 0x0002001801007387 */ /* 0x0001e80000100a00 */
[----:B------:R1:W-:Y:S04]  /*2a130*/  STL.64 [R1+0x208], R26 ;  /* 0x0002081a01007387 */ /* 0x0003e80000100a00 */
[----:B0-----:R-:W4:Y:S01]  /*2a140*/  LDL.LU.64 R24, [R1+0x1180] ;  /* 0x0011800001187983 */ /* 0x001f220000300a00 */
[----:B-1----:R-:W-:Y:S02]  /*2a150*/  IMAD.MOV.U32 R27, RZ, RZ, R4 ;  /* 0x000000ffff1b7224 */ /* 0x002fe400078e0004 */
[----:B------:R-:W-:Y:S01]  /*2a160*/  IMAD.MOV.U32 R26, RZ, RZ, R5 ;  /* 0x000000ffff1a7224 */ /* 0x000fe200078e0005 */
[----:B------:R-:W4:Y:S04]  /*2a170*/  LDL.LU.64 R6, [R1+0x1178] ;  /* 0x0011780001067983 */ /* 0x000f280000300a00 */
[----:B------:R-:W4:Y:S02]  /*2a180*/  LDL.LU.64 R4, [R1+0x1170] ;  /* 0x0011700001047983 */ /* 0x000f240000300a00 */
[----:B----4-:R-:W-:-:S15]  /*2a190*/  HMMA.16816.F32 R4, R16, R24, R4 ;  /* 0x000000181004723c */ /* 0x010fde0000001804 */
[----:B------:R-:W-:-:S08]  /*2a1a0*/  NOP ;  /* 0x0000000000007918 */ /* 0x000fd00000000000 */
[----:B------:R-:W-:Y:S04]  /*2a1b0*/  STL.64 [R1+0x1f0], R4 ;  /* 0x0001f00401007387 */ /* 0x000fe80000100a00 */
[----:B------:R0:W-:Y:S04]  /*2a1c0*/  STL.64 [R1+0x1f8], R6 ;  /* 0x0001f80601007387 */ /* 0x0001e80000100a00 */
[----:B0-----:R-:W4:Y:S04]  /*2a1d0*/  LDL.LU.64 R6, [R1+0x1168] ;  /* 0x0011680001067983 */ /* 0x001f280000300a00 */
[----:B------:R-:W3:Y:S02]  /*2a1e0*/  LDL.LU.64 R4, [R1+0x1160] ;  /* 0x0011600001047983 */ /* 0x000ee40000300a00 */
[----:B---3--:R-:W-:-:S15]  /*2a1f0*/  HMMA.16816.F32 R20, R16, R4, R20 ;  /* 0x000000041014723c */ /* 0x008fde0000001814 */
[----:B------:R-:W-:-:S08]  /*2a200*/  NOP ;  /* 0x0000000000007918 */ /* 0x000fd00000000000 */
[----:B------:R-:W-:Y:S04]  /*2a210*/  STL.64 [R1+0x1e0], R20 ;  /* 0x0001e01401007387 */ /* 0x000fe80000100a00 */
[----:B------:R0:W-:Y:S01]  /*2a220*/  STL [R1+0x1e8], R22 ;  /* 0x0001e81601007387 */ /* 0x0001e20000100800 */
[----:B------:R-:W-:-:S03]  /*2a230*/  IMAD.MOV.U32 R10, RZ, RZ, R23 ;  /* 0x000000ffff0a7224 */ /* 0x000fc600078e0017 */
[----:B0-----:R-:W3:Y:S04]  /*2a240*/  LDL.LU.64 R22, [R1+0x1158] ;  /* 0x0011580001167983 */ /* 0x001ee80000300a00 */
[----:B------:R-:W3:Y:S04]  /*2a250*/  LDL.LU.64 R20, [R1+0x1150] ;  /* 0x0011500001147983 */ /* 0x000ee80000300a00 */
[----:B----4-:R-:W-:Y:S04]  /*2a260*/  STL.64 [R1+0xfd0], R6 ;  /* 0x000fd00601007387 */ /* 0x010fe80000100a00 */
[----:B------:R0:W-:Y:S04]  /*2a270*/  STL.64 [R1+0xfc8], R4 ;  /* 0x000fc80401007387 */ /* 0x0001e80000100a00 */
[----:B0-----:R-:W4:Y:S04]  /*2a280*/  LDL.LU R4, [R1+0xf0] ;  /* 0x0000f00001047983 */ /* 0x001f280000300800 */
[----:B------:R-:W4:Y:S04]  /*2a290*/  LDL.LU R5, [R1+0xf4] ;  /* 0x0000f40001057983 */ /* 0x000f280000300800 */
[----:B------:R-:W2:Y:S04]  /*2a2a0*/  LDL.LU R6, [R1+0xf8] ;  /* 0x0000f80001067983 */ /* 0x000ea80000300800 */
[----:B------:R-:W2:Y:S04]  /*2a2b0*/  LDL.LU R7, [R1+0xfc] ;  /* 0x0000fc0001077983 */ /* 0x000ea80000300800 */
[----:B--2---:R-:W-:Y:S04]  /*2a2c0*/  STL.64 [R1+0xfe0], R6 ;  /* 0x000fe00601007387 */ /* 0x004fe80000100a00 */
[----:B----4-:R0:W-:Y:S02]  /*2a2d0*/  STL.64 [R1+0xfd8], R4 ;  /* 0x000fd80401007387 */ /* 0x0101e40000100a00 */
[----:B0-----:R-:W-:-:S02]  /*2a2e0*/  IMAD.MOV.U32 R4, RZ, RZ, R27 ;  /* 0x000000ffff047224 */ /* 0x001fc400078e001b */
[----:B------:R-:W-:-:S05]  /*2a2f0*/  IMAD.MOV.U32 R5, RZ, RZ, R26 ;  /* 0x000000ffff057224 */ /* 0x000fca00078e001a */
[----:B------:R0:W-:Y:S04]  /*2a300*/  STL.64 [R1+0xff8], R4 ;  /* 0x000ff80401007387 */ /* 0x0001e80000100a00 */
[----:B0-----:R-:W2:Y:S04]  /*2a310*/  LDL.LU R4, [R1+0x1d0] ;  /* 0x0001d00001047983 */ /* 0x001ea80000300800 */
[----:B------:R-:W2:Y:S04]  /*2a320*/  LDL.LU R5, [R1+0x1d4] ;  /* 0x0001d40001057983 */ /* 0x000ea80000300800 */
[----:B------:R-:W2:Y:S04]  /*2a330*/  LDL.LU R6, [R1+0x1d8] ;  /* 0x0001d80001067983 */ /* 0x000ea80000300800 */
[----:B------:R-:W2:Y:S04]  /*2a340*/  LDL.LU R7, [R1+0x1dc] ;  /* 0x0001dc0001077983 */ /* 0x000ea80000300800 */
[----:B------:R-:W-:Y:S01]  /*2a350*/  STL [R1+0xee0], R10 ;  /* 0x000ee00a01007387 */ /* 0x000fe20000100800 */
[----:B--2---:R-:W-:-:S15]  /*2a360*/  HMMA.16816.F32 R4, R16, R8, R4 ;  /* 0x000000081004723c */ /* 0x004fde0000001804 */
[----:B------:R-:W-:-:S08]  /*2a370*/  NOP ;  /* 0x0000000000007918 */ /* 0x000fd00000000000 */
[----:B------:R0:W-:Y:S01]  /*2a380*/  STL [R1+0x1d0], R4 ;  /* 0x0001d00401007387 */ /* 0x0001e20000100800 */
[----:B------:R-:W-:Y:S02]  /*2a390*/  IMAD.MOV.U32 R26, RZ, RZ, R5 ;  /* 0x000000ffff1a7224 */ /* 0x000fe400078e0005 */
[----:B------:R-:W-:Y:S02]  /*2a3a0*/  IMAD.MOV.U32 R5, RZ, RZ, R15 ;  /* 0x000000ffff057224 */ /* 0x000fe400078e000f */
[----:B------:R-:W-:Y:S01]  /*2a3b0*/  IMAD.MOV.U32 R27, RZ, RZ, R6 ;  /* 0x000000ffff1b7224 */ /* 0x000fe200078e0006 */
[----:B------:R-:W-:Y:S01]  /*2a3c0*/  STL [R1+0x1dc], R7 ;  /* 0x0001dc0701007387 */ /* 0x000fe20000100800 */
[----:B0-----:R-:W-:-:S03]  /*2a3d0*/  IMAD.MOV.U32 R4, RZ, RZ, R2 ;  /* 0x000000ffff047224 */ /* 0x001fc600078e0002 */
[----:B------:R-:W2:Y:S04]  /*2a3e0*/  LDL.LU R2, [R1+0x114c] ;  /* 0x00114c0001027983 */ /* 0x000ea80000300800 */
[----:B------:R-:W4:Y:S04]  /*2a3f0*/  LDL.LU R15, [R1+0x1148] ;  /* 0x00114800010f7983 */ /* 0x000f280000300800 */
[----:B------:R-:W-:Y:S04]  /*2a400*/  STL.64 [R1+0x1010], R4 ;  /* 0x0010100401007387 */ /* 0x000fe80000100a00 */
[----:B------:R-:W-:Y:S04]  /*2a410*/  STL.64 [R1+0xff0], R26 ;  /* 0x000ff01a01007387 */ /* 0x000fe80000100a00 */
[----:B------:R0:W-:Y:S04]  /*2a420*/  STL.64 [R1+0xfe8], R24 ;  /* 0x000fe81801007387 */ /* 0x0001e80000100a00 */
[----:B0-----:R-:W3:Y:S04]  /*2a430*/  LDL.LU R24, [R1+0x100] ;  /* 0x0001000001187983 */ /* 0x001ee80000300800 */
[----:B------:R-:W3:Y:S04]  /*2a440*/  LDL.LU R25, [R1+0x104] ;  /* 0x0001040001197983 */ /* 0x000ee80000300800 */
[----:B------:R-:W2:Y:S04]  /*2a450*/  LDL.LU R26, [R1+0x108] ;  /* 0x00010800011a7983 */ /* 0x000ea80000300800 */
[----:B------:R-:W2:Y:S01]  /*2a460*/  LDL.LU R27, [R1+0x10c] ;  /* 0x00010c00011b7983 */ /* 0x000ea20000300800 */
[----:B------:R-:W-:-:S02]  /*2a470*/  IMAD.MOV.U32 R4, RZ, RZ, R11 ;  /* 0x000000ffff047224 */ /* 0x000fc400078e000b */
[----:B------:R-:W-:Y:S01]  /*2a480*/  IMAD.MOV.U32 R5, RZ, RZ, R13 ;  /* 0x000000ffff057224 */ /* 0x000fe200078e000d */
[----:B------:R-:W4:Y:S04]  /*2a490*/  LDL.LU R11, [R1+0x1144] ;  /* 0x00114400010b7983 */ /* 0x000f280000300800 */
[----:B------:R-:W4:Y:S04]  /*2a4a0*/  LDL.LU R13, [R1+0x1140] ;  /* 0x00114000010d7983 */ /* 0x000f280000300800 */
[----:B------:R-:W-:Y:S04]  /*2a4b0*/  STL.64 [R1+0x1028], R4 ;  /* 0x0010280401007387 */ /* 0x000fe80000100a00 */
[----:B--2---:R-:W-:Y:S04]  /*2a4c0*/  STL.64 [R1+0x1008], R26 ;  /* 0x0010081a01007387 */ /* 0x004fe80000100a00 */
[----:B---3--:R0:W-:Y:S04]  /*2a4d0*/  STL.64 [R1+0x1000], R24 ;  /* 0x0010001801007387 */ /* 0x0081e80000100a00 */
[----:B0-----:R-:W2:Y:S04]  /*2a4e0*/  LDL.LU R24, [R1+0x110] ;  /* 0x0001100001187983 */ /* 0x001ea80000300800 */
[----:B------:R-:W2:Y:S04]  /*2a4f0*/  LDL.LU R25, [R1+0x114] ;  /* 0x0001140001197983 */ /* 0x000ea80000300800 */
[----:B------:R-:W3:Y:S04]  /*2a500*/  LDL.LU R26, [R1+0x118] ;  /* 0x00011800011a7983 */ /* 0x000ee80000300800 */
[----:B------:R-:W3:Y:S01]  /*2a510*/  LDL.LU R27, [R1+0x11c] ;  /* 0x00011c00011b7983 */ /* 0x000ee20000300800 */
[----:B------:R-:W-:-:S02]  /*2a520*/  IMAD.MOV.U32 R4, RZ, RZ, R12 ;  /* 0x000000ffff047224 */ /* 0x000fc400078e000c */
[----:B------:R-:W-:Y:S01]  /*2a530*/  IMAD.MOV.U32 R5, RZ, RZ, R22 ;  /* 0x000000ffff057224 */ /* 0x000fe200078e0016 */
[----:B------:R-:W4:Y:S04]  /*2a540*/  LDL.LU R12, [R1+0x113c] ;  /* 0x00113c00010c7983 */ /* 0x000f280000300800 */
[----:B------:R-:W4:Y:S04]  /*2a550*/  LDL.LU R22, [R1+0x1138] ;  /* 0x0011380001167983 */ /* 0x000f280000300800 */
[----:B------:R-:W-:Y:S04]  /*2a560*/  STL.64 [R1+0x1040], R4 ;  /* 0x0010400401007387 */ /* 0x000fe80000100a00 */
[----:B---3--:R-:W-:Y:S04]  /*2a570*/  STL.64 [R1+0x1020], R26 ;  /* 0x0010201a01007387 */ /* 0x008fe80000100a00 */
[----:B--2---:R0:W-:Y:S04]  /*2a580*/  STL.64 [R1+0x1018], R24 ;  /* 0x0010181801007387 */ /* 0x0041e80000100a00 */
        /* <DEDUP_REMOVED lines=8> */
[----:B------:R0:W-:Y:S02]  /*2a610*/  STL.64 [R1+0x1058], R4 ;  /* 0x0010580401007387 */ /* 0x0001e40000100a00 */
[----:B0-----:R-:W-:-:S02]  /*2a620*/  IMAD.MOV.U32 R4, RZ, RZ, R20 ;  /* 0x000000ffff047224 */ /* 0x001fc400078e0014 */
        /* <DEDUP_REMOVED lines=21> */
[----:B----4-:R-:W-:-:S02]  /*2a780*/  IMAD.MOV.U32 R4, RZ, RZ, R15 ;  /* 0x000000ffff047224 */ /* 0x010fc400078e000f */
        /* <DEDUP_REMOVED lines=22> */
[----:B------:R-:W-:-:S05]  /*2a8f0*/  IMAD.MOV.U32 R5, RZ, RZ, R22 ;  /* 0x000000ffff057224 */ /* 0x000fca00078e0016 */
        /* <DEDUP_REMOVED lines=10> */
[----:B------:R-:W4:Y:S04]  /*2a9a0*/  LDL.LU R20, [R1+0x1c0] ;  /* 0x0001c00001147983 */ /* 0x000f280000300800 */
[----:B------:R-:W4:Y:S04]  /*2a9b0*/  LDL.LU R21, [R1+0x1c4] ;  /* 0x0001c40001157983 */ /* 0x000f280000300800 */
[----:B------:R-:W4:Y:S04]  /*2a9c0*/  LDL.LU R22, [R1+0x1c8] ;  /* 0x0001c80001167983 */ /* 0x000f280000300800 */
[----:B------:R-:W4:Y:S04]  /*2a9d0*/  LDL.LU R23, [R1+0x1cc] ;  /* 0x0001cc0001177983 */ /* 0x000f280000300800 */
[----:B---3--:R-:W-:Y:S04]  /*2a9e0*/  STL.64 [R1+0x10b0], R26 ;  /* 0x0010b01a01007387 */ /* 0x008fe80000100a00 */
[----:B--2---:R0:W-:Y:S04]  /*2a9f0*/  STL.64 [R1+0x10a8], R24 ;  /* 0x0010a81801007387 */ /* 0x0041e80000100a00 */
[----:B0-----:R-:W2:Y:S04]  /*2aa00*/  LDL.LU R24, [R1+0x180] ;  /* 0x0001800001187983 */ /* 0x001ea80000300800 */
[----:B------:R-:W2:Y:S04]  /*2aa10*/  LDL.LU R25, [R1+0x184] ;  /* 0x0001840001197983 */ /* 0x000ea80000300800 */
[----:B------:R-:W3:Y:S04]  /*2aa20*/  LDL.LU R26, [R1+0x188] ;  /* 0x00018800011a7983 */ /* 0x000ee80000300800 */
[----:B------:R-:W3:Y:S04]  /*2aa30*/  LDL.LU R27, [R1+0x18c] ;  /* 0x00018c00011b7983 */ /* 0x000ee80000300800 */
        /* <DEDUP_REMOVED lines=11> */
[----:B------:R-:W3:Y:S01]  /*2aaf0*/  LDL.LU R27, [R1+0x1ac] ;  /* 0x0001ac00011b7983 */ /* 0x000ee20000300800 */
[----:B----4-:R-:W-:Y:S03]  /*2ab00*/  HMMA.16816.F32 R16, R16, R12, R20 ;  /* 0x0000000c1010723c */ /* 0x010fe60000001814 */
[----:B---3--:R-:W-:Y:S04]  /*2ab10*/  STL.64 [R1+0x10f8], R26 ;  /* 0x0010f81a01007387 */ /* 0x008fe80000100a00 */
[----:B--2---:R0:W-:Y:S04]  /*2ab20*/  STL.64 [R1+0x10f0], R24 ;  /* 0x0010f01801007387 */ /* 0x0041e80000100a00 */
[----:B0-----:R-:W2:Y:S04]  /*2ab30*/  LDL.LU R24, [R1+0x1b0] ;  /* 0x0001b00001187983 */ /* 0x001ea80000300800 */
[----:B------:R-:W2:Y:S04]  /*2ab40*/  LDL.LU R25, [R1+0x1b4] ;  /* 0x0001b40001197983 */ /* 0x000ea80000300800 */
[----:B------:R-:W2:Y:S04]  /*2ab50*/  LDL.LU R26, [R1+0x1b8] ;  /* 0x0001b800011a7983 */ /* 0x000ea80000300800 */
[----:B------:R-:W2:Y:S04]  /*2ab60*/  LDL.LU R27, [R1+0x1bc] ;  /* 0x0001bc00011b7983 */ /* 0x000ea80000300800 */
[----:B------:R-:W-:Y:S04]  /*2ab70*/  STL [R1+0xfc0], R11 ;  /* 0x000fc00b01007387 */ /* 0x000fe80000100800 */
[----:B------:R0:W-:Y:S04]  /*2ab80*/  STL.64 [R1+0xfb8], R8 ;  /* 0x000fb80801007387 */ /* 0x0001e80000100a00 */
[----:B0-----:R-:W3:Y:S04]  /*2ab90*/  LDL.LU R8, [R1+0xe0] ;  /* 0x0000e00001087983 */ /* 0x001ee80000300800 */
[----:B------:R-:W3:Y:S04]  /*2aba0*/  LDL.LU R9, [R1+0xe4] ;  /* 0x0000e40001097983 */ /* 0x000ee80000300800 */
[----:B------:R-:W3:Y:S04]  /*2abb0*/  LDL.LU R10, [R1+0xe8] ;  /* 0x0000e800010a7983 */ /* 0x000ee80000300800 */
[----:B------:R-:W3:Y:S04]  /*2abc0*/  LDL.LU R11, [R1+0xec] ;  /* 0x0000ec00010b7983 */ /* 0x000ee80000300800 */
[----:B------:R-:W2:Y:S04]  /*2abd0*/  LDL.LU.64 R22, [R1+0x1108] ;  /* 0x0011080001167983 */ /* 0x000ea80000300a00 */
[----:B------:R-:W2:Y:S04]  /*2abe0*/  LDL.LU.64 R20, [R1+0x1100] ;  /* 0x0011000001147983 */ /* 0x000ea80000300a00 */
[----:B------:R0:W-:Y:S04]  /*2abf0*/  STL.64 [R1+0x1c8], R18 ;  /* 0x0001c81201007387 */ /* 0x0001e80000100a00 */
[----:B0-----:R-:W4:Y:S01]  /*2ac00*/  LDL R19, [R1+0x2c8] ;  /* 0x0002c80001137983 */ /* 0x001f220000100800 */
[----:B------:R-:W-:-:S02]  /*2ac10*/  IMAD.MOV.U32 R4, RZ, RZ, R15 ;  /* 0x000000ffff047224 */ /* 0x000fc400078e000f */
[----:B------:R-:W-:Y:S02]  /*2ac20*/  IMAD.MOV.U32 R5, RZ, RZ, R14 ;  /* 0x000000ffff057224 */ /* 0x000fe400078e000e */
[----:B------:R-:W-:Y:S02]  /*2ac30*/  IMAD.MOV.U32 R14, RZ, RZ, R16 ;  /* 0x000000ffff0e7224 */ /* 0x000fe400078e0010 */
[----:B------:R-:W-:-:S03]  /*2ac40*/  IMAD.MOV.U32 R15, RZ, RZ, R17 ;  /* 0x000000ffff0f7224 */ /* 0x000fc600078e0011 */
[C---:B--2---:R-:W-:Y:S01]  /*2ac50*/  HMMA.16816.F32 R4, R20.reuse, R4, R24 ;  /* 0x000000041404723c */ /* 0x044fe20000001818 */
[----:B----4-:R0:W-:Y:S04]  /*2ac60*/  STL [R1+0xfb0], R19 ;  /* 0x000fb01301007387 */ /* 0x0101e80000100800 */
[----:B------:R-:W2:Y:S04]  /*2ac70*/  LDL.LU R16, [R1+0xd0] ;  /* 0x0000d00001107983 */ /* 0x000ea80000300800 */
[----:B------:R-:W2:Y:S04]  /*2ac80*/  LDL.LU R17, [R1+0xd4] ;  /* 0x0000d40001117983 */ /* 0x000ea80000300800 */
[----:B------:R-:W2:Y:S04]  /*2ac90*/  LDL.LU R18, [R1+0xd8] ;  /* 0x0000d80001127983 */ /* 0x000ea80000300800 */
[----:B0-----:R-:W2:Y:S04]  /*2aca0*/  LDL.LU R19, [R1+0xdc] ;  /* 0x0000dc0001137983 */ /* 0x001ea80000300800 */
        /* <DEDUP_REMOVED lines=8> */
[----:B------:R-:W4:Y:S04]  /*2ad30*/  LDL.LU.64 R26, [R1+0x10e0] ;  /* 0x0010e000011a7983 */ /* 0x000f280000300a00 */
[----:B------:R-:W4:-:S15]  /*2ad40*/  LDL.LU.64 R24, [R1+0x10d8] ;  /* 0x0010d80001187983 */ /* 0x000f1e0000300a00 */
[----:B------:R-:W-:-:S02]  /*2ad50*/  NOP ;  /* 0x0000000000007918 */ /* 0x000fc40000000000 */
        /* <DEDUP_REMOVED lines=68> */
[----:B------:R-:W3:-:S15]  /*2b1a0*/  LDL.LU.64 R24, [R1+0xfe8] ;  /* 0x000fe80001187983 */ /* 0x000ede0000300a00 */
[----:B------:R-:W-:-:S02]  /*2b1b0*/  NOP ;  /* 0x0000000000007918 */ /* 0x000fc40000000000 */
[----:B------:R-:W-:Y:S04]  /*2b1c0*/  STL.64 [R1+0x100], R4 ;  /* 0x0001000401007387 */ /* 0x000fe80000100a00 */
[----:B------:R0:W-:Y:S04]  /*2b1d0*/  STL.64 [R1+0x108], R6 ;  /* 0x0001080601007387 */ /* 0x0001e80000100a00 */
[----:B0-----:R-:W3:Y:S04]  /*2b1e0*/  LDL.LU.64 R6, [R1+0xfe0] ;  /* 0x000fe00001067983 */ /* 0x001ee80000300a00 */
[----:B------:R-:W3:Y:S02]  /*2b1f0*/  LDL.LU.64 R4, [R1+0xfd8] ;  /* 0x000fd80001047983 */ /* 0x000ee40000300a00 */
[----:B---3--:R-:W-:-:S15]  /*2b200*/  HMMA.16816.F32 R4, R20, R24, R4 ;  /* 0x000000181404723c */ /* 0x008fde0000001804 */
[----:B------:R-:W-:-:S08]  /*2b210*/  NOP ;  /* 0x0000000000007918 */ /* 0x000fd00000000000 */
[----:B------:R-:W-:Y:S04]  /*2b220*/  STL.64 [R1+0xf0], R4 ;  /* 0x0000f00401007387 */ /* 0x000fe80000100a00 */
[----:B------:R0:W-:Y:S04]  /*2b230*/  STL.64 [R1+0xf8], R6 ;  /* 0x0000f80601007387 */ /* 0x0001e80000100a00 */
[----:B0-----:R-:W3:Y:S04]  /*2b240*/  LDL.LU.64 R6, [R1+0xfd0] ;  /* 0x000fd00001067983 */ /* 0x001ee80000300a00 */
[----:B------:R-:W2:Y:S04]  /*2b250*/  LDL.LU.64 R4, [R1+0xfc8] ;  /* 0x000fc80001047983 */ /* 0x000ea80000300a00 */
[----:B----4-:R0:W-:Y:S04]  /*2b260*/  STL.64 [R1+0xf98], R26 ;  /* 0x000f981a01007387 */ /* 0x0101e80000100a00 */
[----:B------:R-:W4:Y:S04]  /*2b270*/  LDL.LU R24, [R1+0xc0] ;  /* 0x0000c00001187983 */ /* 0x000f280000300800 */
[----:B------:R-:W4:Y:S04]  /*2b280*/  LDL.LU R25, [R1+0xc4] ;  /* 0x0000c40001197983 */ /* 0x000f280000300800 */
[----:B0-----:R-:W4:Y:S04]  /*2b290*/  LDL.LU R26, [R1+0xc8] ;  /* 0x0000c800011a7983 */ /* 0x001f280000300800 */
[----:B------:R-:W4:Y:S01]  /*2b2a0*/  LDL.LU R27, [R1+0xcc] ;  /* 0x0000cc00011b7983 */ /* 0x000f220000300800 */
[----:B--2---:R-:W-:-:S15]  /*2b2b0*/  HMMA.16816.F32 R8, R20, R4, R8 ;  /* 0x000000041408723c */ /* 0x004fde0000001808 */
[----:B------:R-:W-:-:S08]  /*2b2c0*/  NOP ;  /* 0x0000000000007918 */ /* 0x000fd00000000000 */
[----:B------:R-:W-:Y:S04]  /*2b2d0*/  STL.64 [R1+0xe0], R8 ;  /* 0x0000e00801007387 */ /* 0x000fe80000100a00 */
[----:B------:R0:W-:Y:S04]  /*2b2e0*/  STL.64 [R1+0xe8], R10 ;  /* 0x0000e80a01007387 */ /* 0x0001e80000100a00 */
[----:B0-----:R-:W2:Y:S04]  /*2b2f0*/  LDL.LU R11, [R1+0xfc0] ;  /* 0x000fc000010b7983 */ /* 0x001ea80000300800 */
[----:B------:R-:W4:Y:S04]  /*2b300*/  LDL.LU.64 R8, [R1+0xfb8] ;  /* 0x000fb80001087983 */ /* 0x000f280000300a00 */
[----:B------:R-:W2:Y:S01]  /*2b310*/  LDL.LU R4, [R1+0x2b0] ;  /* 0x0002b00001047983 */ /* 0x000ea20000300800 */
[----:B---3--:R-:W-:-:S02]  /*2b320*/  IMAD.MOV.U32 R5, RZ, RZ, R7 ;  /* 0x000000ffff057224 */ /* 0x008fc400078e0007 */
[----:B------:R-:W-:Y:S01]  /*2b330*/  IMAD.MOV.U32 R7, RZ, RZ, R0 ;  /* 0x000000ffff077224 */ /* 0x000fe200078e0000 */
[----:B----4-:R-:W-:-:S15]  /*2b340*/  HMMA.16816.F32 R16, R20, R8, R16 ;  /* 0x000000081410723c */ /* 0x010fde0000001810 */
[----:B------:R-:W-:-:S08]  /*2b350*/  NOP ;  /* 0x0000000000007918 */ /* 0x000fd00000000000 */
[----:B------:R-:W-:Y:S04]  /*2b360*/  STL.64 [R1+0xd0], R16 ;  /* 0x0000d01001007387 */ /* 0x000fe80000100a00 */
[----:B------:R-:W-:Y:S01]  /*2b370*/  STL [R1+0xd8], R18 ;  /* 0x0000d81201007387 */ /* 0x000fe20000100800 */
[----:B------:R-:W-:-:S03]  /*2b380*/  IMAD.MOV.U32 R0, RZ, RZ, R19 ;  /* 0x000000ffff007224 */ /* 0x000fc600078e0013 */
[----:B------:R-:W3:Y:S04]  /*2b390*/  LDL.LU R19, [R1+0xfb0] ;  /* 0x000fb00001137983 */ /* 0x000ee80000300800 */
[----:B--2---:R0:W-:Y:S04]  /*2b3a0*/  STL [R1+0xfa0], R11 ;  /* 0x000fa00b01007387 */ /* 0x0041e80000100800 */
[----:B0-----:R-:W2:Y:S04]  /*2b3b0*/  LDL.LU.64 R10, [R1+0xa8] ;  /* 0x0000a800010a7983 */ /* 0x001ea80000300a00 */
[----:B---3--:R-:W-:Y:S04]  /*2b3c0*/  LDSM.16.MT88.4 R16, [R19+UR5+0x10c00] ;  /* 0x010c00051310783b */ /* 0x008fe80008004200 */
[----:B--2---:R0:W-:Y:S04]  /*2b3d0*/  STL.64 [R1+0xfa8], R10 ;  /* 0x000fa80a01007387 */ /* 0x0041e80000100a00 */
[----:B------:R-:W-:Y:S04]  /*2b3e0*/  STL [R1+0xe00], R0 ;  /* 0x000e000001007387 */ /* 0x000fe80000100800 */
[----:B------:R-:W2:Y:S01]  /*2b3f0*/  LDL.LU.64 R14, [R1+0xb8] ;  /* 0x0000b800010e7983 */ /* 0x000ea20000300a00 */
[----:B0-----:R-:W-:Y:S03]  /*2b400*/  HMMA.16816.F32 R8, R20, R12, R24 ;  /* 0x0000000c1408723c */ /* 0x001fe60000001818 */
[----:B------:R-:W0:-:S15]  /*2b410*/  LDSM.16.MT88.4 R20, [R2+UR5+0x10c00] ;  /* 0x010c00050214783b */ /* 0x000e1e0008004200 */
[----:B------:R-:W-:-:S05]  /*2b420*/  NOP ;  /* 0x0000000000007918 */ /* 0x000fca0000000000 */
[----:B------:R-:W-:Y:S04]  /*2b430*/  STL.64 [R1+0xc0], R8 ;  /* 0x0000c00801007387 */ /* 0x000fe80000100a00 */
[----:B------:R2:W-:Y:S04]  /*2b440*/  STL.64 [R1+0xc8], R10 ;  /* 0x0000c80a01007387 */ /* 0x0005e80000100a00 */
[----:B------:R-:W3:Y:S04]  /*2b450*/  LDL.LU R24, [R1+0x290] ;  /* 0x0002900001187983 */ /* 0x000ee80000300800 */
[----:B------:R-:W3:Y:S04]  /*2b460*/  LDL.LU R25, [R1+0x294] ;  /* 0x0002940001197983 */ /* 0x000ee80000300800 */
[----:B------:R-:W3:Y:S04]  /*2b470*/  LDL.LU R26, [R1+0x298] ;  /* 0x00029800011a7983 */ /* 0x000ee80000300800 */
[----:B------:R-:W3:Y:S04]  /*2b480*/  LDL.LU R27, [R1+0x29c] ;  /* 0x00029c00011b7983 */ /* 0x000ee80000300800 */
[----:B0-----:R-:W-:Y:S04]  /*2b490*/  STL [R1+0xeac], R22 ;  /* 0x000eac1601007387 */ /* 0x001fe80000100800 */
[----:B------:R-:W-:Y:S01]  /*2b4a0*/  STL [R1+0xea8], R23 ;  /* 0x000ea81701007387 */ /* 0x000fe20000100800 */
[----:B--2---:R-:W-:Y:S07]  /*2b4b0*/  HMMA.16816.F32 R8, R16, R14, R4 ;  /* 0x0000000e1008723c */ /* 0x004fee0000001804 */
[----:B------:R-:W-:-:S02]  /*2b4c0*/  IMAD.MOV.U32 R4, RZ, RZ, R15 ;  /* 0x000000ffff047224 */ /* 0x000fc400078e000f */
[----:B------:R-:W-:-:S14]  /*2b4d0*/  IMAD.MOV.U32 R5, RZ, RZ, R14 ;  /* 0x000000ffff057224 */ /* 0x000fdc00078e000e */
[----:B------:R-:W-:Y:S01]  /*2b4e0*/  STL.64 [R1+0x2b0], R8 ;  /* 0x0002b00801007387 */ /* 0x000fe20000100a00 */
[----:B------:R-:W-:-:S03]  /*2b4f0*/  IMAD.MOV.U32 R12, RZ, RZ, R11 ;  /* 0x000000ffff0c7224 */ /* 0x000fc600078e000b */
[----:B------:R0:W-:Y:S01]  /*2b500*/  STL.64 [R1+0x2b8], R10 ;  /* 0x0002b80a01007387 */ /* 0x0001e20000100a00 */
[----:B------:R-:W-:-:S03]  /*2b510*/  IMAD.MOV.U32 R2, RZ, RZ, R8 ;  /* 0x000000ffff027224 */ /* 0x000fc600078e0008 */
[----:B0-----:R-:W2:Y:S04]  /*2b520*/  LDL.LU.64 R10, [R1+0xfa8] ;  /* 0x000fa800010a7983 */ /* 0x001ea80000300a00 */
[----:B------:R-:W-:Y:S04]  /*2b530*/  STL [R1+0xee8], R4 ;  /* 0x000ee80401007387 */ /* 0x000fe80000100800 */
[----:B------:R-:W-:Y:S04]  /*2b540*/  STL [R1+0xec8], R5 ;  /* 0x000ec80501007387 */ /* 0x000fe80000100800 */
[----:B------:R-:W3:Y:S04]  /*2b550*/  LDL.LU.64 R6, [R1+0x98] ;  /* 0x0000980001067983 */ /* 0x000ee80000300a00 */
[----:B------:R-:W-:Y:S04]  /*2b560*/  STL [R1+0xc84], R2 ;  /* 0x000c840201007387 */ /* 0x000fe80000100800 */
[----:B------:R0:W-:Y:S04]  /*2b570*/  STL [R1+0xc80], R12 ;  /* 0x000c800c01007387 */ /* 0x0001e80000100800 */
[----:B0-----:R-:W2:Y:S04]  /*2b580*/  LDL.LU R12, [R1+0x2a0] ;  /* 0x0002a000010c7983 */ /* 0x001ea80000300800 */
[----:B------:R-:W2:Y:S04]  /*2b590*/  LDL.LU R13, [R1+0x2a4] ;  /* 0x0002a400010d7983 */ /* 0x000ea80000300800 */
[----:B------:R-:W2:Y:S01]  /*2b5a0*/  LDL.LU R14, [R1+0x2a8] ;  /* 0x0002a800010e7983 */ /* 0x000ea20000300800 */
[----:B------:R-:W-:-:S07]  /*2b5b0*/  IMAD.MOV.U32 R15, RZ, RZ, R3 ;  /* 0x000000ffff0f7224 */ /* 0x000fce00078e0003 */
[----:B--2---:R-:W-:Y:S06]  /*2b5c0*/  HMMA.16816.F32 R12, R16, R10, R12 ;  /* 0x0000000a100c723c */ /* 0x004fec000000180c */
[----:B------:R-:W-:Y:S02]  /*2b5d0*/  IMAD.MOV.U32 R22, RZ, RZ, R10 ;  /* 0x000000ffff167224 */ /* 0x000fe400078e000a */
[----:B------:R-:W-:Y:S02]  /*2b5e0*/  IMAD.MOV.U32 R23, RZ, RZ, R11 ;  /* 0x000000ffff177224 */ /* 0x000fe400078e000b */
[----:B------:R-:W2:-:S13]  /*2b5f0*/  LDL.LU R11, [R1+0xfa0] ;  /* 0x000fa000010b7983 */ /* 0x000e9a0000300800 */
[----:B------:R-:W-:Y:S04]  /*2b600*/  STL.64 [R1+0x2a0], R12 ;  /* 0x0002a00c01007387 */ /* 0x000fe80000100a00 */
[----:B------:R-:W-:Y:S04]  /*2b610*/  STL.64 [R1+0x2a8], R14 ;  /* 0x0002a80e01007387 */ /* 0x000fe80000100a00 */
[----:B------:R-:W-:Y:S04]  /*2b620*/  STL.64 [R1+0xeb8], R22 ;  /* 0x000eb81601007387 */ /* 0x000fe80000100a00 */
[----:B------:R0:W-:Y:S04]  /*2b630*/  STL.64 [R1+0xeb0], R20 ;  /* 0x000eb01401007387 */ /* 0x0001e80000100a00 */
[----:B0-----:R-:W4:Y:S04]  /*2b640*/  LDL.LU R20, [R1+0x270] ;  /* 0x0002700001147983 */ /* 0x001f280000300800 */
[----:B------:R-:W4:Y:S04]  /*2b650*/  LDL.LU R21, [R1+0x274] ;  /* 0x0002740001157983 */ /* 0x000f280000300800 */
[----:B------:R-:W2:Y:S04]  /*2b660*/  LDL.LU R22, [R1+0x278] ;  /* 0x0002780001167983 */ /* 0x000ea80000300800 */
[----:B------:R-:W2:Y:S01]  /*2b670*/  LDL.LU R23, [R1+0x27c] ;  /* 0x00027c0001177983 */ /* 0x000ea20000300800 */
[----:B---3--:R-:W-:Y:S01]  /*2b680*/  HMMA.16816.F32 R24, R16, R6, R24 ;  /* 0x000000061018723c */ /* 0x008fe20000001818 */
[----:B------:R-:W-:-:S15]  /*2b690*/  IMAD.MOV.U32 R3, RZ, RZ, R12 ;  /* 0x000000ffff037224 */ /* 0x000fde00078e000c */
[----:B------:R-:W-:-:S08]  /*2b6a0*/  NOP ;  /* 0x0000000000007918 */ /* 0x000fd00000000000 */
[----:B------:R-:W-:Y:S01]  /*2b6b0*/  IMAD.MOV.U32 R13, RZ, RZ, R27 ;  /* 0x000000ffff0d7224 */ /* 0x000fe200078e001b */
[----:B--2---:R-:W-:Y:S04]  /*2b6c0*/  STL.64 [R1+0xf90], R22 ;  /* 0x000f901601007387 */ /* 0x004fe80000100a00 */
[----:B----4-:R0:W-:Y:S04]  /*2b6d0*/  STL.64 [R1+0xf88], R20 ;  /* 0x000f881401007387 */ /* 0x0101e80000100a00 */
[----:B0-----:R-:W2:Y:S04]  /*2b6e0*/  LDL.LU R20, [R1+0x280] ;  /* 0x0002800001147983 */ /* 0x001ea80000300800 */
[----:B------:R-:W2:Y:S04]  /*2b6f0*/  LDL.LU R21, [R1+0x284] ;  /* 0x0002840001157983 */ /* 0x000ea80000300800 */
[----:B------:R-:W2:Y:S04]  /*2b700*/  LDL.LU R22, [R1+0x288] ;  /* 0x0002880001167983 */ /* 0x000ea80000300800 */
[----:B------:R-:W-:Y:S04]  /*2b710*/  STL [R1+0xc88], R3 ;  /* 0x000c880301007387 */ /* 0x000fe80000100800 */
[----:B------:R-:W-:Y:S04]  /*2b720*/  STL.64 [R1+0x290], R24 ;  /* 0x0002901801007387 */ /* 0x000fe80000100a00 */
[----:B------:R0:W-:Y:S04]  /*2b730*/  STL.64 [R1+0x298], R26 ;  /* 0x0002981a01007387 */ /* 0x0001e80000100a00 */
[----:B0-----:R-:W3:Y:S04]  /*2b740*/  LDL.LU.64 R26, [R1+0xf98] ;  /* 0x000f9800011a7983 */ /* 0x001ee80000300a00 */
[----:B------:R-:W-:Y:S04]  /*2b750*/  STL [R1+0xc90], R24 ;  /* 0x000c901801007387 */ /* 0x000fe80000100800 */
[----:B------:R-:W-:Y:S04]  /*2b760*/  STL [R1+0xc8c], R13 ;  /* 0x000c8c0d01007387 */ /* 0x000fe80000100800 */
[----:B------:R-:W2:Y:S01]  /*2b770*/  LDL.LU.64 R14, [R1+0x88] ;  /* 0x00008800010e7983 */ /* 0x000ea20000300a00 */
[----:B------:R-:W-:-:S02]  /*2b780*/  IMAD.MOV.U32 R23, RZ, RZ, R11 ;  /* 0x000000ffff177224 */ /* 0x000fc400078e000b */
[----:B------:R-:W-:Y:S02]  /*2b790*/  IMAD.MOV.U32 R5, RZ, RZ, R7 ;  /* 0x000000ffff057224 */ /* 0x000fe400078e0007 */
[----:B------:R-:W-:-:S03]  /*2b7a0*/  IMAD.MOV.U32 R11, RZ, RZ, R6 ;  /* 0x000000ffff0b7224 */ /* 0x000fc600078e0006 */
[----:B--2---:R-:W-:Y:S06]  /*2b7b0*/  HMMA.16816.F32 R20, R16, R14, R20 ;  /* 0x0000000e1014723c */ /* 0x004fec0000001814 */
[----:B------:R-:W-:-:S15]  /*2b7c0*/  IMAD.MOV.U32 R7, RZ, RZ, R14 ;  /* 0x000000ffff077224 */ /* 0x000fde00078e000e */
[----:B------:R-:W-:-:S02]  /*2b7d0*/  NOP ;  /* 0x0000000000007918 */ /* 0x000fc40000000000 */
[----:B------:R-:W-:Y:S04]  /*2b7e0*/  STL.64 [R1+0x280], R20 ;  /* 0x0002801401007387 */ /* 0x000fe80000100a00 */
[----:B------:R0:W-:Y:S01]  /*2b7f0*/  STL.64 [R1+0x288], R22 ;  /* 0x0002881601007387 */ /* 0x0001e20000100a00 */
[----:B------:R-:W-:-:S03]  /*2b800*/  IMAD.MOV.U32 R25, RZ, RZ, R20 ;  /* 0x000000ffff197224 */ /* 0x000fc600078e0014 */
[----:B0-----:R-:W2:Y:S04]  /*2b810*/  LDL.LU.64 R22, [R1+0xf90] ;  /* 0x000f900001167983 */ /* 0x001ea80000300a00 */
[----:B------:R-:W2:Y:S04]  /*2b820*/  LDL.LU.64 R20, [R1+0xf88] ;  /* 0x000f880001147983 */ /* 0x000ea80000300a00 */
[----:B------:R0:W-:Y:S04]  /*2b830*/  STL [R1+0xf84], R7 ;  /* 0x000f840701007387 */ /* 0x0001e80000100800 */
[----:B------:R-:W-:Y:S04]  /*2b840*/  STL [R1+0xf80], R5 ;  /* 0x000f800501007387 */ /* 0x000fe80000100800 */
[----:B0-----:R-:W2:Y:S04]  /*2b850*/  LDL.LU.64 R6, [R1+0x78] ;  /* 0x0000780001067983 */ /* 0x001ea80000300a00 */
[----:B------:R0:W-:Y:S04]  /*2b860*/  STL [R1+0xc94], R25 ;  /* 0x000c941901007387 */ /* 0x0001e80000100800 */
[----:B---3--:R-:W-:Y:S04]  /*2b870*/  STL.64 [R1+0xf38], R26 ;  /* 0x000f381a01007387 */ /* 0x008fe80000100a00 */
[----:B------:R-:W3:Y:S04]  /*2b880*/  LDL.LU R24, [R1+0x260] ;  /* 0x0002600001187983 */ /* 0x000ee80000300800 */
[----:B0-----:R-:W3:Y:S01]  /*2b890*/  LDL.LU R25, [R1+0x264] ;  /* 0x0002640001197983 */ /* 0x001ee20000300800 */
[----:B--2---:R-:W-:Y:S06]  /*2b8a0*/  HMMA.16816.F32 R20, R16, R6, R20 ;  /* 0x000000061014723c */ /* 0x004fec0000001814 */
[----:B------:R-:W-:-:S02]  /*2b8b0*/  IMAD.MOV.U32 R10, RZ, RZ, R6 ;  /* 0x000000ffff0a7224 */ /* 0x000fc400078e0006 */
[----:B------:R-:W-:Y:S02]  /*2b8c0*/  IMAD.MOV.U32 R6, RZ, RZ, R7 ;  /* 0x000000ffff067224 */ /* 0x000fe400078e0007 */
[----:B------:R-:W2:Y:S04]  /*2b8d0*/  LDL.LU R7, [R1+0xf84] ;  /* 0x000f840001077983 */ /* 0x000ea80000300800 */
[----:B------:R-:W4:Y:S09]  /*2b8e0*/  LDL.LU R5, [R1+0xf80] ;  /* 0x000f800001057983 */ /* 0x000f320000300800 */
[----:B------:R-:W-:Y:S04]  /*2b8f0*/  STL.64 [R1+0x270], R20 ;  /* 0x0002701401007387 */ /* 0x000fe80000100a00 */
[----:B------:R-:W-:Y:S04]  /*2b900*/  STL.64 [R1+0x278], R22 ;  /* 0x0002781601007387 */ /* 0x000fe80000100a00 */
[----:B------:R0:W-:Y:S04]  /*2b910*/  STL.64 [R1+0xf78], R10 ;  /* 0x000f780a01007387 */ /* 0x0001e80000100a00 */
[----:B0-----:R-:W3:Y:S04]  /*2b920*/  LDL.LU.64 R10, [R1+0x68] ;  /* 0x00006800010a7983 */ /* 0x001ee80000300a00 */
[----:B------:R-:W2:Y:S01]  /*2b930*/  LDL.LU.64 R22, [R1+0x18] ;  /* 0x0000180001167983 */ /* 0x000ea20000300a00 */
[----:B------:R-:W-:-:S02]  /*2b940*/  IMAD.MOV.U32 R26, RZ, RZ, R29 ;  /* 0x000000ffff1a7224 */ /* 0x000fc400078e001d */
[----:B------:R-:W-:Y:S02]  /*2b950*/  IMAD.MOV.U32 R27, RZ, RZ, R28 ;  /* 0x000000ffff1b7224 */ /* 0x000fe400078e001c */
[----:B------:R-:W-:Y:S02]  /*2b960*/  IMAD.MOV.U32 R28, RZ, RZ, R20 ;  /* 0x000000ffff1c7224 */ /* 0x000fe400078e0014 */
[----:B------:R-:W-:-:S03]  /*2b970*/  IMAD.MOV.U32 R14, RZ, RZ, R15 ;  /* 0x000000ffff0e7224 */ /* 0x000fc600078e000f */
[----:B---3--:R-:W-:Y:S06]  /*2b980*/  HMMA.16816.F32 R24, R16, R10, R24 ;  /* 0x0000000a1018723c */ /* 0x008fec0000001818 */
[----:B------:R-:W-:Y:S01]  /*2b990*/  IMAD.MOV.U32 R15, RZ, RZ, R11 ;  /* 0x000000ffff0f7224 */ /* 0x000fe200078e000b */
[----:B--2---:R-:W-:Y:S04]  /*2b9a0*/  STL.64 [R1+0xf30], R22 ;  /* 0x000f301601007387 */ /* 0x004fe80000100a00 */
[----:B------:R-:W-:Y:S01]  /*2b9b0*/  STL [R1+0xc98], R28 ;  /* 0x000c981c01007387 */ /* 0x000fe20000100800 */
[----:B------:R-:W-:-:S11]  /*2b9c0*/  IMAD.MOV.U32 R4, RZ, RZ, R10 ;  /* 0x000000ffff047224 */ /* 0x000fd600078e000a */
[----:B------:R0:W-:Y:S04]  /*2b9d0*/  STL.64 [R1+0x260], R24 ;  /* 0x0002601801007387 */ /* 0x0001e80000100a00 */
[----:B------:R1:W-:Y:S01]  /*2b9e0*/  STL.64 [R1+0x268], R26 ;  /* 0x0002681a01007387 */ /* 0x0003e20000100a00 */
[----:B------:R-:W-:-:S03]  /*2b9f0*/  IMAD.MOV.U32 R29, RZ, RZ, R24 ;  /* 0x000000ffff1d7224 */ /* 0x000fc600078e0018 */
[----:B------:R2:W-:Y:S04]  /*2ba00*/  STL.64 [R1+0xf50], R14 ;  /* 0x000f500e01007387 */ /* 0x0005e80000100a00 */
[----:B0-----:R-:W3:Y:S04]  /*2ba10*/  LDL.LU R24, [R1+0x220] ;  /* 0x0002200001187983 */ /* 0x001ee80000300800 */
[----:B------:R-:W3:Y:S04]  /*2ba20*/  LDL.LU R25, [R1+0x224] ;  /* 0x0002240001197983 */ /* 0x000ee80000300800 */
[----:B-1----:R-:W4:Y:S04]  /*2ba30*/  LDL.LU R26, [R1+0x228] ;  /* 0x00022800011a7983 */ /* 0x002f280000300800 */
[----:B------:R-:W4:Y:S04]  /*2ba40*/  LDL.LU R27, [R1+0x22c] ;  /* 0x00022c00011b7983 */ /* 0x000f280000300800 */
[----:B------:R-:W3:Y:S04]  /*2ba50*/  LDL.LU R8, [R1+0x250] ;  /* 0x0002500001087983 */ /* 0x000ee80000300800 */
[----:B------:R-:W3:Y:S04]  /*2ba60*/  LDL.LU R9, [R1+0x254] ;  /* 0x0002540001097983 */ /* 0x000ee80000300800 */
[----:B------:R-:W3:Y:S04]  /*2ba70*/  LDL.LU R10, [R1+0x258] ;  /* 0x00025800010a7983 */ /* 0x000ee80000300800 */
[----:B------:R-:W3:Y:S04]  /*2ba80*/  LDL.LU R11, [R1+0x25c] ;  /* 0x00025c00010b7983 */ /* 0x000ee80000300800 */
[----:B------:R-:W4:Y:S04]  /*2ba90*/  LDL.LU R12, [R1+0x230] ;  /* 0x00023000010c7983 */ /* 0x000f280000300800 */
[----:B------:R-:W4:Y:S04]  /*2baa0*/  LDL.LU R13, [R1+0x234] ;  /* 0x00023400010d7983 */ /* 0x000f280000300800 */
[----:B--2---:R-:W2:Y:S04]  /*2bab0*/  LDL.LU R14, [R1+0x238] ;  /* 0x00023800010e7983 */ /* 0x004ea80000300800 */
[----:B------:R-:W2:Y:S04]  /*2bac0*/  LDL.LU R15, [R1+0x23c] ;  /* 0x00023c00010f7983 */ /* 0x000ea80000300800 */
[----:B--2---:R0:W-:Y:S04]  /*2bad0*/  STL.64 [R1+0xf60], R14 ;  /* 0x000f600e01007387 */ /* 0x0041e80000100a00 */
[----:B----4-:R-:W-:Y:S04]  /*2bae0*/  STL.64 [R1+0xf58], R12 ;  /* 0x000f580c01007387 */ /* 0x010fe80000100a00 */
[----:B0-----:R-:W2:Y:S04]  /*2baf0*/  LDL.LU.64 R14, [R1+0x48] ;  /* 0x00004800010e7983 */ /* 0x001ea80000300a00 */
[----:B--2---:R0:W-:Y:S04]  /*2bb00*/  STL.64 [R1+0xf70], R14 ;  /* 0x000f700e01007387 */ /* 0x0041e80000100a00 */
[----:B0-----:R-:W2:Y:S04]  /*2bb10*/  LDL.LU.64 R14, [R1+0x58] ;  /* 0x00005800010e7983 */ /* 0x001ea80000300a00 */
[----:B------:R0:W-:Y:S04]  /*2bb20*/  STL.64 [R1+0xf48], R26 ;  /* 0x000f481a01007387 */ /* 0x0001e80000100a00 */
[----:B---3--:R1:W-:Y:S04]  /*2bb30*/  STL.64 [R1+0xf40], R24 ;  /* 0x000f401801007387 */ /* 0x0083e80000100a00 */
[----:B0-----:R-:W3:Y:S04]  /*2bb40*/  LDL.LU.64 R26, [R1+0x38] ;  /* 0x00003800011a7983 */ /* 0x001ee80000300a00 */
[----:B---3--:R0:W-:Y:S04]  /*2bb50*/  STL.64 [R1+0xf68], R26 ;  /* 0x000f681a01007387 */ /* 0x0081e80000100a00 */
[----:B-1----:R-:W3:Y:S04]  /*2bb60*/  LDL.LU R24, [R1+0x240] ;  /* 0x0002400001187983 */ /* 0x002ee80000300800 */
[----:B------:R-:W3:Y:S04]  /*2bb70*/  LDL.LU R25, [R1+0x244] ;  /* 0x0002440001197983 */ /* 0x000ee80000300800 */
[----:B0-----:R-:W3:Y:S04]  /*2bb80*/  LDL.LU R26, [R1+0x248] ;  /* 0x00024800011a7983 */ /* 0x001ee80000300800 */
[----:B------:R-:W3:Y:S04]  /*2bb90*/  LDL.LU R27, [R1+0x24c] ;  /* 0x00024c00011b7983 */ /* 0x000ee80000300800 */
[----:B------:R-:W4:Y:S04]  /*2bba0*/  LDL.LU.64 R22, [R1+0x28] ;  /* 0x0000280001167983 */ /* 0x000f280000300a00 */
[----:B------:R-:W-:Y:S04]  /*2bbb0*/  STL.64 [R1+0xef8], R6 ;  /* 0x000ef80601007387 */ /* 0x000fe80000100a00 */
[----:B------:R0:W-:Y:S04]  /*2bbc0*/  STL.64 [R1+0xef0], R4 ;  /* 0x000ef00401007387 */ /* 0x0001e80000100a00 */
[----:B0-----:R-:W3:Y:S04]  /*2bbd0*/  LDL.LU R4, [R1+0x1f0] ;  /* 0x0001f00001047983 */ /* 0x001ee80000300800 */
[----:B------:R-:W3:Y:S04]  /*2bbe0*/  LDL.LU R5, [R1+0x1f4] ;  /* 0x0001f40001057983 */ /* 0x000ee80000300800 */
[----:B------:R-:W4:Y:S04]  /*2bbf0*/  LDL.LU R6, [R1+0x1f8] ;  /* 0x0001f80001067983 */ /* 0x000f280000300800 */
[----:B------:R-:W4:Y:S01]  /*2bc00*/  LDL.LU R7, [R1+0x1fc] ;  /* 0x0001fc0001077983 */ /* 0x000f220000300800 */
[----:B--2---:R-:W-:Y:S03]  /*2bc10*/  HMMA.16816.F32 R8, R16, R14, R8 ;  /* 0x0000000e1008723c */ /* 0x004fe60000001808 */
[----:B----4-:R0:W-:Y:S04]  /*2bc20*/  STL.64 [R1+0xf08], R6 ;  /* 0x000f080601007387 */ /* 0x0101e80000100a00 */
[----:B---3--:R1:W-:Y:S04]  /*2bc30*/  STL.64 [R1+0xf00], R4 ;  /* 0x000f000401007387 */ /* 0x0083e80000100a00 */
[----:B0-----:R-:W2:Y:S04]  /*2bc40*/  LDL.LU.64 R6, [R1+0x8] ;  /* 0x0000080001067983 */ /* 0x001ea80000300a00 */
[----:B--2---:R0:W-:Y:S04]  /*2bc50*/  STL.64 [R1+0xf28], R6 ;  /* 0x000f280601007387 */ /* 0x0041e80000100a00 */
[----:B-1----:R-:W2:Y:S04]  /*2bc60*/  LDL.LU R4, [R1+0x210] ;  /* 0x0002100001047983 */ /* 0x002ea80000300800 */
[----:B------:R-:W2:Y:S04]  /*2bc70*/  LDL.LU R5, [R1+0x214] ;  /* 0x0002140001057983 */ /* 0x000ea80000300800 */
[----:B0-----:R-:W2:Y:S04]  /*2bc80*/  LDL.LU R6, [R1+0x218] ;  /* 0x0002180001067983 */ /* 0x001ea80000300800 */
[----:B------:R-:W2:Y:S04]  /*2bc90*/  LDL.LU R7, [R1+0x21c] ;  /* 0x00021c0001077983 */ /* 0x000ea80000300800 */
[----:B------:R-:W-:Y:S04]  /*2bca0*/  STL [R1+0xc9c], R29 ;  /* 0x000c9c1d01007387 */ /* 0x000fe80000100800 */
[----:B------:R0:W-:Y:S04]  /*2bcb0*/  STL.64 [R1+0x250], R8 ;  /* 0x0002500801007387 */ /* 0x0001e80000100a00 */
[----:B------:R1:W-:Y:S01]  /*2bcc0*/  STL.64 [R1+0x258], R10 ;  /* 0x0002580a01007387 */ /* 0x0003e20000100a00 */
[----:B0-----:R-:W-:-:S03]  /*2bcd0*/  IMAD.MOV.U32 R9, RZ, RZ, R14 ;  /* 0x000000ffff097224 */ /* 0x001fc600078e000e */
[----:B-1----:R-:W3:Y:S01]  /*2bce0*/  LDL.LU.64 R10, [R1+0xf78] ;  /* 0x000f7800010a7983 */ /* 0x002ee20000300a00 */
[----:B------:R-:W-:-:S03]  /*2bcf0*/  IMAD.MOV.U32 R8, RZ, RZ, R15 ;  /* 0x000000ffff087224 */ /* 0x000fc600078e000f */
[----:B------:R-:W4:Y:S02]  /*2bd00*/  LDL.LU.64 R14, [R1+0xf70] ;  /* 0x000f7000010e7983 */ /* 0x000f240000300a00 */
[C---:B----4-:R-:W-:Y:S02]  /*2bd10*/  HMMA.16816.F32 R24, R16.reuse, R14, R24 ;  /* 0x0000000e1018723c */ /* 0x050fe40000001818 */
[----:B---3--:R-:W-:Y:S04]  /*2bd20*/  STL.64 [R1+0xf18], R10 ;  /* 0x000f180a01007387 */ /* 0x008fe80000100a00 */
[----:B------:R0:W-:Y:S01]  /*2bd30*/  STL.64 [R1+0xf10], R8 ;  /* 0x000f100801007387 */ /* 0x0001e20000100a00 */
[----:B------:R-:W-:Y:S02]  /*2bd40*/  IMAD.MOV.U32 R3, RZ, RZ, R14 ;  /* 0x000000ffff037224 */ /* 0x000fe400078e000e */
[----:B------:R-:W-:Y:S01]  /*2bd50*/  IMAD.MOV.U32 R2, RZ, RZ, R15 ;  /* 0x000000ffff027224 */ /* 0x000fe200078e000f */
[----:B0-----:R-:W3:Y:S04]  /*2bd60*/  LDL.LU R8, [R1+0x200] ;  /* 0x0002000001087983 */ /* 0x001ee80000300800 */
[----:B------:R-:W3:Y:S04]  /*2bd70*/  LDL.LU R9, [R1+0x204] ;  /* 0x0002040001097983 */ /* 0x000ee80000300800 */
[----:B------:R-:W3:Y:S04]  /*2bd80*/  LDL.LU R10, [R1+0x208] ;  /* 0x00020800010a7983 */ /* 0x000ee80000300800 */
[----:B------:R-:W3:Y:S04]  /*2bd90*/  LDL.LU R11, [R1+0x20c] ;  /* 0x00020c00010b7983 */ /* 0x000ee80000300800 */
[----:B------:R-:W-:Y:S04]  /*2bda0*/  STL.64 [R1+0x240], R24 ;  /* 0x0002401801007387 */ /* 0x000fe80000100a00 */
[----:B------:R0:W-:Y:S04]  /*2bdb0*/  STL.64 [R1+0x248], R26 ;  /* 0x0002481a01007387 */ /* 0x0001e80000100a00 */
[----:B0-----:R-:W4:Y:S04]  /*2bdc0*/  LDL.LU.64 R26, [R1+0xf68] ;  /* 0x000f6800011a7983 */ /* 0x001f280000300a00 */
[----:B------:R-:W4:Y:S04]  /*2bdd0*/  LDL.LU.64 R14, [R1+0xf60] ;  /* 0x000f6000010e7983 */ /* 0x000f280000300a00 */
[----:B------:R-:W4:Y:S04]  /*2bde0*/  LDL.LU.64 R12, [R1+0xf58] ;  /* 0x000f5800010c7983 */ /* 0x000f280000300a00 */
[----:B------:R-:W-:Y:S01]  /*2bdf0*/  STL [R1+0xe04], R3 ;  /* 0x000e040301007387 */ /* 0x000fe20000100800 */
[----:B----4-:R-:W-:-:S15]  /*2be00*/  HMMA.16816.F32 R12, R16, R26, R12 ;  /* 0x0000001a100c723c */ /* 0x010fde000000180c */
[----:B------:R-:W-:-:S08]  /*2be10*/  NOP ;  /* 0x0000000000007918 */ /* 0x000fd00000000000 */
[----:B------:R0:W-:Y:S04]  /*2be20*/  STL.64 [R1+0x230], R12 ;  /* 0x0002300c01007387 */ /* 0x0001e80000100a00 */
[----:B------:R1:W-:Y:S01]  /*2be30*/  STL.64 [R1+0x238], R14 ;  /* 0x0002380e01007387 */ /* 0x0003e20000100a00 */
[----:B0-----:R-:W-:-:S03]  /*2be40*/  IMAD.MOV.U32 R13, RZ, RZ, R26 ;  /* 0x000000ffff0d7224 */ /* 0x001fc600078e001a */
[----:B-1----:R-:W4:Y:S01]  /*2be50*/  LDL.LU.64 R14, [R1+0xf50] ;  /* 0x000f5000010e7983 */ /* 0x002f220000300a00 */
[----:B------:R-:W-:-:S03]  /*2be60*/  IMAD.MOV.U32 R12, RZ, RZ, R27 ;  /* 0x000000ffff0c7224 */ /* 0x000fc600078e001b */
[----:B------:R-:W2:Y:S04]  /*2be70*/  LDL.LU.64 R26, [R1+0xf48] ;  /* 0x000f4800011a7983 */ /* 0x000ea80000300a00 */
[----:B------:R-:W2:Y:S02]  /*2be80*/  LDL.LU.64 R24, [R1+0xf40] ;  /* 0x000f400001187983 */ /* 0x000ea40000300a00 */
[----:B--2---:R-:W-:-:S15]  /*2be90*/  HMMA.16816.F32 R24, R16, R22, R24 ;  /* 0x000000161018723c */ /* 0x004fde0000001818 */
[----:B------:R-:W-:-:S08]  /*2bea0*/  NOP ;  /* 0x0000000000007918 */ /* 0x000fd00000000000 */
[----:B------:R0:W-:Y:S04]  /*2beb0*/  STL.64 [R1+0x220], R24 ;  /* 0x0002201801007387 */ /* 0x0001e80000100a00 */
[----:B------:R1:W-:Y:S01]  /*2bec0*/  STL.64 [R1+0x228], R26 ;  /* 0x0002281a01007387 */ /* 0x0003e20000100a00 */
[----:B0-----:R-:W-:-:S03]  /*2bed0*/  IMAD.MOV.U32 R25, RZ, RZ, R22 ;  /* 0x000000ffff197224 */ /* 0x001fc600078e0016 */
[----:B-1----:R-:W2:Y:S01]  /*2bee0*/  LDL.LU.64 R26, [R1+0xf38] ;  /* 0x000f3800011a7983 */ /* 0x002ea20000300a00 */
[----:B------:R-:W-:-:S03]  /*2bef0*/  IMAD.MOV.U32 R24, RZ, RZ, R23 ;  /* 0x000000ffff187224 */ /* 0x000fc600078e0017 */
[----:B------:R-:W3:Y:S02]  /*2bf00*/  LDL.LU.64 R22, [R1+0xf30] ;  /* 0x000f300001167983 */ /* 0x000ee40000300a00 */
[----:B---3--:R-:W-:-:S15]  /*2bf10*/  HMMA.16816.F32 R4, R16, R22, R4 ;  /* 0x000000161004723c */ /* 0x008fde0000001804 */
[----:B------:R-:W-:-:S08]  /*2bf20*/  NOP ;  /* 0x0000000000007918 */ /* 0x000fd00000000000 */
[----:B------:R-:W-:Y:S04]  /*2bf30*/  STL.64 [R1+0x210], R4 ;  /* 0x0002100401007387 */ /* 0x000fe80000100a00 */
[----:B------:R0:W-:Y:S04]  /*2bf40*/  STL.64 [R1+0x218], R6 ;  /* 0x0002180601007387 */ /* 0x0001e80000100a00 */
[----:B0-----:R-:W3:Y:S01]  /*2bf50*/  LDL.LU.64 R6, [R1+0xf28] ;  /* 0x000f280001067983 */ /* 0x001ee20000300a00 */
[----:B------:R-:W-:-:S03]  /*2bf60*/  IMAD.MOV.U32 R29, RZ, RZ, R22 ;  /* 0x000000ffff1d7224 */ /* 0x000fc600078e0016 */
[----:B------:R-:W4:Y:S01]  /*2bf70*/  LDL.LU R20, [R1+0x1d0] ;  /* 0x0001d00001147983 */ /* 0x000f220000300800 */
[----:B--2---:R-:W-:Y:S02]  /*2bf80*/  IMAD.MOV.U32 R21, RZ, RZ, R26 ;  /* 0x000000ffff157224 */ /* 0x004fe400078e001a */
[----:B------:R-:W-:Y:S01]  /*2bf90*/  IMAD.MOV.U32 R22, RZ, RZ, R27 ;  /* 0x000000ffff167224 */ /* 0x000fe200078e001b */
[----:B------:R-:W2:Y:S01]  /*2bfa0*/  LDL.LU R26, [R1+0xf24] ;  /* 0x000f2400011a7983 */ /* 0x000ea20000300800 */
[----:B------:R-:W-:-:S03]  /*2bfb0*/  IMAD.MOV.U32 R28, RZ, RZ, R23 ;  /* 0x000000ffff1c7224 */ /* 0x000fc600078e0017 */
[----:B------:R-:W2:Y:S04]  /*2bfc0*/  LDL.LU R27, [R1+0xf20] ;  /* 0x000f2000011b7983 */ /* 0x000ea80000300800 */
[----:B------:R-:W4:Y:S01]  /*2bfd0*/  LDL.LU R23, [R1+0x1dc] ;  /* 0x0001dc0001177983 */ /* 0x000f220000300800 */
[----:B---3--:R-:W-:Y:S06]  /*2bfe0*/  HMMA.16816.F32 R8, R16, R6, R8 ;  /* 0x000000061008723c */ /* 0x008fec0000001808 */
[----:B------:R-:W-:-:S02]  /*2bff0*/  IMAD.MOV.U32 R3, RZ, RZ, R6 ;  /* 0x000000ffff037224 */ /* 0x000fc400078e0006 */
[----:B------:R-:W-:-:S15]  /*2c000*/  IMAD.MOV.U32 R0, RZ, RZ, R7 ;  /* 0x000000ffff007224 */ /* 0x000fde00078e0007 */
[----:B------:R-:W-:Y:S04]  /*2c010*/  STL.64 [R1+0x200], R8 ;  /* 0x0002000801007387 */ /* 0x000fe80000100a00 */
[----:B------:R0:W-:Y:S04]  /*2c020*/  STL.64 [R1+0x208], R10 ;  /* 0x0002080a01007387 */ /* 0x0001e80000100a00 */
[----:B0-----:R-:W3:Y:S04]  /*2c030*/  LDL.LU.64 R10, [R1+0xf18] ;  /* 0x000f1800010a7983 */ /* 0x001ee80000300a00 */
[----:B------:R-:W3:Y:S04]  /*2c040*/  LDL.LU.64 R8, [R1+0xf10] ;  /* 0x000f100001087983 */ /* 0x000ee80000300a00 */
[----:B------:R-:W2:Y:S04]  /*2c050*/  LDL.LU.64 R6, [R1+0xf08] ;  /* 0x000f080001067983 */ /* 0x000ea80000300a00 */
[----:B------:R-:W2:Y:S02]  /*2c060*/  LDL.LU.64 R4, [R1+0xf00] ;  /* 0x000f000001047983 */ /* 0x000ea40000300a00 */
[----:B--2---:R-:W-:-:S15]  /*2c070*/  HMMA.16816.F32 R4, R16, R26, R4 ;  /* 0x0000001a1004723c */ /* 0x004fde0000001804 */
[----:B------:R-:W-:-:S08]  /*2c080*/  NOP ;  /* 0x0000000000007918 */ /* 0x000fd00000000000 */
[----:B------:R-:W-:Y:S04]  /*2c090*/  STL.64 [R1+0x1f0], R4 ;  /* 0x0001f00401007387 */ /* 0x000fe80000100a00 */
[----:B------:R0:W-:Y:S04]  /*2c0a0*/  STL.64 [R1+0x1f8], R6 ;  /* 0x0001f80601007387 */ /* 0x0001e80000100a00 */
[----:B0-----:R-:W2:Y:S04]  /*2c0b0*/  LDL.LU.64 R6, [R1+0xef8] ;  /* 0x000ef80001067983 */ /* 0x001ea80000300a00 */
[----:B------:R-:W4:Y:S04]  /*2c0c0*/  LDL.LU.64 R4, [R1+0xef0] ;  /* 0x000ef00001047983 */ /* 0x000f280000300a00 */
[----:B------:R-:W-:Y:S04]  /*2c0d0*/  STL.64 [R1+0xe10], R26 ;  /* 0x000e101a01007387 */ /* 0x000fe80000100a00 */
[----:B------:R0:W-:Y:S04]  /*2c0e0*/  STL.64 [R1+0xe08], R24 ;  /* 0x000e081801007387 */ /* 0x0001e80000100a00 */
[----:B0-----:R-:W3:Y:S04]  /*2c0f0*/  LDL.LU R24, [R1+0x150] ;  /* 0x0001500001187983 */ /* 0x001ee80000300800 */
[----:B------:R-:W3:Y:S04]  /*2c100*/  LDL.LU R25, [R1+0x154] ;  /* 0x0001540001197983 */ /* 0x000ee80000300800 */
[----:B------:R-:W2:Y:S04]  /*2c110*/  LDL.LU R26, [R1+0x158] ;  /* 0x00015800011a7983 */ /* 0x000ea80000300800 */
[----:B------:R-:W2:Y:S04]  /*2c120*/  LDL.LU R27, [R1+0x15c] ;  /* 0x00015c00011b7983 */ /* 0x000ea80000300800 */
[----:B--2---:R4:W-:Y:S04]  /*2c130*/  STL.64 [R1+0xe20], R26 ;  /* 0x000e201a01007387 */ /* 0x0049e80000100a00 */
[----:B---3--:R-:W-:Y:S01]  /*2c140*/  STL.64 [R1+0xe18], R24 ;  /* 0x000e181801007387 */ /* 0x008fe20000100a00 */
[----:B----4-:R-:W-:-:S02]  /*2c150*/  IMAD.MOV.U32 R26, RZ, RZ, R4 ;  /* 0x000000ffff1a7224 */ /* 0x010fc400078e0004 */
[----:B------:R-:W-:Y:S01]  /*2c160*/  IMAD.MOV.U32 R27, RZ, RZ, R15 ;  /* 0x000000ffff1b7224 */ /* 0x000fe200078e000f */
[----:B------:R-:W2:Y:S04]  /*2c170*/  LDL.LU R4, [R1+0xee8] ;  /* 0x000ee80001047983 */ /* 0x000ea80000300800 */
[----:B------:R-:W3:Y:S04]  /*2c180*/  LDL.LU R15, [R1+0xee4] ;  /* 0x000ee400010f7983 */ /* 0x000ee80000300800 */
[----:B------:R0:W-:Y:S02]  /*2c190*/  STL.64 [R1+0xe38], R26 ;  /* 0x000e381a01007387 */ /* 0x0001e40000100a00 */
[----:B0-----:R-:W-:-:S02]  /*2c1a0*/  IMAD.MOV.U32 R26, RZ, RZ, R10 ;  /* 0x000000ffff1a7224 */ /* 0x001fc400078e000a */
[----:B------:R-:W-:Y:S01]  /*2c1b0*/  IMAD.MOV.U32 R27, RZ, RZ, R6 ;  /* 0x000000ffff1b7224 */ /* 0x000fe200078e0006 */
[----:B------:R-:W4:Y:S04]  /*2c1c0*/  LDL.LU R10, [R1+0xee0] ;  /* 0x000ee000010a7983 */ /* 0x000f280000300800 */
[----:B------:R-:W2:Y:S04]  /*2c1d0*/  LDL.LU R6, [R1+0xedc] ;  /* 0x000edc0001067983 */ /* 0x000ea80000300800 */
[----:B------:R0:W-:Y:S02]  /*2c1e0*/  STL.64 [R1+0xe50], R26 ;  /* 0x000e501a01007387 */ /* 0x0001e40000100a00 */
[----:B0-----:R-:W-:-:S02]  /*2c1f0*/  IMAD.MOV.U32 R26, RZ, RZ, R7 ;  /* 0x000000ffff1a7224 */ /* 0x001fc400078e0007 */
[----:B------:R-:W-:Y:S01]  /*2c200*/  IMAD.MOV.U32 R27, RZ, RZ, R14 ;  /* 0x000000ffff1b7224 */ /* 0x000fe200078e000e */
[----:B------:R-:W2:Y:S04]  /*2c210*/  LDL.LU R7, [R1+0xed8] ;  /* 0x000ed80001077983 */ /* 0x000ea80000300800 */
[----:B------:R-:W3:Y:S04]  /*2c220*/  LDL.LU R14, [R1+0xed4] ;  /* 0x000ed400010e7983 */ /* 0x000ee80000300800 */
[----:B------:R0:W-:Y:S04]  /*2c230*/  STL.64 [R1+0xe68], R26 ;  /* 0x000e681a01007387 */ /* 0x0001e80000100a00 */
[----:B------:R-:W2:Y:S04]  /*2c240*/  LDL.LU R24, [R1+0x1e0] ;  /* 0x0001e00001187983 */ /* 0x000ea80000300800 */
[----:B------:R-:W2:Y:S04]  /*2c250*/  LDL.LU R25, [R1+0x1e4] ;  /* 0x0001e40001197983 */ /* 0x000ea80000300800 */
[----:B0-----:R-:W2:Y:S01]  /*2c260*/  LDL.LU R26, [R1+0x1e8] ;  /* 0x0001e800011a7983 */ /* 0x001ea20000300800 */
[----:B----4-:R-:W-:-:S03]  /*2c270*/  IMAD.MOV.U32 R27, RZ, RZ, R10 ;  /* 0x000000ffff1b7224 */ /* 0x010fc600078e000a */
[----:B------:R-:W4:Y:S04]  /*2c280*/  LDL.LU R10, [R1+0xed0] ;  /* 0x000ed000010a7983 */ /* 0x000f280000300800 */
[----:B--2---:R-:W-:Y:S06]  /*2c290*/  HMMA.16816.F32 R24, R16, R6, R24 ;  /* 0x000000061018723c */ /* 0x004fec0000001818 */
[----:B------:R-:W-:-:S15]  /*2c2a0*/  STL.64 [R1+0xea0], R6 ;  /* 0x000ea00601007387 */ /* 0x000fde0000100a00 */
[----:B------:R-:W-:-:S02]  /*2c2b0*/  NOP ;  /* 0x0000000000007918 */ /* 0x000fc40000000000 */
[----:B------:R-:W-:Y:S04]  /*2c2c0*/  STL.64 [R1+0x1e0], R24 ;  /* 0x0001e01801007387 */ /* 0x000fe80000100a00 */
[----:B------:R0:W-:Y:S02]  /*2c2d0*/  STL.64 [R1+0x1e8], R26 ;  /* 0x0001e81a01007387 */ /* 0x0001e40000100a00 */
[----:B0-----:R-:W-:Y:S02]  /*2c2e0*/  IMAD.MOV.U32 R26, RZ, RZ, R11 ;  /* 0x000000ffff1a7224 */ /* 0x001fe400078e000b */
[----:B------:R-:W4:Y:S01]  /*2c2f0*/  LDL.LU R11, [R1+0xecc] ;  /* 0x000ecc00010b7983 */ /* 0x000f220000300800 */
[----:B------:R-:W-:-:S03]  /*2c300*/  IMAD.MOV.U32 R27, RZ, RZ, R5 ;  /* 0x000000ffff1b7224 */ /* 0x000fc600078e0005 */
[----:B------:R-:W2:Y:S01]  /*2c310*/  LDL.LU R5, [R1+0xec8] ;  /* 0x000ec80001057983 */ /* 0x000ea20000300800 */
[----:B---3--:R-:W-:Y:S02]  /*2c320*/  IMAD.MOV.U32 R24, RZ, RZ, R14 ;  /* 0x000000ffff187224 */ /* 0x008fe400078e000e */
[----:B------:R-:W-:Y:S01]  /*2c330*/  IMAD.MOV.U32 R25, RZ, RZ, R15 ;  /* 0x000000ffff197224 */ /* 0x000fe200078e000f */
[----:B------:R0:W-:Y:S04]  /*2c340*/  STL.64 [R1+0xe80], R26 ;  /* 0x000e801a01007387 */ /* 0x0001e80000100a00 */
[----:B------:R-:W3:Y:S04]  /*2c350*/  LDL.LU R14, [R1+0xec4] ;  /* 0x000ec400010e7983 */ /* 0x000ee80000300800 */
[----:B------:R-:W3:Y:S04]  /*2c360*/  LDL.LU R15, [R1+0xec0] ;  /* 0x000ec000010f7983 */ /* 0x000ee80000300800 */
[----:B0-----:R-:W3:Y:S04]  /*2c370*/  LDL.LU R26, [R1+0x1c8] ;  /* 0x0001c800011a7983 */ /* 0x001ee80000300800 */
[----:B------:R-:W3:Y:S01]  /*2c380*/  LDL.LU R27, [R1+0x1cc] ;  /* 0x0001cc00011b7983 */ /* 0x000ee20000300800 */
[----:B----4-:R-:W-:-:S15]  /*2c390*/  HMMA.16816.F32 R20, R16, R10, R20 ;  /* 0x0000000a1014723c */ /* 0x010fde0000001814 */
[----:B------:R-:W-:-:S08]  /*2c3a0*/  NOP ;  /* 0x0000000000007918 */ /* 0x000fd00000000000 */
[----:B------:R-:W-:Y:S04]  /*2c3b0*/  STL.64 [R1+0x1d0], R20 ;  /* 0x0001d01401007387 */ /* 0x000fe80000100a00 */
[----:B------:R0:W-:Y:S04]  /*2c3c0*/  STL.64 [R1+0x1d8], R22 ;  /* 0x0001d81601007387 */ /* 0x0001e80000100a00 */
[----:B0-----:R-:W4:Y:S01]  /*2c3d0*/  LDL.LU.64 R22, [R1+0xeb8] ;  /* 0x000eb80001167983 */ /* 0x001f220000300a00 */
[----:B---3--:R-:W-:Y:S03]  /*2c3e0*/  HMMA.16816.F32 R24, R16, R14, R24 ;  /* 0x0000000e1018723c */ /* 0x008fe60000001818 */
[----:B------:R-:W3:Y:S04]  /*2c3f0*/  LDL.LU.64 R20, [R1+0xeb0] ;  /* 0x000eb00001147983 */ /* 0x000ee80000300a00 */
[----:B------:R0:W-:Y:S02]  /*2c400*/  STL.64 [R1+0xe98], R10 ;  /* 0x000e980a01007387 */ /* 0x0001e40000100a00 */
[----:B0-----:R-:W-:-:S02]  /*2c410*/  IMAD.MOV.U32 R11, RZ, RZ, R4 ;  /* 0x000000ffff0b7224 */ /* 0x001fc400078e0004 */
[----:B--2---:R-:W-:-:S12]  /*2c420*/  IMAD.MOV.U32 R10, RZ, RZ, R5 ;  /* 0x000000ffff0a7224 */ /* 0x004fd800078e0005 */
[----:B------:R-:W-:Y:S04]  /*2c430*/  STL.64 [R1+0x1c0], R24 ;  /* 0x0001c01801007387 */ /* 0x000fe80000100a00 */
[----:B------:R4:W-:Y:S02]  /*2c440*/  STL.64 [R1+0x1c8], R26 ;  /* 0x0001c81a01007387 */ /* 0x0009e40000100a00 */
[----:B----4-:R-:W-:Y:S02]  /*2c450*/  IMAD.MOV.U32 R26, RZ, RZ, R22 ;  /* 0x000000ffff1a7224 */ /* 0x010fe400078e0016 */
[----:B------:R-:W-:Y:S01]  /*2c460*/  IMAD.MOV.U32 R27, RZ, RZ, R23 ;  /* 0x000000ffff1b7224 */ /* 0x000fe200078e0017 */
[----:B------:R-:W3:Y:S04]  /*2c470*/  LDL.LU R22, [R1+0xeac] ;  /* 0x000eac0001167983 */ /* 0x000ee80000300800 */
[----:B------:R-:W3:Y:S04]  /*2c480*/  LDL.LU R23, [R1+0xea8] ;  /* 0x000ea80001177983 */ /* 0x000ee80000300800 */
[----:B------:R-:W3:Y:S04]  /*2c490*/  LDL.LU R4, [R1+0x1b0] ;  /* 0x0001b00001047983 */ /* 0x000ee80000300800 */
[----:B------:R-:W3:Y:S04]  /*2c4a0*/  LDL.LU R5, [R1+0x1b4] ;  /* 0x0001b40001057983 */ /* 0x000ee80000300800 */
[----:B------:R-:W3:Y:S04]  /*2c4b0*/  LDL.LU R6, [R1+0x1b8] ;  /* 0x0001b80001067983 */ /* 0x000ee80000300800 */
[----:B------:R-:W3:Y:S04]  /*2c4c0*/  LDL.LU R7, [R1+0x1bc] ;  /* 0x0001bc0001077983 */ /* 0x000ee80000300800 */
[----:B------:R-:W-:Y:S04]  /*2c4d0*/  STL.64 [R1+0xe30], R14 ;  /* 0x000e300e01007387 */ /* 0x000fe80000100a00 */
[----:B------:R0:W-:Y:S04]  /*2c4e0*/  STL.64 [R1+0xe28], R12 ;  /* 0x000e280c01007387 */ /* 0x0001e80000100a00 */
[----:B0-----:R-:W2:Y:S04]  /*2c4f0*/  LDL.LU R12, [R1+0x160] ;  /* 0x00016000010c7983 */ /* 0x001ea80000300800 */
[----:B------:R-:W2:Y:S04]  /*2c500*/  LDL.LU R13, [R1+0x164] ;  /* 0x00016400010d7983 */ /* 0x000ea80000300800 */
[----:B------:R-:W4:Y:S04]  /*2c510*/  LDL.LU R14, [R1+0x168] ;  /* 0x00016800010e7983 */ /* 0x000f280000300800 */
[----:B------:R-:W4:Y:S04]  /*2c520*/  LDL.LU R15, [R1+0x16c] ;  /* 0x00016c00010f7983 */ /* 0x000f280000300800 */
[----:B----4-:R-:W-:Y:S04]  /*2c530*/  STL.64 [R1+0xe48], R14 ;  /* 0x000e480e01007387 */ /* 0x010fe80000100a00 */
[----:B--2---:R0:W-:Y:S04]  /*2c540*/  STL.64 [R1+0xe40], R12 ;  /* 0x000e400c01007387 */ /* 0x0041e80000100a00 */
        /* <DEDUP_REMOVED lines=15> */
[----:B------:R-:W4:Y:S01]  /*2c640*/  LDL.LU R15, [R1+0x19c] ;  /* 0x00019c00010f7983 */ /* 0x000f220000300800 */
[----:B------:R-:W-:-:S02]  /*2c650*/  IMAD.MOV.U32 R18, RZ, RZ, R9 ;  /* 0x000000ffff127224 */ /* 0x000fc400078e0009 */
[----:B------:R-:W-:Y:S02]  /*2c660*/  IMAD.MOV.U32 R19, RZ, RZ, R8 ;  /* 0x000000ffff137224 */ /* 0x000fe400078e0008 */
[----:B---3--:R-:W-:Y:S01]  /*2c670*/  HMMA.16816.F32 R8, R20, R10, R4 ;  /* 0x0000000a1408723c */ /* 0x008fe20000001804 */
[----:B----4-:R-:W-:Y:S04]  /*2c680*/  STL.64 [R1+0xe90], R14 ;  /* 0x000e900e01007387 */ /* 0x010fe80000100a00 */
[----:B--2---:R0:W-:Y:S04]  /*2c690*/  STL.64 [R1+0xe88], R12 ;  /* 0x000e880c01007387 */ /* 0x0041e80000100a00 */
[----:B0-----:R-:W2:Y:S04]  /*2c6a0*/  LDL.LU R12, [R1+0x1a0] ;  /* 0x0001a000010c7983 */ /* 0x001ea80000300800 */
[----:B------:R-:W2:Y:S04]  /*2c6b0*/  LDL.LU R13, [R1+0x1a4] ;  /* 0x0001a400010d7983 */ /* 0x000ea80000300800 */
[----:B------:R-:W2:Y:S04]  /*2c6c0*/  LDL.LU R14, [R1+0x1a8] ;  /* 0x0001a800010e7983 */ /* 0x000ea80000300800 */
[----:B------:R-:W2:Y:S01]  /*2c6d0*/  LDL.LU R15, [R1+0x1ac] ;  /* 0x0001ac00010f7983 */ /* 0x000ea20000300800 */
[----:B------:R-:W-:-:S02]  /*2c6e0*/  IMAD.MOV.U32 R16, RZ, RZ, R24 ;  /* 0x000000ffff107224 */ /* 0x000fc400078e0018 */
[----:B------:R-:W-:-:S03]  /*2c6f0*/  IMAD.MOV.U32 R4, RZ, RZ, R9 ;  /* 0x000000ffff047224 */ /* 0x000fc600078e0009 */
[----:B------:R-:W-:Y:S04]  /*2c700*/  STL [R1+0xca0], R16 ;  /* 0x000ca01001007387 */ /* 0x000fe80000100800 */
[----:B------:R-:W3:Y:S04]  /*2c710*/  LDL.LU.64 R6, [R1+0xea0] ;  /* 0x000ea00001067983 */ /* 0x000ee80000300a00 */
[----:B------:R-:W-:Y:S04]  /*2c720*/  STL.64 [R1+0x1b0], R8 ;  /* 0x0001b00801007387 */ /* 0x000fe80000100a00 */
[----:B------:R0:W-:Y:S04]  /*2c730*/  STL.64 [R1+0x1b8], R10 ;  /* 0x0001b80a01007387 */ /* 0x0001e80000100a00 */
[----:B0-----:R-:W4:Y:S04]  /*2c740*/  LDL.LU.64 R10, [R1+0xe98] ;  /* 0x000e9800010a7983 */ /* 0x001f280000300a00 */
[----:B------:R-:W-:Y:S04]  /*2c750*/  STL [R1+0xca8], R8 ;  /* 0x000ca80801007387 */ /* 0x000fe80000100800 */
[----:B------:R-:W-:Y:S01]  /*2c760*/  STL [R1+0xca4], R4 ;  /* 0x000ca40401007387 */ /* 0x000fe20000100800 */
        /* <DEDUP_REMOVED lines=14> */
[----:B------:R-:W-:Y:S02]  /*2c850*/  IMAD.MOV.U32 R5, RZ, RZ, R25 ;  /* 0x000000ffff057224 */ /* 0x000fe400078e0019 */
[----:B------:R-:W-:-:S05]  /*2c860*/  IMAD.MOV.U32 R9, RZ, RZ, R24 ;  /* 0x000000ffff097224 */ /* 0x000fca00078e0018 */
        /* <DEDUP_REMOVED lines=22> */
[----:B0-----:R-:W3:Y:S04]  /*2c9d0*/  LDL.LU.64 R26, [R1+0xe20] ;  /* 0x000e2000011a7983 */ /* 0x001ee80000300a00 */
[----:B------:R-:W3:Y:S02]  /*2c9e0*/  LDL.LU.64 R24, [R1+0xe18] ;  /* 0x000e180001187983 */ /* 0x000ee40000300a00 */
[----:B---3--:R-:W-:Y:S02]  /*2c9f0*/  HMMA.16816.F32 R16, R20, R18, R24 ;  /* 0x000000121410723c */ /* 0x008fe40000001818 */
[----:B------:R-:W3:Y:S04]  /*2ca00*/  LDL.LU.64 R26, [R1+0xe10] ;  /* 0x000e1000011a7983 */ /* 0x000ee80000300a00 */
[----:B------:R-:W2:Y:S04]  /*2ca10*/  LDL.LU.64 R24, [R1+0xe08] ;  /* 0x000e080001187983 */ /* 0x000ea80000300a00 */
[----:B------:R-:W3:Y:S04]  /*2ca20*/  LDL.LU R9, [R1+0x420] ;  /* 0x0004200001097983 */ /* 0x000ee80000300800 */
[----:B------:R-:W4:Y:S09]  /*2ca30*/  LDL.LU R4, [R1+0x41c] ;  /* 0x00041c0001047983 */ /* 0x000f320000300800 */
[----:B------:R-:W-:Y:S04]  /*2ca40*/  STL.64 [R1+0x360], R16 ;  /* 0x0003601001007387 */ /* 0x000fe80000100a00 */
[----:B------:R-:W-:Y:S04]  /*2ca50*/  STL.64 [R1+0x368], R18 ;  /* 0x0003681201007387 */ /* 0x000fe80000100a00 */
[----:B------:R-:W-:Y:S04]  /*2ca60*/  STL.64 [R1+0xd78], R6 ;  /* 0x000d780601007387 */ /* 0x000fe80000100a00 */
[----:B----4-:R-:W-:Y:S04]  /*2ca70*/  STL [R1+0xd70], R4 ;  /* 0x000d700401007387 */ /* 0x010fe80000100800 */
[----:B------:R-:W3:Y:S04]  /*2ca80*/  LDL.LU R8, [R1+0x418] ;  /* 0x0004180001087983 */ /* 0x000ee80000300800 */
[----:B------:R-:W-:Y:S04]  /*2ca90*/  STL.64 [R1+0xd68], R10 ;  /* 0x000d680a01007387 */ /* 0x000fe80000100a00 */
[----:B---3--:R0:W-:Y:S04]  /*2caa0*/  STL.64 [R1+0xd60], R8 ;  /* 0x000d600801007387 */ /* 0x0081e80000100a00 */
[----:B0-----:R-:W3:Y:S04]  /*2cab0*/  LDL.LU R8, [R1+0xe0] ;  /* 0x0000e00001087983 */ /* 0x001ee80000300800 */
[----:B------:R-:W3:Y:S04]  /*2cac0*/  LDL.LU R9, [R1+0xe4] ;  /* 0x0000e40001097983 */ /* 0x000ee80000300800 */
[----:B------:R-:W4:Y:S04]  /*2cad0*/  LDL.LU R10, [R1+0xe8] ;  /* 0x0000e800010a7983 */ /* 0x000f280000300800 */
[----:B------:R-:W4:Y:S04]  /*2cae0*/  LDL.LU R11, [R1+0xec] ;  /* 0x0000ec00010b7983 */ /* 0x000f280000300800 */
[----:B----4-:R0:W-:Y:S04]  /*2caf0*/  STL.64 [R1+0xd88], R10 ;  /* 0x000d880a01007387 */ /* 0x0101e80000100a00 */
[----:B---3--:R-:W-:Y:S01]  /*2cb00*/  STL.64 [R1+0xd80], R8 ;  /* 0x000d800801007387 */ /* 0x008fe20000100a00 */
[----:B0-----:R-:W-:-:S02]  /*2cb10*/  IMAD.MOV.U32 R10, RZ, RZ, R3 ;  /* 0x000000ffff0a7224 */ /* 0x001fc400078e0003 */
[----:B------:R-:W-:Y:S01]  /*2cb20*/  IMAD.MOV.U32 R11, RZ, RZ, R0 ;  /* 0x000000ffff0b7224 */ /* 0x000fe200078e0000 */
[----:B------:R-:W3:Y:S04]  /*2cb30*/  LDL.LU R3, [R1+0xe04] ;  /* 0x000e040001037983 */ /* 0x000ee80000300800 */
[----:B------:R-:W4:Y:S04]  /*2cb40*/  LDL.LU R0, [R1+0xe00] ;  /* 0x000e000001007983 */ /* 0x000f280000300800 */
[----:B------:R0:W-:Y:S04]  /*2cb50*/  STL.64 [R1+0xda0], R10 ;  /* 0x000da00a01007387 */ /* 0x0001e80000100a00 */
[----:B------:R-:W2:Y:S04]  /*2cb60*/  LDL.LU R4, [R1+0xf0] ;  /* 0x0000f00001047983 */ /* 0x000ea80000300800 */
[----:B------:R-:W2:Y:S04]  /*2cb70*/  LDL.LU R5, [R1+0xf4] ;  /* 0x0000f40001057983 */ /* 0x000ea80000300800 */
[----:B------:R-:W3:Y:S04]  /*2cb80*/  LDL.LU R6, [R1+0xf8] ;  /* 0x0000f80001067983 */ /* 0x000ee80000300800 */
[----:B------:R-:W3:Y:S01]  /*2cb90*/  LDL.LU R7, [R1+0xfc] ;  /* 0x0000fc0001077983 */ /* 0x000ee20000300800 */
[----:B0-----:R-:W-:-:S02]  /*2cba0*/  IMAD.MOV.U32 R10, RZ, RZ, R29 ;  /* 0x000000ffff0a7224 */ /* 0x001fc400078e001d */
        /* <DEDUP_REMOVED lines=36> */
[----:B------:R-:W2:Y:S04]  /*2cdf0*/  LDL.LU R6, [R1+0x148] ;  /* 0x0001480001067983 */ /* 0x000ea80000300800 */
[----:B------:R-:W2:Y:S04]  /*2ce00*/  LDL.LU R7, [R1+0x14c] ;  /* 0x00014c0001077983 */ /* 0x000ea80000300800 */
[----:B------:R-:W3:Y:S04]  /*2ce10*/  LDL.LU R16, [R1+0x400] ;  /* 0x0004000001107983 */ /* 0x000ee80000300800 */
[----:B------:R-:W3:Y:S04]  /*2ce20*/  LDL.LU R17, [R1+0x3f8] ;  /* 0x0003f80001117983 */ /* 0x000ee80000300800 */
[----:B------:R-:W4:Y:S04]  /*2ce30*/  LDL.LU R18, [R1+0x3f0] ;  /* 0x0003f00001127983 */ /* 0x000f280000300800 */
[----:B------:R-:W4:Y:S01]  /*2ce40*/  LDL.LU R19, [R1+0x410] ;  /* 0x0004100001137983 */ /* 0x000f220000300800 */
[----:B------:R-:W-:-:S02]  /*2ce50*/  IMAD.MOV.U32 R10, RZ, RZ, R3 ;  /* 0x000000ffff0a7224 */ /* 0x000fc400078e0003 */
[----:B------:R-:W-:Y:S01]  /*2ce60*/  IMAD.MOV.U32 R11, RZ, RZ, R2 ;  /* 0x000000ffff0b7224 */ /* 0x000fe200078e0002 */
[----:B----4-:R-:W-:Y:S04]  /*2ce70*/  STL.64 [R1+0xd48], R18 ;  /* 0x000d481201007387 */ /* 0x010fe80000100a00 */
[----:B---3--:R0:W-:Y:S04]  /*2ce80*/  STL.64 [R1+0xd40], R16 ;  /* 0x000d401001007387 */ /* 0x0081e80000100a00 */
[----:B0-----:R-:W3:Y:S04]  /*2ce90*/  LDL.LU R16, [R1+0xc0] ;  /* 0x0000c00001107983 */ /* 0x001ee80000300800 */
[----:B------:R-:W3:Y:S04]  /*2cea0*/  LDL.LU R17, [R1+0xc4] ;  /* 0x0000c40001117983 */ /* 0x000ee80000300800 */
[----:B------:R-:W4:Y:S04]  /*2ceb0*/  LDL.LU R18, [R1+0xc8] ;  /* 0x0000c80001127983 */ /* 0x000f280000300800 */
[----:B------:R-:W4:Y:S01]  /*2cec0*/  LDL.LU R19, [R1+0xcc] ;  /* 0x0000cc0001137983 */ /* 0x000f220000300800 */
[----:B--2---:R-:W-:Y:S03]  /*2ced0*/  HMMA.16816.F32 R8, R20, R10, R4 ;  /* 0x0000000a1408723c */ /* 0x004fe60000001804 */
[----:B----4-:R-:W-:Y:S04]  /*2cee0*/  STL.64 [R1+0xd58], R18 ;  /* 0x000d581201007387 */ /* 0x010fe80000100a00 */
[----:B---3--:R0:W-:Y:S04]  /*2cef0*/  STL.64 [R1+0xd50], R16 ;  /* 0x000d501001007387 */ /* 0x0081e80000100a00 */
[----:B0-----:R-:W2:Y:S04]  /*2cf00*/  LDL.LU R16, [R1+0xd0] ;  /* 0x0000d00001107983 */ /* 0x001ea80000300800 */
[----:B------:R-:W2:Y:S04]  /*2cf10*/  LDL.LU R17, [R1+0xd4] ;  /* 0x0000d40001117983 */ /* 0x000ea80000300800 */
[----:B------:R-:W2:Y:S04]  /*2cf20*/  LDL.LU R18, [R1+0xd8] ;  /* 0x0000d80001127983 */ /* 0x000ea80000300800 */
[----:B------:R-:W3:Y:S04]  /*2cf30*/  LDL.LU R29, [R1+0x3e8] ;  /* 0x0003e800011d7983 */ /* 0x000ee80000300800 */
[----:B------:R-:W4:Y:S04]  /*2cf40*/  LDL.LU R28, [R1+0x40c] ;  /* 0x00040c00011c7983 */ /* 0x000f280000300800 */
[----:B------:R-:W3:Y:S04]  /*2cf50*/  LDL.LU R25, [R1+0x3e0] ;  /* 0x0003e00001197983 */ /* 0x000ee80000300800 */
[----:B------:R-:W3:Y:S04]  /*2cf60*/  LDL.LU R13, [R1+0x408] ;  /* 0x00040800010d7983 */ /* 0x000ee80000300800 */
[----:B------:R-:W3:Y:S04]  /*2cf70*/  LDL.LU R24, [R1+0x3d8] ;  /* 0x0003d80001187983 */ /* 0x000ee80000300800 */
[----:B------:R-:W3:Y:S04]  /*2cf80*/  LDL.LU R3, [R1+0x3fc] ;  /* 0x0003fc0001037983 */ /* 0x000ee80000300800 */
[----:B------:R-:W3:Y:S01]  /*2cf90*/  LDL.LU R12, [R1+0x3d0] ;  /* 0x0003d000010c7983 */ /* 0x000ee20000300800 */
[----:B------:R-:W-:-:S03]  /*2cfa0*/  IMAD.MOV.U32 R19, RZ, RZ, R0 ;  /* 0x000000ffff137224 */ /* 0x000fc600078e0000 */
[----:B------:R-:W3:Y:S04]  /*2cfb0*/  LDL.LU R2, [R1+0x3f4] ;  /* 0x0003f40001027983 */ /* 0x000ee80000300800 */
[----:B------:R-:W3:Y:S04]  /*2cfc0*/  LDL.LU R0, [R1+0x3c8] ;  /* 0x0003c80001007983 */ /* 0x000ee80000300800 */
[----:B------:R-:W2:Y:S04]  /*2cfd0*/  LDL.LU.64 R6, [R1+0xdf8] ;  /* 0x000df80001067983 */ /* 0x000ea80000300a00 */
[----:B------:R-:W2:Y:S04]  /*2cfe0*/  LDL.LU.64 R4, [R1+0xdf0] ;  /* 0x000df00001047983 */ /* 0x000ea80000300a00 */
        /* <DEDUP_REMOVED lines=31> */
[----:B------:R-:W4:Y:S01]  /*2d1e0*/  LDL.LU.64 R8, [R1+0xd80] ;  /* 0x000d800001087983 */ /* 0x000f220000300a00 */
[----:B--2---:R-:W-:Y:S01]  /*2d1f0*/  HMMA.16816.F32 R4, R20, R26, R4 ;  /* 0x0000001a1404723c */ /* 0x004fe20000001804 */
[----:B------:R-:W0:-:S15]  /*2d200*/  LDC R27, c[0x0][0x230] ;  /* 0x00008c00ff1b7b82 */ /* 0x000e1e0000000800 */
[----:B------:R-:W-:-:S07]  /*2d210*/  NOP ;  /* 0x0000000000007918 */ /* 0x000fce0000000000 */
[----:B------:R-:W-:Y:S04]  /*2d220*/  STL.64 [R1+0x300], R4 ;  /* 0x0003000401007387 */ /* 0x000fe80000100a00 */
[----:B------:R1:W-:Y:S04]  /*2d230*/  STL.64 [R1+0x308], R6 ;  /* 0x0003080601007387 */ /* 0x0003e80000100a00 */
[----:B-1----:R-:W4:Y:S04]  /*2d240*/  LDL.LU.64 R6, [R1+0xd78] ;  /* 0x000d780001067983 */ /* 0x002f280000300a00 */
[----:B------:R-:W2:Y:S01]  /*2d250*/  LDL.LU R4, [R1+0xd70] ;  /* 0x000d700001047983 */ /* 0x000ea20000300800 */
[----:B----4-:R-:W-:-:S15]  /*2d260*/  HMMA.16816.F32 R8, R20, R6, R8 ;  /* 0x000000061408723c */ /* 0x010fde0000001808 */
[----:B------:R-:W-:-:S08]  /*2d270*/  NOP ;  /* 0x0000000000007918 */ /* 0x000fd00000000000 */
[----:B------:R-:W-:Y:S04]  /*2d280*/  STL.64 [R1+0x2f0], R8 ;  /* 0x0002f00801007387 */ /* 0x000fe80000100a00 */
[----:B------:R1:W-:Y:S04]  /*2d290*/  STL.64 [R1+0x2f8], R10 ;  /* 0x0002f80a01007387 */ /* 0x0003e80000100a00 */
[----:B-1----:R-:W4:Y:S04]  /*2d2a0*/  LDL.LU.64 R10, [R1+0xd68] ;  /* 0x000d6800010a7983 */ /* 0x002f280000300a00 */
[----:B------:R-:W3:Y:S01]  /*2d2b0*/  LDL.LU.64 R8, [R1+0xd60] ;  /* 0x000d600001087983 */ /* 0x000ee20000300a00 */
[----:B----4-:R-:W-:-:S15]  /*2d2c0*/  HMMA.16816.F32 R16, R20, R10, R16 ;  /* 0x0000000a1410723c */ /* 0x010fde0000001810 */
[----:B------:R-:W-:-:S08]  /*2d2d0*/  NOP ;  /* 0x0000000000007918 */ /* 0x000fd00000000000 */
[----:B------:R-:W-:Y:S04]  /*2d2e0*/  STL.64 [R1+0x2e0], R16 ;  /* 0x0002e01001007387 */ /* 0x000fe80000100a00 */
[----:B------:R1:W-:Y:S01]  /*2d2f0*/  STL.64 [R1+0x2e8], R18 ;  /* 0x0002e81201007387 */ /* 0x0003e20000100a00 */
[----:B------:R-:W-:-:S03]  /*2d300*/  IMAD.MOV.U32 R7, RZ, RZ, R19 ;  /* 0x000000ffff077224 */ /* 0x000fc600078e0013 */
[----:B-1----:R-:W4:Y:S04]  /*2d310*/  LDL.LU.64 R18, [R1+0xd58] ;  /* 0x000d580001127983 */ /* 0x002f280000300a00 */
[----:B------:R-:W4:Y:S04]  /*2d320*/  LDL.LU.64 R16, [R1+0xd50] ;  /* 0x000d500001107983 */ /* 0x000f280000300a00 */
[----:B------:R-:W-:Y:S01]  /*2d330*/  STL [R1+0xcb4], R7 ;  /* 0x000cb40701007387 */ /* 0x000fe20000100800 */
[----:B----4-:R-:W-:Y:S03]  /*2d340*/  HMMA.16816.F32 R20, R20, R14, R16 ;  /* 0x0000000e1414723c */ /* 0x010fe60000001810 */
[----:B------:R-:W4:Y:S04]  /*2d350*/  LDL.LU.64 R18, [R1+0xd48] ;  /* 0x000d480001127983 */ /* 0x000f280000300a00 */
[----:B------:R-:W4:Y:S01]  /*2d360*/  LDL.LU.64 R16, [R1+0xd40] ;  /* 0x000d400001107983 */ /* 0x000f220000300a00 */
[----:B---3--:R-:W-:-:S02]  /*2d370*/  IADD3 R9, P3, R9, UR13, RZ ;  /* 0x0000000d09097c10 */ /* 0x008fc4000ff7e0ff */
[----:B--2---:R-:W-:Y:S02]  /*2d380*/  IADD3 R4, P6, R4, UR13, RZ ;  /* 0x0000000d04047c10 */ /* 0x004fe4000ffde0ff */
[----:B------:R-:W-:Y:S02]  /*2d390*/  IADD3 R8, P5, R8, UR13, RZ ;  /* 0x0000000d08087c10 */ /* 0x000fe4000ffbe0ff */
[----:B------:R-:W-:Y:S02]  /*2d3a0*/  IADD3.X R28, R28, UR8, RZ, P6, !PT ;  /* 0x000000081c1c7c10 */ /* 0x000fe4000b7fe4ff */
[----:B------:R-:W-:Y:S02]  /*2d3b0*/  IADD3 R25, P6, R25, UR13, RZ ;  /* 0x0000000d19197c10 */ /* 0x000fe4000ffde0ff */
[----:B------:R-:W-:Y:S02]  /*2d3c0*/  IADD3.X R13, R13, UR8, RZ, P5, !PT ;  /* 0x000000080d0d7c10 */ /* 0x000fe4000affe4ff */
[----:B------:R-:W-:-:S04]  /*2d3d0*/  IADD3 R24, P5, R24, UR13, RZ ;  /* 0x0000000d18187c10 */ /* 0x000fc8000ffbe0ff */
[----:B------:R-:W-:Y:S01]  /*2d3e0*/  IMAD.MOV.U32 R6, RZ, RZ, R23 ;  /* 0x000000ffff067224 */ /* 0x000fe200078e0017 */
[----:B------:R-:W-:Y:S04]  /*2d3f0*/  STL.64 [R1+0x2d0], R20 ;  /* 0x0002d01401007387 */ /* 0x000fe80000100a00 */
[----:B------:R-:W-:Y:S04]  /*2d400*/  STL.64 [R1+0x2d8], R22 ;  /* 0x0002d81601007387 */ /* 0x000fe80000100a00 */
[----:B------:R1:W-:Y:S04]  /*2d410*/  STL [R1+0xcb8], R6 ;  /* 0x000cb80601007387 */ /* 0x0003e80000100800 */
[----:B------:R-:W-:Y:S04]  /*2d420*/  STL [R1+0x420], R9 ;  /* 0x0004200901007387 */ /* 0x000fe80000100800 */
[----:B------:R-:W-:Y:S04]  /*2d430*/  STL [R1+0x41c], R4 ;  /* 0x00041c0401007387 */ /* 0x000fe80000100800 */
[----:B------:R-:W-:Y:S01]  /*2d440*/  STL [R1+0x418], R8 ;  /* 0x0004180801007387 */ /* 0x000fe20000100800 */
[----:B----4-:R-:W-:-:S02]  /*2d450*/  IADD3 R16, P2, R16, UR13, RZ ;  /* 0x0000000d10107c10 */ /* 0x010fc4000ff5e0ff */
[----:B------:R-:W-:Y:S02]  /*2d460*/  IADD3 R17, P1, R17, UR13, RZ ;  /* 0x0000000d11117c10 */ /* 0x000fe4000ff3e0ff */
[----:B------:R-:W-:Y:S02]  /*2d470*/  IADD3 R18, P4, R18, UR13, RZ ;  /* 0x0000000d12127c10 */ /* 0x000fe4000ff9e0ff */
[----:B------:R-:W-:Y:S02]  /*2d480*/  IADD3.X R19, R19, UR8, RZ, P3, !PT ;  /* 0x0000000813137c10 */ /* 0x000fe40009ffe4ff */
[----:B------:R-:W-:Y:S01]  /*2d490*/  IADD3 R29, P3, R29, UR13, RZ ;  /* 0x0000000d1d1d7c10 */ /* 0x000fe2000ff7e0ff */
[----:B------:R-:W-:Y:S04]  /*2d4a0*/  STL [R1+0x400], R16 ;  /* 0x0004001001007387 */ /* 0x000fe80000100800 */
[----:B------:R-:W-:Y:S04]  /*2d4b0*/  STL [R1+0x3f8], R17 ;  /* 0x0003f81101007387 */ /* 0x000fe80000100800 */
[----:B------:R-:W-:Y:S04]  /*2d4c0*/  STL [R1+0x3f0], R18 ;  /* 0x0003f01201007387 */ /* 0x000fe80000100800 */
[----:B------:R-:W-:Y:S04]  /*2d4d0*/  STL [R1+0x410], R19 ;  /* 0x0004101301007387 */ /* 0x000fe80000100800 */
[----:B------:R-:W-:Y:S01]  /*2d4e0*/  STL [R1+0x3e8], R29 ;  /* 0x0003e81d01007387 */ /* 0x000fe20000100800 */
[----:B------:R-:W-:-:S03]  /*2d4f0*/  IADD3.X R3, R3, UR8, RZ, P2, !PT ;  /* 0x0000000803037c10 */ /* 0x000fc600097fe4ff */
[----:B------:R-:W-:Y:S04]  /*2d500*/  STL [R1+0x40c], R28 ;  /* 0x00040c1c01007387 */ /* 0x000fe80000100800 */
[----:B------:R-:W-:Y:S04]  /*2d510*/  STL [R1+0x3e0], R25 ;  /* 0x0003e01901007387 */ /* 0x000fe80000100800 */
[----:B------:R-:W-:Y:S04]  /*2d520*/  STL [R1+0x408], R13 ;  /* 0x0004080d01007387 */ /* 0x000fe80000100800 */
[----:B------:R-:W-:Y:S04]  /*2d530*/  STL [R1+0x3d8], R24 ;  /* 0x0003d81801007387 */ /* 0x000fe80000100800 */
[----:B------:R-:W-:Y:S04]  /*2d540*/  STL [R1+0x3fc], R3 ;  /* 0x0003fc0301007387 */ /* 0x000fe80000100800 */
[----:B-1----:R-:W2:Y:S01]  /*2d550*/  LDL.LU R6, [R1+0x3e4] ;  /* 0x0003e40001067983 */ /* 0x002ea20000300800 */
[----:B------:R-:W-:-:S02]  /*2d560*/  IADD3 R12, P2, R12, UR13, RZ ;  /* 0x0000000d0c0c7c10 */ /* 0x000fc4000ff5e0ff */
[----:B------:R-:W-:-:S03]  /*2d570*/  IADD3.X R2, R2, UR8, RZ, P1, !PT ;  /* 0x0000000802027c10 */ /* 0x000fc60008ffe4ff */
[----:B------:R-:W-:Y:S04]  /*2d580*/  STL [R1+0x3d0], R12 ;  /* 0x0003d00c01007387 */ /* 0x000fe80000100800 */
[----:B--2---:R1:W-:Y:S04]  /*2d590*/  STL [R1+0xd38], R6 ;  /* 0x000d380601007387 */ /* 0x0043e80000100800 */
[----:B------:R-:W-:Y:S04]  /*2d5a0*/  STL [R1+0x3f4], R2 ;  /* 0x0003f40201007387 */ /* 0x000fe80000100800 */
[----:B-1----:R-:W2:Y:S01]  /*2d5b0*/  LDL.LU R6, [R1+0x3c0] ;  /* 0x0003c00001067983 */ /* 0x002ea20000300800 */
[----:B------:R-:W-:-:S05]  /*2d5c0*/  IADD3 R0, P1, R0, UR13, RZ ;  /* 0x0000000d00007c10 */ /* 0x000fca000ff3e0ff */
[----:B------:R-:W-:Y:S01]  /*2d5d0*/  STL [R1+0x3c8], R0 ;  /* 0x0003c80001007387 */ /* 0x000fe20000100800 */
[----:B0-----:R-:W-:-:S05]  /*2d5e0*/  VIADD R27, R27, 0x3f ;  /* 0x0000003f1b1b7836 */ /* 0x001fca0000000000 */
[----:B------:R-:W-:Y:S01]  /*2d5f0*/  SHF.R.S32.HI R5, RZ, 0x1f, R27 ;  /* 0x0000001fff057819 */ /* 0x000fe2000001141b */
[----:B------:R-:W-:-:S03]  /*2d600*/  UIADD3 UR4, UR4, 0x1, URZ ;  /* 0x0000000104047890 */ /* 0x000fc6000fffe03f */
[----:B------:R-:W-:Y:S01]  /*2d610*/  LEA.HI R5, R5, R27, RZ, 0x6 ;  /* 0x0000001b05057211 */ /* 0x000fe200078f30ff */
[----:B--2---:R0:W-:Y:S04]  /*2d620*/  STL [R1+0xd3c], R6 ;  /* 0x000d3c0601007387 */ /* 0x0041e80000100800 */
[----:B0-----:R-:W2:Y:S04]  /*2d630*/  LDL.LU R6, [R1+0x3ec] ;  /* 0x0003ec0001067983 */ /* 0x001ea80000300800 */
[----:B------:R-:W3:Y:S04]  /*2d640*/  LDL.LU R20, [R1+0x3b8] ;  /* 0x0003b80001147983 */ /* 0x000ee80000300800 */
[----:B------:R-:W4:Y:S04]  /*2d650*/  LDL.LU R21, [R1+0x3dc] ;  /* 0x0003dc0001157983 */ /* 0x000f280000300800 */
[----:B------:R-:W3:Y:S04]  /*2d660*/  LDL.LU R22, [R1+0x3b0] ;  /* 0x0003b00001167983 */ /* 0x000ee80000300800 */
[----:B------:R-:W3:Y:S04]  /*2d670*/  LDL.LU R23, [R1+0x3d4] ;  /* 0x0003d40001177983 */ /* 0x000ee80000300800 */
[----:B------:R-:W3:Y:S01]  /*2d680*/  LDL.LU R14, [R1+0x3a8] ;  /* 0x0003a800010e7983 */ /* 0x000ee20000300800 */
[----:B------:R-:W-:-:S03]  /*2d690*/  SHF.R.S32.HI R5, RZ, 0x6, R5 ;  /* 0x00000006ff057819 */ /* 0x000fc60000011405 */
[----:B------:R-:W3:Y:S04]  /*2d6a0*/  LDL.LU R15, [R1+0x3cc] ;  /* 0x0003cc00010f7983 */ /* 0x000ee80000300800 */
[----:B------:R-:W3:Y:S04]  /*2d6b0*/  LDL.LU R7, [R1+0xb98] ;  /* 0x000b980001077983 */ /* 0x000ee80000300800 */
[----:B------:R-:W3:Y:S04]  /*2d6c0*/  LDL.LU R10, [R1+0x3c4] ;  /* 0x0003c400010a7983 */ /* 0x000ee80000300800 */
[----:B------:R-:W3:Y:S04]  /*2d6d0*/  LDL.LU R11, [R1+0x43c] ;  /* 0x00043c00010b7983 */ /* 0x000ee80000300800 */
[----:B------:R-:W3:Y:S01]  /*2d6e0*/  LDL.LU R26, [R1+0x3bc] ;  /* 0x0003bc00011a7983 */ /* 0x000ee20000300800 */
[----:B------:R-:W-:-:S03]  /*2d6f0*/  ISETP.NE.U32.AND P0, PT, R5, UR4, PT ;  /* 0x0000000405007c0c */ /* 0x000fc6000bf05070 */
        /* <DEDUP_REMOVED lines=18> */
[----:B--2---:R-:W-:-:S05]  /*2d820*/  IADD3.X R6, R6, UR8, RZ, P4, !PT ;  /* 0x0000000806067c10 */ /* 0x004fca000a7fe4ff */
[----:B------:R0:W-:Y:S04]  /*2d830*/  STL [R1+0x3ec], R6 ;  /* 0x0003ec0601007387 */ /* 0x0001e80000100800 */
[----:B0-----:R-:W2:Y:S02]  /*2d840*/  LDL.LU R6, [R1+0xd3c] ;  /* 0x000d3c0001067983 */ /* 0x001ea40000300800 */
[----:B--2---:R-:W-:-:S05]  /*2d850*/  IADD3 R6, P4, R6, UR13, RZ ;  /* 0x0000000d06067c10 */ /* 0x004fca000ff9e0ff */
[----:B------:R0:W-:Y:S04]  /*2d860*/  STL [R1+0x3c0], R6 ;  /* 0x0003c00601007387 */ /* 0x0001e80000100800 */
[----:B0-----:R-:W2:Y:S01]  /*2d870*/  LDL.LU R6, [R1+0xd38] ;  /* 0x000d380001067983 */ /* 0x001ea20000300800 */
[----:B----4-:R-:W-:Y:S02]  /*2d880*/  IADD3.X R21, R21, UR8, RZ, P6, !PT ;  /* 0x0000000815157c10 */ /* 0x010fe4000b7fe4ff */
[----:B---3--:R-:W-:Y:S02]  /*2d890*/  IADD3 R22, P6, R22, UR13, RZ ;  /* 0x0000000d16167c10 */ /* 0x008fe4000ffde0ff */
[----:B------:R-:W-:Y:S02]  /*2d8a0*/  IADD3.X R23, R23, UR8, RZ, P5, !PT ;  /* 0x0000000817177c10 */ /* 0x000fe4000affe4ff */
[----:B------:R-:W-:-:S02]  /*2d8b0*/  IADD3 R14, P5, R14, UR13, RZ ;  /* 0x0000000d0e0e7c10 */ /* 0x000fc4000ffbe0ff */
[----:B------:R-:W-:Y:S02]  /*2d8c0*/  IADD3.X R15, R15, UR8, RZ, P2, !PT ;  /* 0x000000080f0f7c10 */ /* 0x000fe400097fe4ff */
[----:B------:R-:W-:Y:S02]  /*2d8d0*/  IADD3 R7, P2, R7, UR12, RZ ;  /* 0x0000000c07077c10 */ /* 0x000fe4000ff5e0ff */
[----:B------:R-:W-:Y:S02]  /*2d8e0*/  IADD3.X R10, R10, UR8, RZ, P1, !PT ;  /* 0x000000080a0a7c10 */ /* 0x000fe40008ffe4ff */
[----:B------:R-:W-:Y:S02]  /*2d8f0*/  IADD3 R11, P1, R11, UR12, RZ ;  /* 0x0000000c0b0b7c10 */ /* 0x000fe4000ff3e0ff */
        /* <DEDUP_REMOVED lines=12> */
[----:B--2---:R-:W-:Y:S02]  /*2d9c0*/  IADD3.X R6, R6, UR8, RZ, P3, !PT ;  /* 0x0000000806067c10 */ /* 0x004fe40009ffe4ff */
[----:B------:R-:W-:-:S03]  /*2d9d0*/  IADD3 R20, P3, R20, UR13, RZ ;  /* 0x0000000d14147c10 */ /* 0x000fc6000ff7e0ff */
[----:B------:R0:W-:Y:S04]  /*2d9e0*/  STL [R1+0x3e4], R6 ;  /* 0x0003e40601007387 */ /* 0x0001e80000100800 */
[----:B------:R-:W-:Y:S04]  /*2d9f0*/  STL [R1+0x3b8], R20 ;  /* 0x0003b81401007387 */ /* 0x000fe80000100800 */
[----:B------:R-:W-:Y:S04]  /*2da00*/  STL [R1+0x3dc], R21 ;  /* 0x0003dc1501007387 */ /* 0x000fe80000100800 */
[----:B------:R-:W-:Y:S04]  /*2da10*/  STL [R1+0x3b0], R22 ;  /* 0x0003b01601007387 */ /* 0x000fe80000100800 */
[----:B------:R-:W-:Y:S04]  /*2da20*/  STL [R1+0x3d4], R23 ;  /* 0x0003d41701007387 */ /* 0x000fe80000100800 */
[----:B------:R-:W-:Y:S04]  /*2da30*/  STL [R1+0x3a8], R14 ;  /* 0x0003a80e01007387 */ /* 0x000fe80000100800 */
[----:B------:R-:W-:Y:S04]  /*2da40*/  STL [R1+0x3cc], R15 ;  /* 0x0003cc0f01007387 */ /* 0x000fe80000100800 */
[----:B------:R-:W-:Y:S01]  /*2da50*/  STL [R1+0xb98], R7 ;  /* 0x000b980701007387 */ /* 0x000fe20000100800 */
[----:B------:R-:W-:-:S03]  /*2da60*/  IADD3.X R5, R5, UR8, RZ, P3, !PT ;  /* 0x0000000805057c10 */ /* 0x000fc60009ffe4ff */
[----:B------:R-:W-:Y:S01]  /*2da70*/  STL [R1+0x3c4], R10 ;  /* 0x0003c40a01007387 */ /* 0x000fe20000100800 */
[----:B------:R-:W-:-:S03]  /*2da80*/  IADD3 R9, P3, R9, UR12, RZ ;  /* 0x0000000c09097c10 */ /* 0x000fc6000ff7e0ff */
        /* <DEDUP_REMOVED lines=19> */
[----:B0-----:R-:W2:Y:S01]  /*2dbc0*/  LDL.LU R6, [R1+0xb58] ;  /* 0x000b580001067983 */ /* 0x001ea20000300800 */
[----:B------:R-:W-:-:S02]  /*2dbd0*/  IADD3.X R12, R12, UR9, RZ, P6, !PT ;  /* 0x000000090c0c7c10 */ /* 0x000fc4000b7fe4ff */
[----:B------:R-:W-:-:S03]  /*2dbe0*/  IADD3 R2, P6, R2, UR12, RZ ;  /* 0x0000000c02027c10 */ /* 0x000fc6000ffde0ff */
[----:B------:R-:W-:Y:S04]  /*2dbf0*/  STL [R1+0x430], R12 ;  /* 0x0004300c01007387 */ /* 0x000fe80000100800 */
[----:B--2---:R0:W-:Y:S04]  /*2dc00*/  STL [R1+0xd30], R6 ;  /* 0x000d300601007387 */ /* 0x0041e80000100800 */
[----:B------:R-:W-:Y:S04]  /*2dc10*/  STL [R1+0xb68], R2 ;  /* 0x000b680201007387 */ /* 0x000fe80000100800 */
[----:B0-----:R-:W2:Y:S01]  /*2dc20*/  LDL.LU R6, [R1+0x428] ;  /* 0x0004280001067983 */ /* 0x001ea20000300800 */
[----:B------:R-:W-:-:S05]  /*2dc30*/  IADD3.X R0, R0, UR9, RZ, P5, !PT ;  /* 0x0000000900007c10 */ /* 0x000fca000affe4ff */
[----:B------:R-:W-:Y:S04]  /*2dc40*/  STL [R1+0x42c], R0 ;  /* 0x00042c0001007387 */ /* 0x000fe80000100800 */
[----:B--2---:R0:W-:Y:S04]  /*2dc50*/  STL [R1+0xd34], R6 ;  /* 0x000d340601007387 */ /* 0x0041e80000100800 */
        /* <DEDUP_REMOVED lines=28> */
[----:B------:R-:W4:Y:S01]  /*2de20*/  LDL.LU R0, [R1+0xae8] ;  /* 0x000ae80001007983 */ /* 0x000f220000300800 */
[----:B--2---:R-:W-:-:S05]  /*2de30*/  IADD3 R6, P5, R6, UR12, RZ ;  /* 0x0000000c06067c10 */ /* 0x004fca000ffbe0ff */
[----:B------:R0:W-:Y:S04]  /*2de40*/  STL [R1+0xb60], R6 ;  /* 0x000b600601007387 */ /* 0x0001e80000100800 */
[----:B0-----:R-:W2:Y:S02]  /*2de50*/  LDL.LU R6, [R1+0xd34] ;  /* 0x000d340001067983 */ /* 0x001ea40000300800 */
[----:B--2---:R-:W-:-:S05]  /*2de60*/  IADD3.X R6, R6, UR9, RZ, P2, !PT ;  /* 0x0000000906067c10 */ /* 0x004fca00097fe4ff */
[----:B------:R0:W-:Y:S04]  /*2de70*/  STL [R1+0x428], R6 ;  /* 0x0004280601007387 */ /* 0x0001e80000100800 */
[----:B0-----:R-:W2:Y:S01]  /*2de80*/  LDL.LU R6, [R1+0xd30] ;  /* 0x000d300001067983 */ /* 0x001ea20000300800 */
[----:B---3--:R-:W-:Y:S02]  /*2de90*/  IADD3.X R20, R20, UR9, RZ, P1, !PT ;  /* 0x0000000914147c10 */ /* 0x008fe40008ffe4ff */
[----:B----4-:R-:W-:Y:S02]  /*2dea0*/  IADD3 R21, P1, R21, UR12, RZ ;  /* 0x0000000c15157c10 */ /* 0x010fe4000ff3e0ff */
        /* <DEDUP_REMOVED lines=19> */
[----:B--2---:R-:W-:-:S05]  /*2dfe0*/  IADD3 R6, P2, R6, UR12, RZ ;  /* 0x0000000c06067c10 */ /* 0x004fca000ff5e0ff */
[----:B------:R0:W-:Y:S04]  /*2dff0*/  STL [R1+0xb58], R6 ;  /* 0x000b580601007387 */ /* 0x0001e80000100800 */
        /* <DEDUP_REMOVED lines=29> */
[----:B0-----:R-:W2:Y:S01]  /*2e1d0*/  LDL.LU R6, [R1+0xb04] ;  /* 0x000b040001067983 */ /* 0x001ea20000300800 */
[----:B------:R-:W-:-:S02]  /*2e1e0*/  IADD3 R12, P1, R12, UR12, RZ ;  /* 0x0000000c0c0c7c10 */ /* 0x000fc4000ff3e0ff */
[----:B------:R-:W-:-:S03]  /*2e1f0*/  IADD3.X R2, R2, UR9, RZ, P4, !PT ;  /* 0x0000000902027c10 */ /* 0x000fc6000a7fe4ff */
[----:B------:R-:W-:Y:S04]  /*2e200*/  STL [R1+0xaf0], R12 ;  /* 0x000af00c01007387 */ /* 0x000fe80000100800 */
[----:B--2---:R0:W-:Y:S04]  /*2e210*/  STL [R1+0xd28], R6 ;  /* 0x000d280601007387 */ /* 0x0041e80000100800 */
[----:B------:R-:W-:Y:S04]  /*2e220*/  STL [R1+0xb14], R2 ;  /* 0x000b140201007387 */ /* 0x000fe80000100800 */
[----:B0-----:R-:W2:Y:S01]  /*2e230*/  LDL.LU R6, [R1+0xae0] ;  /* 0x000ae00001067983 */ /* 0x001ea20000300800 */
[----:B------:R-:W-:-:S05]  /*2e240*/  IADD3 R0, P4, R0, UR12, RZ ;  /* 0x0000000c00007c10 */ /* 0x000fca000ff9e0ff */
[----:B------:R-:W-:Y:S04]  /*2e250*/  STL [R1+0xae8], R0 ;  /* 0x000ae80001007387 */ /* 0x000fe80000100800 */
[----:B--2---:R0:W-:Y:S04]  /*2e260*/  STL [R1+0xd2c], R6 ;  /* 0x000d2c0601007387 */ /* 0x0041e80000100800 */
[----:B0-----:R-:W2:Y:S04]  /*2e270*/  LDL.LU R6, [R1+0xb0c] ;  /* 0x000b0c0001067983 */ /* 0x001ea80000300800 */
[----:B------:R-:W3:Y:S04]  /*2e280*/  LDL.LU R20, [R1+0xad8] ;  /* 0x000ad80001147983 */ /* 0x000ee80000300800 */
[----:B------:R-:W4:Y:S04]  /*2e290*/  LDL.LU R21, [R1+0xafc] ;  /* 0x000afc0001157983 */ /* 0x000f280000300800 */
        /* <DEDUP_REMOVED lines=1315> */
[----:B--2---:R-:W-:-:S05]  /*334d0*/  IADD3 R6, P1, R6, UR12, RZ ;  /* 0x0000000c06067c10 */ /* 0x004fca000ff3e0ff */
        /* <DEDUP_REMOVED lines=22> */
[----:B------:R0:W-:Y:S01]  /*33640*/  STL [R1+0x46c], R19 ;  /* 0x00046c1301007387 */ /* 0x0001e20000100800 */
[----:B------:R-:W-:-:S03]  /*33650*/  IADD3 R24, P1, R24, UR12, RZ ;  /* 0x0000000c18187c10 */ /* 0x000fc6000ff3e0ff */
[----:B------:R-:W-:Y:S04]  /*33660*/  STL [R1+0xbb8], R29 ;  /* 0x000bb81d01007387 */ /* 0x000fe80000100800 */
[----:B------:R-:W-:Y:S04]  /*33670*/  STL [R1+0x464], R28 ;  /* 0x0004641c01007387 */ /* 0x000fe80000100800 */
[----:B------:R-:W-:Y:S04]  /*33680*/  STL [R1+0xbc0], R25 ;  /* 0x000bc01901007387 */ /* 0x000fe80000100800 */
[----:B------:R-:W-:Y:S04]  /*33690*/  STL [R1+0x45c], R13 ;  /* 0x00045c0d01007387 */ /* 0x000fe80000100800 */
[----:B------:R-:W-:Y:S04]  /*336a0*/  STL [R1+0xbc8], R24 ;  /* 0x000bc81801007387 */ /* 0x000fe80000100800 */
[----:B------:R-:W-:Y:S04]  /*336b0*/  STL [R1+0x458], R3 ;  /* 0x0004580301007387 */ /* 0x000fe80000100800 */
[----:B0-----:R-:W2:Y:S04]  /*336c0*/  LDL.LU R19, [R1+0x450] ;  /* 0x0004500001137983 */ /* 0x001ea80000300800 */
[----:B------:R-:W-:Y:S04]  /*336d0*/  STL [R1+0xbd0], R12 ;  /* 0x000bd00c01007387 */ /* 0x000fe80000100800 */
[----:B------:R-:W3:Y:S01]  /*336e0*/  LDL.LU R6, [R1+0x44c] ;  /* 0x00044c0001067983 */ /* 0x000ee20000300800 */
[----:B------:R-:W-:-:S02]  /*336f0*/  IADD3.X R2, R2, UR9, RZ, P3, !PT ;  /* 0x0000000902027c10 */ /* 0x000fc40009ffe4ff */
[----:B------:R-:W-:-:S03]  /*33700*/  IADD3 R0, P3, R0, UR12, RZ ;  /* 0x0000000c00007c10 */ /* 0x000fc6000ff7e0ff */
[----:B------:R-:W-:Y:S04]  /*33710*/  STL [R1+0x454], R2 ;  /* 0x0004540201007387 */ /* 0x000fe80000100800 */
[----:B---3--:R0:W-:Y:S04]  /*33720*/  STL [R1+0xcbc], R6 ;  /* 0x000cbc0601007387 */ /* 0x0081e80000100800 */
[----:B------:R1:W-:Y:S04]  /*33730*/  STL [R1+0xbd8], R0 ;  /* 0x000bd80001007387 */ /* 0x0003e80000100800 */
        /* <DEDUP_REMOVED lines=15> */
[----:B-1----:R-:W4:Y:S04]  /*33830*/  LDL.LU R0, [R1+0xc10] ;  /* 0x000c100001007983 */ /* 0x002f280000300800 */
        /* <DEDUP_REMOVED lines=8> */
[----:B--2---:R-:W-:-:S03]  /*338c0*/  IADD3.X R19, R19, UR9, RZ, P6, !PT ;  /* 0x0000000913137c10 */ /* 0x004fc6000b7fe4ff */
[----:B------:R-:W2:Y:S04]  /*338d0*/  LDL.LU R26, [R1+0xbdc] ;  /* 0x000bdc00011a7983 */ /* 0x000ea80000300800 */
[----:B------:R-:W2:Y:S04]  /*338e0*/  LDL.LU R27, [R1+0xbe4] ;  /* 0x000be400011b7983 */ /* 0x000ea80000300800 */
[----:B------:R-:W2:Y:S04]  /*338f0*/  LDL.LU R17, [R1+0xbec] ;  /* 0x000bec0001117983 */ /* 0x000ea80000300800 */
[----:B------:R-:W2:Y:S04]  /*33900*/  LDL.LU R18, [R1+0xbf4] ;  /* 0x000bf40001127983 */ /* 0x000ea80000300800 */
[----:B------:R0:W-:Y:S04]  /*33910*/  STL [R1+0x450], R19 ;  /* 0x0004501301007387 */ /* 0x0001e80000100800 */
[----:B0-----:R-:W2:Y:S01]  /*33920*/  LDL.LU R19, [R1+0x404] ;  /* 0x0004040001137983 */ /* 0x001ea20000300800 */
[----:B---3--:R-:W-:-:S05]  /*33930*/  IADD3 R6, P6, R6, UR12, RZ ;  /* 0x0000000c06067c10 */ /* 0x008fca000ffde0ff */
[----:B------:R0:W-:Y:S04]  /*33940*/  STL [R1+0xbe0], R6 ;  /* 0x000be00601007387 */ /* 0x0001e80000100800 */
[----:B0-----:R-:W3:Y:S01]  /*33950*/  LDL.LU R6, [R1+0xcbc] ;  /* 0x000cbc0001067983 */ /* 0x001ee20000300800 */
[----:B----4-:R-:W-:Y:S02]  /*33960*/  IADD3.X R9, R9, UR9, RZ, P2, !PT ;  /* 0x0000000909097c10 */ /* 0x010fe400097fe4ff */
        /* <DEDUP_REMOVED lines=11> */
[----:B---3--:R-:W-:Y:S02]  /*33a20*/  IADD3.X R6, R6, UR9, RZ, P5, !PT ;  /* 0x0000000906067c10 */ /* 0x008fe4000affe4ff */
[----:B------:R-:W-:-:S03]  /*33a30*/  IADD3 R7, P5, R7, UR12, RZ ;  /* 0x0000000c07077c10 */ /* 0x000fc6000ffbe0ff */
[----:B------:R0:W-:Y:S04]  /*33a40*/  STL [R1+0x44c], R6 ;  /* 0x00044c0601007387 */ /* 0x0001e80000100800 */
[----:B0-----:R1:W5:Y:S04]  /*33a50*/  LDL.LU R6, [R1+0xcb8] ;  /* 0x000cb80001067983 */ /* 0x0013680000300800 */
        /* <DEDUP_REMOVED lines=8> */
[----:B------:R0:W-:Y:S01]  /*33ae0*/  STL [R1+0xbf8], R4 ;  /* 0x000bf80401007387 */ /* 0x0001e20000100800 */
[----:B------:R-:W-:-:S03]  /*33af0*/  IADD3.X R3, R3, UR9, RZ, P5, !PT ;  /* 0x0000000903037c10 */ /* 0x000fc6000affe4ff */
[----:B0-----:R1:W5:Y:S04]  /*33b00*/  LDL.LU R4, [R1+0xca4] ;  /* 0x000ca40001047983 */ /* 0x0013680000300800 */
[----:B------:R0:W-:Y:S01]  /*33b10*/  STL [R1+0x440], R16 ;  /* 0x0004401001007387 */ /* 0x0001e20000100800 */
[----:B------:R-:W-:-:S03]  /*33b20*/  IADD3 R2, P5, R2, UR12, RZ ;  /* 0x0000000c02027c10 */ /* 0x000fc6000ffbe0ff */
        /* <DEDUP_REMOVED lines=18> */
[----:B0-----:R-:W3:Y:S01]  /*33c50*/  LDL.LU R0, [R1+0xc7c] ;  /* 0x000c7c0001007983 */ /* 0x001ee20000300800 */
[----:B------:R-:W-:-:S02]  /*33c60*/  IADD3.X R20, R20, UR9, RZ, P1, !PT ;  /* 0x0000000914147c10 */ /* 0x000fc40008ffe4ff */
[----:B------:R-:W-:Y:S02]  /*33c70*/  IADD3 R21, P1, R21, UR12, RZ ;  /* 0x0000000c15157c10 */ /* 0x000fe4000ff3e0ff */
[----:B------:R-:W-:Y:S02]  /*33c80*/  IADD3.X R22, R22, UR9, RZ, P4, !PT ;  /* 0x0000000916167c10 */ /* 0x000fe4000a7fe4ff */
[----:B------:R-:W-:Y:S02]  /*33c90*/  IADD3 R23, P4, R23, UR12, RZ ;  /* 0x0000000c17177c10 */ /* 0x000fe4000ff9e0ff */
[----:B------:R-:W-:Y:S01]  /*33ca0*/  IADD3.X R14, R14, UR9, RZ, P3, !PT ;  /* 0x000000090e0e7c10 */ /* 0x000fe20009ffe4ff */
[----:B------:R-:W-:Y:S01]  /*33cb0*/  STL [R1+0xbbc], R20 ;  /* 0x000bbc1401007387 */ /* 0x000fe20000100800 */
[----:B------:R-:W-:-:S03]  /*33cc0*/  IADD3 R15, P3, R15, UR12, RZ ;  /* 0x0000000c0f0f7c10 */ /* 0x000fc6000ff7e0ff */
[----:B------:R-:W-:Y:S01]  /*33cd0*/  STL [R1+0xc0c], R21 ;  /* 0x000c0c1501007387 */ /* 0x000fe20000100800 */
[----:B------:R-:W-:-:S03]  /*33ce0*/  IADD3.X R10, R10, UR9, RZ, P6, !PT ;  /* 0x000000090a0a7c10 */ /* 0x000fc6000b7fe4ff */
[----:B------:R-:W-:Y:S01]  /*33cf0*/  STL [R1+0xbc4], R22 ;  /* 0x000bc41601007387 */ /* 0x000fe20000100800 */
[----:B------:R-:W-:-:S03]  /*33d00*/  IADD3 R11, P6, R11, UR13, RZ ;  /* 0x0000000d0b0b7c10 */ /* 0x000fc6000ffde0ff */
[----:B------:R-:W-:Y:S01]  /*33d10*/  STL [R1+0xc08], R23 ;  /* 0x000c081701007387 */ /* 0x000fe20000100800 */
[----:B--2---:R-:W-:-:S03]  /*33d20*/  IADD3.X R26, R26, UR9, RZ, P5, !PT ;  /* 0x000000091a1a7c10 */ /* 0x004fc6000affe4ff */
[----:B------:R-:W-:Y:S01]  /*33d30*/  STL [R1+0xbcc], R14 ;  /* 0x000bcc0e01007387 */ /* 0x000fe20000100800 */
[----:B------:R-:W-:-:S03]  /*33d40*/  IADD3.X R27, R27, UR9, RZ, P2, !PT ;  /* 0x000000091b1b7c10 */ /* 0x000fc600097fe4ff */
[----:B------:R-:W-:Y:S04]  /*33d50*/  STL [R1+0xc04], R15 ;  /* 0x000c040f01007387 */ /* 0x000fe80000100800 */
[----:B------:R-:W-:Y:S01]  /*33d60*/  STL [R1+0xbd4], R10 ;  /* 0x000bd40a01007387 */ /* 0x000fe20000100800 */
[----:B------:R-:W-:-:S03]  /*33d70*/  IADD3.X R17, R17, UR9, RZ, P1, !PT ;  /* 0x0000000911117c10 */ /* 0x000fc60008ffe4ff */
[----:B------:R-:W-:Y:S01]  /*33d80*/  STL [R1+0x414], R11 ;  /* 0x0004140b01007387 */ /* 0x000fe20000100800 */
[----:B------:R-:W-:-:S03]  /*33d90*/  IADD3.X R18, R18, UR9, RZ, P4, !PT ;  /* 0x0000000912127c10 */ /* 0x000fc6000a7fe4ff */
[----:B------:R-:W-:Y:S04]  /*33da0*/  STL [R1+0xbdc], R26 ;  /* 0x000bdc1a01007387 */ /* 0x000fe80000100800 */
[----:B------:R-:W-:Y:S01]  /*33db0*/  STL [R1+0xbe4], R27 ;  /* 0x000be41b01007387 */ /* 0x000fe20000100800 */
[----:B------:R-:W-:Y:S02]  /*33dc0*/  IADD3.X R19, R19, UR8, RZ, P6, !PT ;  /* 0x0000000813137c10 */ /* 0x000fe4000b7fe4ff */
[----:B---3--:R-:W-:-:S05]  /*33dd0*/  IADD3.X R0, R0, UR9, RZ, P3, !PT ;  /* 0x0000000900007c10 */ /* 0x008fca0009ffe4ff */
[----:B------:R0:W-:Y:S04]  /*33de0*/  STL [R1+0xbfc], R0 ;  /* 0x000bfc0001007387 */ /* 0x0001e80000100800 */
[----:B------:R1:W-:Y:S04]  /*33df0*/  STL [R1+0xbec], R17 ;  /* 0x000bec1101007387 */ /* 0x0003e80000100800 */
[----:B0-----:R1:W5:Y:S04]  /*33e00*/  LDL.LU R0, [R1+0xc78] ;  /* 0x000c780001007983 */ /* 0x0013680000300800 */
[----:B------:R1:W-:Y:S04]  /*33e10*/  STL [R1+0xbf4], R18 ;  /* 0x000bf41201007387 */ /* 0x0003e80000100800 */
[----:B------:R1:W-:Y:S01]  /*33e20*/  STL [R1+0x404], R19 ;  /* 0x0004041301007387 */ /* 0x0003e20000100800 */
[----:B------:R-:W-:Y:S05]  /*33e30*/  @P0 BRA `(.L_x_2) ;  /* 0xfffffe6000dc0947 */ /* 0x000fea000383ffff */
[----:B-----5:R0:W-:Y:S04]  /*33e40*/  STL [R1+0xd14], R16 ;  /* 0x000d141001007387 */ /* 0x0201e80000100800 */
[----:B0-----:R-:W2:Y:S04]  /*33e50*/  LDL.LU R16, [R1+0x330] ;  /* 0x0003300001107983 */ /* 0x001ea80000300800 */
[----:B--2---:R0:W-:Y:S04]  /*33e60*/  STL [R1+0xd18], R16 ;  /* 0x000d181001007387 */ /* 0x0041e80000100800 */
        /* <DEDUP_REMOVED lines=28> */
[----:B------:R-:W2:Y:S01]  /*34030*/  LDL.LU R0, [R1+0x1f8] ;  /* 0x0001f80001007983 */ /* 0x000ea20000300800 */
[----:B0-----:R-:W-:-:S03]  /*34040*/  IMAD.MOV.U32 R16, RZ, RZ, R7 ;  /* 0x000000ffff107224 */ /* 0x001fc600078e0007 */
        /* <DEDUP_REMOVED lines=29> */
[----:B------:R-:W2:Y:S04]  /*34220*/  LDL.LU R20, [R1+0x208] ;  /* 0x0002080001147983 */ /* 0x000ea80000300800 */
[----:B------:R-:W2:Y:S04]  /*34230*/  LDL.LU R21, [R1+0x218] ;  /* 0x0002180001157983 */ /* 0x000ea80000300800 */
[----:B------:R-:W3:Y:S04]  /*34240*/  LDL.LU R22, [R1+0x228] ;  /* 0x0002280001167983 */ /* 0x000ee80000300800 */
[----:B------:R-:W3:Y:S01]  /*34250*/  LDL.LU R23, [R1+0x238] ;  /* 0x0002380001177983 */ /* 0x000ee20000300800 */
[----:B0-----:R-:W-:-:S03]  /*34260*/  IMAD.MOV.U32 R0, RZ, RZ, R6 ;  /* 0x000000ffff007224 */ /* 0x001fc600078e0006 */
        /* <DEDUP_REMOVED lines=11> */
[----:B------:R0:W-:Y:S04]  /*34320*/  STL [R1+0xcbc], R5 ;  /* 0x000cbc0501007387 */ /* 0x0001e80000100800 */
[----:B0-----:R-:W2:Y:S04]  /*34330*/  LDL.LU R5, [R1+0x1e8] ;  /* 0x0001e80001057983 */ /* 0x001ea80000300800 */
[----:B------:R0:W-:Y:S04]  /*34340*/  STL [R1+0xcb8], R4 ;  /* 0x000cb80401007387 */ /* 0x0001e80000100800 */
[----:B0-----:R-:W3:Y:S04]  /*34350*/  LDL.LU R4, [R1+0x1d8] ;  /* 0x0001d80001047983 */ /* 0x001ee80000300800 */
[----:B------:R0:W-:Y:S04]  /*34360*/  STL [R1+0xcac], R9 ;  /* 0x000cac0901007387 */ /* 0x0001e80000100800 */
[----:B0-----:R-:W3:Y:S04]  /*34370*/  LDL.LU R9, [R1+0x1c8] ;  /* 0x0001c80001097983 */ /* 0x001ee80000300800 */
[----:B------:R0:W-:Y:S04]  /*34380*/  STL [R1+0xca8], R8 ;  /* 0x000ca80801007387 */ /* 0x0001e80000100800 */
[----:B0-----:R-:W4:Y:S04]  /*34390*/  LDL.LU R8, [R1+0x23c] ;  /* 0x00023c0001087983 */ /* 0x001f280000300800 */
[----:B------:R0:W-:Y:S04]  /*343a0*/  STL [R1+0xc9c], R13 ;  /* 0x000c9c0d01007387 */ /* 0x0001e80000100800 */
[----:B0-----:R-:W4:Y:S04]  /*343b0*/  LDL.LU R13, [R1+0x22c] ;  /* 0x00022c00010d7983 */ /* 0x001f280000300800 */
[----:B------:R0:W-:Y:S01]  /*343c0*/  STL [R1+0xc98], R12 ;  /* 0x000c980c01007387 */ /* 0x0001e20000100800 */
[----:B------:R-:W-:-:S03]  /*343d0*/  F2FP.F16.F32.PACK_AB R16, R0, R16 ;  /* 0x000000100010723e */ /* 0x000fc600000000ff */
[----:B0-----:R-:W2:Y:S04]  /*343e0*/  LDL.LU R12, [R1+0x21c] ;  /* 0x00021c00010c7983 */ /* 0x001ea80000300800 */
        /* <DEDUP_REMOVED lines=10> */
[----:B------:R0:W-:Y:S04]  /*34490*/  STL [R1+0xc78], R3 ;  /* 0x000c780301007387 */ /* 0x0001e80000100800 */
[----:B0-----:R-:W2:Y:S04]  /*344a0*/  LDL.LU R3, [R1+0x340] ;  /* 0x0003400001037983 */ /* 0x001ea80000300800 */
[----:B------:R-:W3:Y:S04]  /*344b0*/  LDL.LU R0, [R1+0xd8c] ;  /* 0x000d8c0001007983 */ /* 0x000ee80000300800 */
[----:B------:R0:W-:Y:S04]  /*344c0*/  STL [R1+0x9c], R16 ;  /* 0x00009c1001007387 */ /* 0x0001e80000100800 */
[----:B0-----:R-:W3:Y:S02]  /*344d0*/  LDL.LU R16, [R1+0xd88] ;  /* 0x000d880001107983 */ /* 0x001ee40000300800 */
[----:B---3--:R-:W-:-:S02]  /*344e0*/  F2FP.F16.F32.PACK_AB R16, R0, R16 ;  /* 0x000000100010723e */ /* 0x008fc400000000ff */
        /* <DEDUP_REMOVED lines=54> */
[----:B0-----:R-:W2:Y:S01]  /*34850*/  LDL.LU R16, [R1+0xd18] ;  /* 0x000d180001107983 */ /* 0x001ea20000300800 */
[----:B----4-:R-:W-:Y:S02]  /*34860*/  F2FP.F16.F32.PACK_AB R2, R2, R24 ;  /* 0x000000180202723e */ /* 0x010fe400000000ff */
[----:B------:R-:W-:-:S02]  /*34870*/  F2FP.F16.F32.PACK_AB R24, R25, R29 ;  /* 0x0000001d1918723e */ /* 0x000fc400000000ff */
[----:B------:R-:W-:Y:S02]  /*34880*/  F2FP.F16.F32.PACK_AB R4, R9, R4 ;  /* 0x000000040904723e */ /* 0x000fe400000000ff */
[----:B--2---:R-:W-:Y:S02]  /*34890*/  F2FP.F16.F32.PACK_AB R3, R16, R3 ;  /* 0x000000031003723e */ /* 0x004fe400000000ff */
[----:B------:R-:W2:Y:S04]  /*348a0*/  LDL.LU R16, [R1+0xd14] ;  /* 0x000d140001107983 */ /* 0x000ea80000300800 */
[----:B------:R0:W-:Y:S04]  /*348b0*/  STL [R1+0x60], R3 ;  /* 0x0000600301007387 */ /* 0x0001e80000100800 */
[----:B------:R1:W-:Y:S01]  /*348c0*/  STL [R1+0x5c], R2 ;  /* 0x00005c0201007387 */ /* 0x0003e20000100800 */
[----:B0-----:R-:W-:-:S03]  /*348d0*/  F2FP.F16.F32.PACK_AB R3, R28, R12 ;  /* 0x0000000c1c03723e */ /* 0x001fc600000000ff */
[----:B------:R-:W-:Y:S01]  /*348e0*/  STL [R1+0x58], R24 ;  /* 0x0000581801007387 */ /* 0x000fe20000100800 */
[----:B-1----:R-:W-:-:S03]  /*348f0*/  F2FP.F16.F32.PACK_AB R2, R13, R8 ;  /* 0x000000080d02723e */ /* 0x002fc600000000ff */
[----:B------:R3:W-:Y:S04]  /*34900*/  STL [R1+0x54], R3 ;  /* 0x0000540301007387 */ /* 0x0007e80000100800 */
[----:B------:R0:W-:Y:S01]  /*34910*/  STL [R1+0x50], R2 ;  /* 0x0000500201007387 */ /* 0x0001e20000100800 */
[----:B---3--:R-:W-:-:S03]  /*34920*/  F2FP.F16.F32.PACK_AB R3, R5, R0 ;  /* 0x000000000503723e */ /* 0x008fc600000000ff */
[----:B------:R-:W-:Y:S01]  /*34930*/  STL [R1+0x4c], R4 ;  /* 0x00004c0401007387 */ /* 0x000fe20000100800 */
[----:B------:R-:W-:Y:S02]  /*34940*/  F2FP.F16.F32.PACK_AB R0, R22, R23 ;  /* 0x000000171600723e */ /* 0x000fe400000000ff */
[----:B0-----:R-:W-:Y:S01]  /*34950*/  F2FP.F16.F32.PACK_AB R2, R20, R21 ;  /* 0x000000151402723e */ /* 0x001fe200000000ff */
[----:B------:R0:W-:Y:S04]  /*34960*/  STL [R1+0x48], R3 ;  /* 0x0000480301007387 */ /* 0x0001e80000100800 */
[----:B------:R1:W-:Y:S01]  /*34970*/  STL [R1+0x44], R2 ;  /* 0x0000440201007387 */ /* 0x0003e20000100800 */
[----:B0-----:R-:W-:-:S03]  /*34980*/  F2FP.F16.F32.PACK_AB R3, R14, R15 ;  /* 0x0000000f0e03723e */ /* 0x001fc600000000ff */
[----:B------:R0:W-:Y:S01]  /*34990*/  STL [R1+0x40], R0 ;  /* 0x0000400001007387 */ /* 0x0001e20000100800 */
[----:B-1----:R-:W-:-:S03]  /*349a0*/  F2FP.F16.F32.PACK_AB R2, R10, R11 ;  /* 0x0000000b0a02723e */ /* 0x002fc600000000ff */
[----:B------:R1:W-:Y:S01]  /*349b0*/  STL [R1+0x3c], R3 ;  /* 0x00003c0301007387 */ /* 0x0003e20000100800 */
[----:B0-----:R-:W-:-:S03]  /*349c0*/  F2FP.F16.F32.PACK_AB R0, R6, R7 ;  /* 0x000000070600723e */ /* 0x001fc600000000ff */
[----:B------:R-:W-:Y:S01]  /*349d0*/  STL [R1+0x38], R2 ;  /* 0x0000380201007387 */ /* 0x000fe20000100800 */
[----:B-1----:R-:W-:-:S03]  /*349e0*/  F2FP.F16.F32.PACK_AB R3, R26, R27 ;  /* 0x0000001b1a03723e */ /* 0x002fc600000000ff */
[----:B------:R0:W-:Y:S04]  /*349f0*/  STL [R1+0x34], R0 ;  /* 0x0000340001007387 */ /* 0x0001e80000100800 */
[----:B------:R-:W-:Y:S04]  /*34a00*/  STL [R1+0x30], R3 ;  /* 0x0000300301007387 */ /* 0x000fe80000100800 */
[----:B------:R-:W3:Y:S01]  /*34a10*/  LDL.LU R7, [R1+0x364] ;  /* 0x0003640001077983 */ /* 0x000ee20000300800 */
[----:B0-----:R-:W-:Y:S02]  /*34a20*/  F2FP.F16.F32.PACK_AB R0, R18, R19 ;  /* 0x000000131200723e */ /* 0x001fe400000000ff */
[----:B--2---:R-:W-:-:S05]  /*34a30*/  F2FP.F16.F32.PACK_AB R2, R16, R17 ;  /* 0x000000111002723e */ /* 0x004fca00000000ff */
        /* <DEDUP_REMOVED lines=22> */
[----:B------:R-:W3:Y:S04]  /*34ba0*/  LDL.LU R5, [R1+0x374] ;  /* 0x0003740001057983 */ /* 0x000ee80000300800 */
[----:B---3--:R0:W-:Y:S04]  /*34bb0*/  STL [R1+0xcc0], R5 ;  /* 0x000cc00501007387 */ /* 0x0081e80000100800 */
[----:B0-----:R-:W3:Y:S04]  /*34bc0*/  LDL.LU R5, [R1+0x354] ;  /* 0x0003540001057983 */ /* 0x001ee80000300800 */
        /* <DEDUP_REMOVED lines=19> */
[----:B0-----:R-:W2:Y:S04]  /*34d00*/  LDL.LU R5, [R1+0x200] ;  /* 0x0002000001057983 */ /* 0x001ea80000300800 */
[----:B------:R-:W3:Y:S04]  /*34d10*/  LDL.LU R6, [R1+0x384] ;  /* 0x0003840001067983 */ /* 0x000ee80000300800 */
[----:B------:R-:W4:Y:S04]  /*34d20*/  LDL.LU R4, [R1+0x394] ;  /* 0x0003940001047983 */ /* 0x000f280000300800 */
[----:B------:R-:W2:Y:S04]  /*34d30*/  LDL.LU R11, [R1+0x360] ;  /* 0x00036000010b7983 */ /* 0x000ea80000300800 */
[----:B--2---:R0:W-:Y:S04]  /*34d40*/  STL [R1+0xcb4], R11 ;  /* 0x000cb40b01007387 */ /* 0x0041e80000100800 */
[----:B0-----:R-:W2:Y:S04]  /*34d50*/  LDL.LU R11, [R1+0x1a4] ;  /* 0x0001a400010b7983 */ /* 0x001ea80000300800 */
[----:B------:R-:W3:Y:S04]  /*34d60*/  LDL.LU R9, [R1+0x370] ;  /* 0x0003700001097983 */ /* 0x000ee80000300800 */
[----:B---3--:R0:W-:Y:S04]  /*34d70*/  STL [R1+0xcb0], R9 ;  /* 0x000cb00901007387 */ /* 0x0081e80000100800 */
[----:B0-----:R-:W3:Y:S04]  /*34d80*/  LDL.LU R9, [R1+0x350] ;  /* 0x0003500001097983 */ /* 0x001ee80000300800 */
[----:B------:R-:W3:Y:S04]  /*34d90*/  LDL.LU R10, [R1+0x380] ;  /* 0x00038000010a7983 */ /* 0x000ee80000300800 */
[----:B------:R-:W3:Y:S04]  /*34da0*/  LDL.LU R8, [R1+0x390] ;  /* 0x0003900001087983 */ /* 0x000ee80000300800 */
[----:B------:R-:W4:Y:S04]  /*34db0*/  LDL.LU R15, [R1+0x25c] ;  /* 0x00025c00010f7983 */ /* 0x000f280000300800 */
[----:B----4-:R0:W-:Y:S04]  /*34dc0*/  STL [R1+0xca4], R15 ;  /* 0x000ca40f01007387 */ /* 0x0101e80000100800 */
[----:B0-----:R-:W4:Y:S04]  /*34dd0*/  LDL.LU R15, [R1+0x1a0] ;  /* 0x0001a000010f7983 */ /* 0x001f280000300800 */
[----:B------:R-:W2:Y:S04]  /*34de0*/  LDL.LU R13, [R1+0x26c] ;  /* 0x00026c00010d7983 */ /* 0x000ea80000300800 */
[----:B--2---:R0:W-:Y:S04]  /*34df0*/  STL [R1+0xca0], R13 ;  /* 0x000ca00d01007387 */ /* 0x0041e80000100800 */
[----:B0-----:R-:W2:Y:S04]  /*34e00*/  LDL.LU R13, [R1+0x24c] ;  /* 0x00024c00010d7983 */ /* 0x001ea80000300800 */
[----:B------:R-:W2:Y:S04]  /*34e10*/  LDL.LU R14, [R1+0x27c] ;  /* 0x00027c00010e7983 */ /* 0x000ea80000300800 */
[----:B------:R-:W2:Y:S04]  /*34e20*/  LDL.LU R12, [R1+0x28c] ;  /* 0x00028c00010c7983 */ /* 0x000ea80000300800 */
[----:B------:R-:W3:Y:S04]  /*34e30*/  LDL.LU R19, [R1+0x258] ;  /* 0x0002580001137983 */ /* 0x000ee80000300800 */
[----:B---3--:R0:W-:Y:S04]  /*34e40*/  STL [R1+0xc94], R19 ;  /* 0x000c941301007387 */ /* 0x0081e80000100800 */
[----:B0-----:R-:W3:Y:S04]  /*34e50*/  LDL.LU R19, [R1+0x2ac] ;  /* 0x0002ac0001137983 */ /* 0x001ee80000300800 */
[----:B------:R-:W4:Y:S01]  /*34e60*/  LDL.LU R28, [R1+0x268] ;  /* 0x00026800011c7983 */ /* 0x000f220000300800 */
[----:B------:R-:W-:-:S03]  /*34e70*/  F2FP.F16.F32.PACK_AB R7, R5, R7 ;  /* 0x000000070507723e */ /* 0x000fc600000000ff */
[----:B----4-:R0:W-:Y:S04]  /*34e80*/  STL [R1+0xc90], R28 ;  /* 0x000c901c01007387 */ /* 0x0101e80000100800 */
[----:B0-----:R-:W4:Y:S04]  /*34e90*/  LDL.LU R28, [R1+0x248] ;  /* 0x00024800011c7983 */ /* 0x001f280000300800 */
        /* <DEDUP_REMOVED lines=15> */
[----:B------:R-:W2:Y:S04]  /*34f90*/  LDL.LU R5, [R1+0xd10] ;  /* 0x000d100001057983 */ /* 0x000ea80000300800 */
[----:B------:R0:W-:Y:S04]  /*34fa0*/  STL [R1+0x24], R7 ;  /* 0x0000240701007387 */ /* 0x0001e80000100800 */
[----:B0-----:R-:W2:Y:S02]  /*34fb0*/  LDL.LU R7, [R1+0xd0c] ;  /* 0x000d0c0001077983 */ /* 0x001ea40000300800 */
[----:B--2---:R-:W-:-:S02]  /*34fc0*/  F2FP.F16.F32.PACK_AB R7, R5, R7 ;  /* 0x000000070507723e */ /* 0x004fc400000000ff */
        /* <DEDUP_REMOVED lines=33> */
[----:B------:R0:W-:Y:S04]  /*351e0*/  STL [R1], R7 ;  /* 0x0000000701007387 */ /* 0x0001e80000100800 */
[----:B0-----:R-:W2:Y:S02]  /*351f0*/  LDL.LU R7, [R1+0xcc4] ;  /* 0x000cc40001077983 */ /* 0x001ea40000300800 */
[----:B--2---:R-:W-:-:S02]  /*35200*/  F2FP.F16.F32.PACK_AB R7, R5, R7 ;  /* 0x000000070507723e */ /* 0x004fc400000000ff */
[----:B------:R-:W2:Y:S02]  /*35210*/  LDL.LU R5, [R1+0xcc0] ;  /* 0x000cc00001057983 */ /* 0x000ea40000300800 */
[----:B--2---:R-:W-:Y:S02]  /*35220*/  F2FP.F16.F32.PACK_AB R6, R5, R6 ;  /* 0x000000060506723e */ /* 0x004fe400000000ff */
[----:B------:R-:W2:Y:S02]  /*35230*/  LDL.LU R5, [R1+0xcbc] ;  /* 0x000cbc0001057983 */ /* 0x000ea40000300800 */
[----:B--2---:R-:W-:Y:S02]  /*35240*/  F2FP.F16.F32.PACK_AB R5, R4, R5 ;  /* 0x000000050405723e */ /* 0x004fe400000000ff */
[----:B------:R-:W2:Y:S02]  /*35250*/  LDL.LU R4, [R1+0xcb8] ;  /* 0x000cb80001047983 */ /* 0x000ea40000300800 */
        /* <DEDUP_REMOVED lines=15> */
[----:B------:R-:W3:Y:S02]  /*35350*/  LDL.LU R12, [R1+0xc98] ;  /* 0x000c9800010c7983 */ /* 0x000ee40000300800 */
[----:B---3--:R-:W-:Y:S02]  /*35360*/  F2FP.F16.F32.PACK_AB R12, R19, R12 ;  /* 0x0000000c130c723e */ /* 0x008fe400000000ff */
[----:B------:R-:W4:Y:S02]  /*35370*/  LDL.LU R19, [R1+0xc94] ;  /* 0x000c940001137983 */ /* 0x000f240000300800 */
[----:B----4-:R-:W-:-:S02]  /*35380*/  F2FP.F16.F32.PACK_AB R19, R28, R19 ;  /* 0x000000131c13723e */ /* 0x010fc400000000ff */
[----:B------:R-:W2:Y:S01]  /*35390*/  LDL.LU R28, [R1+0xc90] ;  /* 0x000c9000011c7983 */ /* 0x000ea20000300800 */
[----:B------:R-:W-:Y:S02]  /*353a0*/  F2FP.F16.F32.PACK_AB R17, R29, R17 ;  /* 0x000000111d11723e */ /* 0x000fe400000000ff */
[----:B------:R-:W-:Y:S02]  /*353b0*/  F2FP.F16.F32.PACK_AB R16, R25, R16 ;  /* 0x000000101910723e */ /* 0x000fe400000000ff */
[----:B------:R-:W-:Y:S02]  /*353c0*/  F2FP.F16.F32.PACK_AB R23, R24, R23 ;  /* 0x000000171817723e */ /* 0x000fe400000000ff */
[----:B------:R-:W-:Y:S02]  /*353d0*/  F2FP.F16.F32.PACK_AB R22, R2, R22 ;  /* 0x000000160216723e */ /* 0x000fe400000000ff */
[----:B------:R-:W-:Y:S02]  /*353e0*/  F2FP.F16.F32.PACK_AB R21, R3, R21 ;  /* 0x000000150315723e */ /* 0x000fe400000000ff */
[----:B--2---:R-:W-:-:S02]  /*353f0*/  F2FP.F16.F32.PACK_AB R18, R28, R18 ;  /* 0x000000121c12723e */ /* 0x004fc400000000ff */
[----:B------:R-:W2:Y:S04]  /*35400*/  LDL.LU R28, [R1+0xc8c] ;  /* 0x000c8c00011c7983 */ /* 0x000ea80000300800 */
[----:B------:R-:W2:Y:S04]  /*35410*/  LDL.LU R29, [R1+0xc88] ;  /* 0x000c8800011d7983 */ /* 0x000ea80000300800 */
[----:B------:R-:W3:Y:S04]  /*35420*/  LDL.LU R25, [R1+0xc84] ;  /* 0x000c840001197983 */ /* 0x000ee80000300800 */
[----:B------:R-:W3:Y:S04]  /*35430*/  LDL.LU R24, [R1+0xc80] ;  /* 0x000c800001187983 */ /* 0x000ee80000300800 */
[----:B------:R-:W4:Y:S04]  /*35440*/  LDL.LU R2, [R1+0xc7c] ;  /* 0x000c7c0001027983 */ /* 0x000f280000300800 */
[----:B------:R-:W4:Y:S01]  /*35450*/  LDL.LU R3, [R1+0xc78] ;  /* 0x000c780001037983 */ /* 0x000f220000300800 */
[----:B------:R-:W-:-:S02]  /*35460*/  F2FP.F16.F32.PACK_AB R27, R26, R27 ;  /* 0x0000001b1a1b723e */ /* 0x000fc400000000ff */
[----:B------:R-:W-:Y:S02]  /*35470*/  F2FP.F16.F32.PACK_AB R20, R0, R20 ;  /* 0x000000140014723e */ /* 0x000fe400000000ff */
[----:B--2---:R-:W-:Y:S02]  /*35480*/  F2FP.F16.F32.PACK_AB R26, R29, R28 ;  /* 0x0000001c1d1a723e */ /* 0x004fe400000000ff */
[----:B---3--:R-:W-:Y:S02]  /*35490*/  F2FP.F16.F32.PACK_AB R25, R25, R24 ;  /* 0x000000181919723e */ /* 0x008fe400000000ff */
[----:B----4-:R-:W-:-:S07]  /*354a0*/  F2FP.F16.F32.PACK_AB R24, R3, R2 ;  /* 0x000000020318723e */ /* 0x010fce00000000ff */
.L_x_1:
[----:B------:R-:W2:Y:S01]  /*354b0*/  LDL.LU R29, [R1+0xc70] ;  /* 0x000c7000011d7983 */ /* 0x000ea20000300800 */
[----:B------:R-:W1:Y:S01]  /*354c0*/  S2UR UR5, SR_CgaCtaId ;  /* 0x00000000000579c3 */ /* 0x000e620000008800 */
[----:B------:R-:W-:Y:S01]  /*354d0*/  UMOV UR4, 0x400 ;  /* 0x0000040000047882 */ /* 0x000fe20000000000 */
[----:B------:R-:W-:Y:S01]  /*354e0*/  ULDC.64 UR6, c[0x0][0x228] ;  /* 0x00008a0000067ab9 */ /* 0x000fe20000000a00 */
[----:B------:R-:W0:Y:S01]  /*354f0*/  S2R R2, SR_TID.X ;  /* 0x0000000000027919 */ /* 0x000e220000002100 */
[----:B------:R-:W3:Y:S01]  /*35500*/  S2R R28, SR_TID.X ;  /* 0x00000000001c7919 */ /* 0x000ee20000002100 */
[----:B-1----:R-:W-:-:S03]  /*35510*/  ULEA UR4, UR5, UR4, 0x18 ;  /* 0x0000000405047291 */ /* 0x002fc6000f8ec03f */
[----:B------:R-:W-:Y:S01]  /*35520*/  ULDC UR5, c[0x0][0x244] ;  /* 0x0000910000057ab9 */ /* 0x000fe20000000800 */
[C---:B0-----:R-:W-:Y:S02]  /*35530*/  IMAD.SHL.U32 R0, R2.reuse, 0x800, RZ ;  /* 0x0000080002007824 */ /* 0x041fe400078e00ff */
[----:B------:R-:W-:Y:S01]  /*35540*/  IMAD.SHL.U32 R3, R2, 0x200, RZ ;  /* 0x0000020002037824 */ /* 0x000fe200078e00ff */
[----:B---3--:R-:W-:Y:S02]  /*35550*/  LOP3.LUT R28, R28, 0x3f, RZ, 0xc0, !PT ;  /* 0x0000003f1c1c7812 */ /* 0x008fe400078ec0ff */
[----:B------:R-:W-:Y:S02]  /*35560*/  LOP3.LUT R0, R0, 0x3000, RZ, 0xc0, !PT ;  /* 0x0000300000007812 */ /* 0x000fe400078ec0ff */
[----:B------:R-:W-:-:S03]  /*35570*/  LOP3.LUT R3, R3, 0x3000, RZ, 0xc0, !PT ;  /* 0x0000300003037812 */ /* 0x000fc600078ec0ff */
[----:B------:R-:W-:Y:S01]  /*35580*/  IMAD R0, R28, 0x10, R0 ;  /* 0x000000101c007824 */ /* 0x000fe200078e0200 */
[----:B------:R-:W-:-:S04]  /*35590*/  LOP3.LUT R28, R2, 0x40, RZ, 0xc0, !PT ;  /* 0x00000040021c7812 */ /* 0x000fc800078ec0ff */
[----:B------:R-:W-:-:S04]  /*355a0*/  SHF.R.U32.HI R28, RZ, 0x1, R28 ;  /* 0x00000001ff1c7819 */ /* 0x000fc8000001161c */
[----:B------:R-:W-:-:S05]  /*355b0*/  LOP3.LUT R0, R0, R28, RZ, 0x3c, !PT ;  /* 0x0000001c00007212 */ /* 0x000fca00078e3cff */
[----:B------:R-:W-:Y:S01]  /*355c0*/  STL [R1+0xb0], R0 ;  /* 0x0000b00001007387 */ /* 0x000fe20000100800 */
[----:B------:R-:W-:Y:S01]  /*355d0*/  BAR.SYNC.DEFER_BLOCKING 0x0 ;  /* 0x0000000000007b1d */ /* 0x000fe20000010000 */
[----:B--2---:R-:W-:Y:S01]  /*355e0*/  LOP3.LUT R3, R3, 0xc60, R29, 0xf8, !PT ;  /* 0x00000c6003037812 */ /* 0x004fe200078ef81d */
[----:B------:R-:W-:-:S05]  /*355f0*/  IMAD.SHL.U32 R29, R2, 0x4, RZ ;  /* 0x00000004021d7824 */ /* 0x000fca00078e00ff */
[----:B------:R-:W-:-:S05]  /*35600*/  LOP3.LUT R3, R3, 0x70, R29, 0x78, !PT ;  /* 0x0000007003037812 */ /* 0x000fca00078e781d */
[----:B------:R0:W-:Y:S04]  /*35610*/  STS.128 [R3+UR4], R24 ;  /* 0x0000001803007988 */ /* 0x0001e80008000c04 */
[----:B0-----:R-:W2:Y:S01]  /*35620*/  LDL.LU R26, [R1+0x2c4] ;  /* 0x0002c400011a7983 */ /* 0x001ea20000300800 */
[----:B------:R-:W-:-:S03]  /*35630*/  SHF.R.U32.HI R0, RZ, 0x5, R2 ;  /* 0x00000005ff007819 */ /* 0x000fc60000011602 */
[----:B------:R0:W-:Y:S01]  /*35640*/  STS.128 [R3+UR4+0x200], R20 ;  /* 0x0002001403007988 */ /* 0x0001e20008000c04 */
[----:B------:R-:W-:-:S03]  /*35650*/  SGXT.U32 R0, R0, 0x2 ;  /* 0x000000020000781a */ /* 0x000fc60000000000 */
[----:B------:R1:W-:Y:S04]  /*35660*/  STS.128 [R3+UR4+0x80], R16 ;  /* 0x0000801003007988 */ /* 0x0003e80008000c04 */
[----:B0-----:R-:W3:Y:S04]  /*35670*/  LDL.LU R20, [R1+0x10] ;  /* 0x0000100001147983 */ /* 0x001ee80000300800 */
[----:B------:R-:W3:Y:S04]  /*35680*/  LDL.LU R21, [R1+0x14] ;  /* 0x0000140001157983 */ /* 0x000ee80000300800 */
[----:B------:R-:W3:Y:S04]  /*35690*/  LDL.LU R22, [R1+0x18] ;  /* 0x0000180001167983 */ /* 0x000ee80000300800 */
[----:B------:R-:W3:Y:S04]  /*356a0*/  LDL.LU R23, [R1+0x1c] ;  /* 0x00001c0001177983 */ /* 0x000ee80000300800 */
[----:B-1----:R-:W4:Y:S04]  /*356b0*/  LDL.LU R16, [R1] ;  /* 0x0000000001107983 */ /* 0x002f280000300800 */
[----:B------:R-:W4:Y:S04]  /*356c0*/  LDL.LU R17, [R1+0x4] ;  /* 0x0000040001117983 */ /* 0x000f280000300800 */
[----:B------:R-:W4:Y:S04]  /*356d0*/  LDL.LU R18, [R1+0x8] ;  /* 0x0000080001127983 */ /* 0x000f280000300800 */
[----:B------:R-:W4:Y:S04]  /*356e0*/  LDL.LU R19, [R1+0xc] ;  /* 0x00000c0001137983 */ /* 0x000f280000300800 */
[----:B------:R0:W-:Y:S04]  /*356f0*/  STS.128 [R3+UR4+0x300], R4 ;  /* 0x0003000403007988 */ /* 0x0001e80008000c04 */
[----:B------:R-:W-:Y:S04]  /*35700*/  STS.128 [R3+UR4+0x280], R12 ;  /* 0x0002800c03007988 */ /* 0x000fe80008000c04 */
[----:B------:R-:W-:Y:S01]  /*35710*/  STS.128 [R3+UR4+0x100], R8 ;  /* 0x0001000803007988 */ /* 0x000fe20008000c04 */
[----:B--2---:R-:W-:-:S02]  /*35720*/  LOP3.LUT R2, R26, 0x1fc, R0, 0xfe, !PT ;  /* 0x000001fc1a027812 */ /* 0x004fc400078efe00 */
[C---:B------:R-:W-:Y:S02]  /*35730*/  LOP3.LUT R24, R26.reuse, R0, RZ, 0xfc, !PT ;  /* 0x000000001a187212 */ /* 0x040fe400078efcff */
[C-C-:B------:R-:W-:Y:S01]  /*35740*/  LOP3.LUT R25, R26.reuse, 0x4, R0.reuse, 0xfe, !PT ;  /* 0x000000041a197812 */ /* 0x140fe200078efe00 */
[----:B------:R1:W-:Y:S01]  /*35750*/  STL [R1+0xe4], R2 ;  /* 0x0000e40201007387 */ /* 0x0003e20000100800 */
[C-C-:B0-----:R-:W-:Y:S02]  /*35760*/  LOP3.LUT R5, R26.reuse, 0x14, R0.reuse, 0xfe, !PT ;  /* 0x000000141a057812 */ /* 0x141fe400078efe00 */
[C-C-:B------:R-:W-:Y:S01]  /*35770*/  LOP3.LUT R4, R26.reuse, 0x18, R0.reuse, 0xfe, !PT ;  /* 0x000000181a047812 */ /* 0x140fe200078efe00 */
[----:B------:R-:W-:Y:S01]  /*35780*/  STL.64 [R1+0xd48], R24 ;  /* 0x000d481801007387 */ /* 0x000fe20000100a00 */
[C-C-:B------:R-:W-:Y:S02]  /*35790*/  LOP3.LUT R28, R26.reuse, 0x8, R0.reuse, 0xfe, !PT ;  /* 0x000000081a1c7812 */ /* 0x140fe400078efe00 */
[----:B------:R-:W-:-:S02]  /*357a0*/  LOP3.LUT R29, R26, 0xc, R0, 0xfe, !PT ;  /* 0x0000000c1a1d7812 */ /* 0x000fc400078efe00 */
[----:B-1----:R-:W-:-:S05]  /*357b0*/  LOP3.LUT R2, R26, 0x10, R0, 0xfe, !PT ;  /* 0x000000101a027812 */ /* 0x002fca00078efe00 */
[----:B------:R0:W-:Y:S04]  /*357c0*/  STL [R1+0xb4], R2 ;  /* 0x0000b40201007387 */ /* 0x0001e80000100800 */
[----:B------:R1:W-:Y:S04]  /*357d0*/  STL [R1+0xb8], R5 ;  /* 0x0000b80501007387 */ /* 0x0003e80000100800 */
[----:B------:R2:W-:Y:S01]  /*357e0*/  STL [R1+0xbc], R4 ;  /* 0x0000bc0401007387 */ /* 0x0005e20000100800 */
[----:B0-----:R-:W-:-:S03]  /*357f0*/  LOP3.LUT R2, R26, 0x1c, R0, 0xfe, !PT ;  /* 0x0000001c1a027812 */ /* 0x001fc600078efe00 */
[----:B---3--:R-:W-:Y:S01]  /*35800*/  STS.128 [R3+UR4+0x380], R20 ;  /* 0x0003801403007988 */ /* 0x008fe20008000c04 */
[----:B-1----:R-:W-:-:S03]  /*35810*/  LOP3.LUT R5, R26, 0x20, R0, 0xfe, !PT ;  /* 0x000000201a057812 */ /* 0x002fc600078efe00 */
[----:B------:R0:W-:Y:S01]  /*35820*/  STL [R1+0xc0], R2 ;  /* 0x0000c00201007387 */ /* 0x0001e20000100800 */
[----:B--2---:R-:W-:-:S03]  /*35830*/  LOP3.LUT R4, R26, 0x24, R0, 0xfe, !PT ;  /* 0x000000241a047812 */ /* 0x004fc600078efe00 */
[----:B------:R1:W-:Y:S04]  /*35840*/  STL [R1+0xc4], R5 ;  /* 0x0000c40501007387 */ /* 0x0003e80000100800 */
[----:B------:R2:W-:Y:S01]  /*35850*/  STL [R1+0xc8], R4 ;  /* 0x0000c80401007387 */ /* 0x0005e20000100800 */
[----:B0-----:R-:W-:-:S03]  /*35860*/  LOP3.LUT R2, R26, 0x28, R0, 0xfe, !PT ;  /* 0x000000281a027812 */ /* 0x001fc600078efe00 */
[----:B----4-:R-:W-:Y:S01]  /*35870*/  STS.128 [R3+UR4+0x180], R16 ;  /* 0x0001801003007988 */ /* 0x010fe20008000c04 */
[----:B-1----:R-:W-:-:S03]  /*35880*/  LOP3.LUT R5, R26, 0x2c, R0, 0xfe, !PT ;  /* 0x0000002c1a057812 */ /* 0x002fc600078efe00 */
[----:B------:R0:W-:Y:S01]  /*35890*/  STL [R1+0xcc], R2 ;  /* 0x0000cc0201007387 */ /* 0x0001e20000100800 */
[----:B--2---:R-:W-:-:S03]  /*358a0*/  LOP3.LUT R4, R26, 0x30, R0, 0xfe, !PT ;  /* 0x000000301a047812 */ /* 0x004fc600078efe00 */
[----:B------:R1:W-:Y:S04]  /*358b0*/  STL [R1+0xd0], R5 ;  /* 0x0000d00501007387 */ /* 0x0003e80000100800 */
[----:B------:R2:W-:Y:S01]  /*358c0*/  STL [R1+0xd4], R4 ;  /* 0x0000d40401007387 */ /* 0x0005e20000100800 */
[C-C-:B0-----:R-:W-:Y:S02]  /*358d0*/  LOP3.LUT R2, R26.reuse, 0x34, R0.reuse, 0xfe, !PT ;  /* 0x000000341a027812 */ /* 0x141fe400078efe00 */
        /* <DEDUP_REMOVED lines=154> */
[----:B------:R-:W2:Y:S01]  /*36280*/  LDL R27, [R1+0xb0] ;  /* 0x0000b000011b7983 */ /* 0x000ea20000100800 */
[----:B0-----:R-:W-:-:S03]  /*36290*/  LOP3.LUT R2, R26, 0x16c, R0, 0xfe, !PT ;  /* 0x0000016c1a027812 */ /* 0x001fc600078efe00 */
[----:B------:R0:W-:Y:S01]  /*362a0*/  STL [R1+0x218], R4 ;  /* 0x0002180401007387 */ /* 0x0001e20000100800 */
[----:B-1----:R-:W-:-:S03]  /*362b0*/  LOP3.LUT R5, R26, 0x170, R0, 0xfe, !PT ;  /* 0x000001701a057812 */ /* 0x002fc600078efe00 */
[----:B------:R1:W-:Y:S01]  /*362c0*/  STL [R1+0x21c], R2 ;  /* 0x00021c0201007387 */ /* 0x0003e20000100800 */
[----:B------:R-:W-:Y:S01]  /*362d0*/  BAR.SYNC.DEFER_BLOCKING 0x0 ;  /* 0x0000000000007b1d */ /* 0x000fe20000010000 */
[C-C-:B0-----:R-:W-:Y:S02]  /*362e0*/  LOP3.LUT R4, R26.reuse, 0x174, R0.reuse, 0xfe, !PT ;  /* 0x000001741a047812 */ /* 0x141fe400078efe00 */
[----:B-1----:R-:W-:-:S03]  /*362f0*/  LOP3.LUT R2, R26, 0x178, R0, 0xfe, !PT ;  /* 0x000001781a027812 */ /* 0x002fc600078efe00 */
[----:B------:R0:W-:Y:S04]  /*36300*/  STL [R1+0x220], R5 ;  /* 0x0002200501007387 */ /* 0x0001e80000100800 */
[----:B------:R1:W-:Y:S01]  /*36310*/  STL [R1+0x224], R4 ;  /* 0x0002240401007387 */ /* 0x0003e20000100800 */
[----:B0-----:R-:W-:-:S03]  /*36320*/  LOP3.LUT R5, R26, 0x17c, R0, 0xfe, !PT ;  /* 0x0000017c1a057812 */ /* 0x001fc600078efe00 */
[----:B------:R0:W-:Y:S01]  /*36330*/  STL [R1+0x228], R2 ;  /* 0x0002280201007387 */ /* 0x0001e20000100800 */
[----:B-1----:R-:W-:-:S03]  /*36340*/  LOP3.LUT R4, R26, 0x180, R0, 0xfe, !PT ;  /* 0x000001801a047812 */ /* 0x002fc600078efe00 */
[----:B------:R1:W-:Y:S04]  /*36350*/  STL [R1+0x22c], R5 ;  /* 0x00022c0501007387 */ /* 0x0003e80000100800 */
[----:B------:R3:W-:Y:S01]  /*36360*/  STL [R1+0x230], R4 ;  /* 0x0002300401007387 */ /* 0x0007e20000100800 */
[C-C-:B0-----:R-:W-:Y:S02]  /*36370*/  LOP3.LUT R2, R26.reuse, 0x184, R0.reuse, 0xfe, !PT ;  /* 0x000001841a027812 */ /* 0x141fe400078efe00 */
[----:B-1----:R-:W-:-:S03]  /*36380*/  LOP3.LUT R5, R26, 0x188, R0, 0xfe, !PT ;  /* 0x000001881a057812 */ /* 0x002fc600078efe00 */
[----:B------:R0:W-:Y:S01]  /*36390*/  STL [R1+0x238], R2 ;  /* 0x0002380201007387 */ /* 0x0001e20000100800 */
[----:B---3--:R-:W-:-:S03]  /*363a0*/  LOP3.LUT R4, R26, 0x18c, R0, 0xfe, !PT ;  /* 0x0000018c1a047812 */ /* 0x008fc600078efe00 */
        /* <DEDUP_REMOVED lines=35> */
[C-C-:B---3--:R-:W-:Y:S02]  /*365e0*/  LOP3.LUT R4, R26.reuse, 0x1d4, R0.reuse, 0xfe, !PT ;  /* 0x000001d41a047812 */ /* 0x148fe400078efe00 */
[C-C-:B------:R-:W-:Y:S01]  /*365f0*/  LOP3.LUT R6, R26.reuse, 0x1d8, R0.reuse, 0xfe, !PT ;  /* 0x000001d81a067812 */ /* 0x140fe200078efe00 */
[----:B0-----:R-:W3:Y:S04]  /*36600*/  LDL.LU R2, [R1+0xc74] ;  /* 0x000c740001027983 */ /* 0x001ee80000300800 */
[----:B------:R-:W-:Y:S04]  /*36610*/  STL [R1+0x284], R5 ;  /* 0x0002840501007387 */ /* 0x000fe80000100800 */
[----:B------:R0:W-:Y:S04]  /*36620*/  STL [R1+0x288], R4 ;  /* 0x0002880401007387 */ /* 0x0001e80000100800 */
[----:B------:R-:W-:Y:S01]  /*36630*/  STL [R1+0x28c], R6 ;  /* 0x00028c0601007387 */ /* 0x000fe20000100800 */
[----:B0-----:R-:W-:-:S02]  /*36640*/  LOP3.LUT R4, R26, 0x1dc, R0, 0xfe, !PT ;  /* 0x000001dc1a047812 */ /* 0x001fc400078efe00 */
[----:B------:R-:W-:-:S03]  /*36650*/  LOP3.LUT R5, R26, 0x1e0, R0, 0xfe, !PT ;  /* 0x000001e01a057812 */ /* 0x000fc600078efe00 */
[----:B------:R0:W-:Y:S04]  /*36660*/  STL [R1+0x290], R4 ;  /* 0x0002900401007387 */ /* 0x0001e80000100800 */
[----:B------:R1:W-:Y:S01]  /*36670*/  STL [R1+0x294], R5 ;  /* 0x0002940501007387 */ /* 0x0003e20000100800 */
[----:B0-----:R-:W-:-:S05]  /*36680*/  LOP3.LUT R4, R26, 0x1e4, R0, 0xfe, !PT ;  /* 0x000001e41a047812 */ /* 0x001fca00078efe00 */
[----:B------:R0:W-:Y:S01]  /*36690*/  STL [R1+0x298], R4 ;  /* 0x0002980401007387 */ /* 0x0001e20000100800 */
[C-C-:B------:R-:W-:Y:S02]  /*366a0*/  LOP3.LUT R6, R26.reuse, 0x1ec, R0.reuse, 0xfe, !PT ;  /* 0x000001ec1a067812 */ /* 0x140fe400078efe00 */
[C-C-:B-1----:R-:W-:Y:S02]  /*366b0*/  LOP3.LUT R5, R26.reuse, 0x1f0, R0.reuse, 0xfe, !PT ;  /* 0x000001f01a057812 */ /* 0x142fe400078efe00 */
[----:B0-----:R-:W-:Y:S01]  /*366c0*/  LOP3.LUT R4, R26, 0x1e8, R0, 0xfe, !PT ;  /* 0x000001e81a047812 */ /* 0x001fe200078efe00 */
[----:B--2---:R-:W0:Y:S01]  /*366d0*/  LDS.128 R8, [R27+UR4] ;  /* 0x000000041b087984 */ /* 0x004e220008000c00 */
[----:B------:R-:W-:-:S03]  /*366e0*/  LOP3.LUT R16, R27, 0x40, RZ, 0x3c, !PT ;  /* 0x000000401b107812 */ /* 0x000fc600078e3cff */
[----:B------:R-:W-:Y:S04]  /*366f0*/  LDS.128 R20, [R27+UR4+0x800] ;  /* 0x000800041b147984 */ /* 0x000fe80008000c00 */
[----:B------:R-:W-:Y:S04]  /*36700*/  STL [R1+0x1b8], R16 ;  /* 0x0001b81001007387 */ /* 0x000fe80000100800 */
[----:B------:R-:W-:Y:S04]  /*36710*/  LDS.128 R12, [R16+UR4+0x800] ;  /* 0x00080004100c7984 */ /* 0x000fe80008000c00 */
[----:B0-----:R-:W-:Y:S04]  /*36720*/  STL.64 [R1+0xa0], R8 ;  /* 0x0000a00801007387 */ /* 0x001fe80000100a00 */
[----:B------:R-:W-:Y:S04]  /*36730*/  STL.64 [R1+0xa8], R10 ;  /* 0x0000a80a01007387 */ /* 0x000fe80000100a00 */
[----:B------:R-:W0:Y:S04]  /*36740*/  LDS.128 R8, [R16+UR4] ;  /* 0x0000000410087984 */ /* 0x000e280008000c00 */
[----:B------:R1:W-:Y:S02]  /*36750*/  STL [R1+0x29c], R4 ;  /* 0x00029c0401007387 */ /* 0x0003e40000100800 */
[----:B-1----:R-:W-:-:S02]  /*36760*/  LOP3.LUT R4, R26, 0x1f4, R0, 0xfe, !PT ;  /* 0x000001f41a047812 */ /* 0x002fc400078efe00 */
[----:B0-----:R-:W-:Y:S04]  /*36770*/  STL.64 [R1+0x10], R8 ;  /* 0x0000100801007387 */ /* 0x001fe80000100a00 */
[----:B------:R-:W-:Y:S04]  /*36780*/  STL.64 [R1+0x18], R10 ;  /* 0x0000180a01007387 */ /* 0x000fe80000100a00 */
[----:B------:R-:W-:Y:S04]  /*36790*/  STL [R1+0x2a0], R6 ;  /* 0x0002a00601007387 */ /* 0x000fe80000100800 */
[----:B------:R-:W-:Y:S04]  /*367a0*/  STL [R1+0x2a4], R5 ;  /* 0x0002a40501007387 */ /* 0x000fe80000100800 */
[----:B------:R-:W-:Y:S04]  /*367b0*/  STL [R1+0x2a8], R4 ;  /* 0x0002a80401007387 */ /* 0x000fe80000100800 */
[----:B------:R-:W0:Y:S01]  /*367c0*/  LDS.128 R4, [R27+UR4+0x400] ;  /* 0x000400041b047984 */ /* 0x000e220008000c00 */
[----:B------:R-:W-:-:S03]  /*367d0*/  LOP3.LUT R0, R26, 0x1f8, R0, 0xfe, !PT ;  /* 0x000001f81a007812 */ /* 0x000fc600078efe00 */
[----:B------:R-:W-:Y:S04]  /*367e0*/  LDS.128 R8, [R16+UR4+0x400] ;  /* 0x0004000410087984 */ /* 0x000fe80008000c00 */
[----:B------:R-:W-:Y:S04]  /*367f0*/  STL [R1+0x234], R0 ;  /* 0x0002340001007387 */ /* 0x000fe80000100800 */
[----:B------:R1:W-:Y:S04]  /*36800*/  STL [R1+0xcd4], R21 ;  /* 0x000cd41501007387 */ /* 0x0003e80000100800 */
[----:B------:R-:W-:Y:S04]  /*36810*/  LDS.128 R16, [R16+UR4+0xc00] ;  /* 0x000c000410107984 */ /* 0x000fe80008000c00 */
[----:B0-----:R-:W-:Y:S04]  /*36820*/  STL.64 [R1], R4 ;  /* 0x0000000401007387 */ /* 0x001fe80000100a00 */
[----:B------:R-:W-:Y:S04]  /*36830*/  STL.64 [R1+0x8], R6 ;  /* 0x0000080601007387 */ /* 0x000fe80000100a00 */
[----:B-1----:R-:W2:Y:S04]  /*36840*/  LDL.LU R21, [R1+0x10] ;  /* 0x0000100001157983 */ /* 0x002ea80000300800 */
[----:B------:R-:W0:Y:S04]  /*36850*/  LDS.128 R4, [R27+UR4+0xc00] ;  /* 0x000c00041b047984 */ /* 0x000e280008000c00 */
[----:B------:R-:W-:Y:S04]  /*36860*/  STL [R1+0xcd0], R22 ;  /* 0x000cd01601007387 */ /* 0x000fe80000100800 */
[----:B------:R-:W-:Y:S01]  /*36870*/  STL [R1+0xccc], R23 ;  /* 0x000ccc1701007387 */ /* 0x000fe20000100800 */
[----:B------:R-:W-:Y:S06]  /*36880*/  BAR.SYNC.DEFER_BLOCKING 0x0 ;  /* 0x0000000000007b1d */ /* 0x000fec0000010000 */
[----:B--2---:R-:W-:Y:S04]  /*36890*/  STL.64 [R1+0xd50], R20 ;  /* 0x000d501401007387 */ /* 0x004fe80000100a00 */
[----:B0-----:R-:W-:Y:S04]  /*368a0*/  STL [R1+0xce0], R5 ;  /* 0x000ce00501007387 */ /* 0x001fe80000100800 */
[----:B------:R0:W-:Y:S04]  /*368b0*/  STL [R1+0xcdc], R6 ;  /* 0x000cdc0601007387 */ /* 0x0001e80000100800 */
[----:B------:R1:W-:Y:S01]  /*368c0*/  STL [R1+0xcd8], R7 ;  /* 0x000cd80701007387 */ /* 0x0003e20000100800 */
[----:B0-----:R-:W0:Y:S03]  /*368d0*/  LDC R6, c[0x0][0x248] ;  /* 0x00009200ff067b82 */ /* 0x001e260000000800 */
[----:B-1----:R-:W2:Y:S04]  /*368e0*/  LDL.LU R7, [R1+0xa0] ;  /* 0x0000a00001077983 */ /* 0x002ea80000300800 */
[----:B------:R-:W-:Y:S04]  /*368f0*/  STL.64 [R1+0xcf0], R10 ;  /* 0x000cf00a01007387 */ /* 0x000fe80000100a00 */
[----:B------:R1:W-:Y:S04]  /*36900*/  STL.64 [R1+0xce8], R8 ;  /* 0x000ce80801007387 */ /* 0x0003e80000100a00 */
[----:B-1----:R-:W4:Y:S04]  /*36910*/  LDL.LU R8, [R1+0x90] ;  /* 0x0000900001087983 */ /* 0x002f280000300800 */
[----:B------:R-:W4:Y:S04]  /*36920*/  LDL.LU R9, [R1+0x94] ;  /* 0x0000940001097983 */ /* 0x000f280000300800 */
[----:B------:R-:W5:Y:S04]  /*36930*/  LDL.LU R10, [R1+0x98] ;  /* 0x00009800010a7983 */ /* 0x000f680000300800 */
[----:B------:R-:W5:Y:S04]  /*36940*/  LDL.LU R11, [R1+0x9c] ;  /* 0x00009c00010b7983 */ /* 0x000f680000300800 */
[----:B------:R-:W3:Y:S04]  /*36950*/  LDL.LU R24, [R1+0x30] ;  /* 0x0000300001187983 */ /* 0x000ee80000300800 */
[----:B------:R-:W3:Y:S04]  /*36960*/  LDL.LU R25, [R1+0x34] ;  /* 0x0000340001197983 */ /* 0x000ee80000300800 */
[----:B------:R-:W3:Y:S04]  /*36970*/  LDL.LU R26, [R1+0x38] ;  /* 0x00003800011a7983 */ /* 0x000ee80000300800 */
[----:B------:R-:W3:Y:S04]  /*36980*/  LDL.LU R27, [R1+0x3c] ;  /* 0x00003c00011b7983 */ /* 0x000ee80000300800 */
[----:B------:R-:W2:Y:S04]  /*36990*/  LDL.LU R20, [R1+0x20] ;  /* 0x0000200001147983 */ /* 0x000ea80000300800 */
[----:B------:R-:W2:Y:S04]  /*369a0*/  LDL.LU R21, [R1+0x24] ;  /* 0x0000240001157983 */ /* 0x000ea80000300800 */
[----:B------:R-:W2:Y:S04]  /*369b0*/  LDL.LU R22, [R1+0x28] ;  /* 0x0000280001167983 */ /* 0x000ea80000300800 */
[----:B------:R-:W2:Y:S04]  /*369c0*/  LDL.LU R23, [R1+0x2c] ;  /* 0x00002c0001177983 */ /* 0x000ea80000300800 */
[----:B-----5:R-:W-:Y:S04]  /*369d0*/  STL.64 [R1+0xd00], R10 ;  /* 0x000d000a01007387 */ /* 0x020fe80000100a00 */
[----:B----4-:R1:W-:Y:S04]  /*369e0*/  STL.64 [R1+0xcf8], R8 ;  /* 0x000cf80801007387 */ /* 0x0103e80000100a00 */
[----:B-1----:R-:W4:Y:S04]  /*369f0*/  LDL.LU R8, [R1+0x80] ;  /* 0x0000800001087983 */ /* 0x002f280000300800 */
[----:B------:R-:W4:Y:S04]  /*36a00*/  LDL.LU R9, [R1+0x84] ;  /* 0x0000840001097983 */ /* 0x000f280000300800 */
[----:B------:R-:W5:Y:S04]  /*36a10*/  LDL.LU R10, [R1+0x88] ;  /* 0x00008800010a7983 */ /* 0x000f680000300800 */
[----:B------:R-:W5:Y:S04]  /*36a20*/  LDL.LU R11, [R1+0x8c] ;  /* 0x00008c00010b7983 */ /* 0x000f680000300800 */
        /* <DEDUP_REMOVED lines=22> */
[----:B------:R-:W4:Y:S04]  /*36b90*/  LDL.LU R10, [R1+0x48] ;  /* 0x00004800010a7983 */ /* 0x000f280000300800 */
[----:B------:R-:W4:Y:S04]  /*36ba0*/  LDL.LU R11, [R1+0x4c] ;  /* 0x00004c00010b7983 */ /* 0x000f280000300800 */
[----:B--2---:R1:W-:Y:S04]  /*36bb0*/  STS.128 [R3+UR4], R20 ;  /* 0x0000001403007988 */ /* 0x0043e80008000c04 */
[----:B---3--:R2:W-:Y:S04]  /*36bc0*/  STS.128 [R3+UR4+0x200], R24 ;  /* 0x0002001803007988 */ /* 0x0085e80008000c04 */
[----:B-1----:R-:W3:Y:S04]  /*36bd0*/  LDL.LU.64 R20, [R1+0xd50] ;  /* 0x000d500001147983 */ /* 0x002ee80000300a00 */
[----:B--2---:R-:W2:Y:S04]  /*36be0*/  LDL.LU.64 R24, [R1+0xd48] ;  /* 0x000d480001187983 */ /* 0x004ea80000300a00 */
[----:B------:R-:W5:Y:S04]  /*36bf0*/  LDL.LU R5, [R1+0xb4] ;  /* 0x0000b40001057983 */ /* 0x000f680000300800 */
[----:B----4-:R1:W-:Y:S04]  /*36c00*/  STS.128 [R3+UR4+0x80], R8 ;  /* 0x0000800803007988 */ /* 0x0103e80008000c04 */
[----:B-1----:R-:W4:Y:S04]  /*36c10*/  LDL.LU.64 R10, [R1+0xd40] ;  /* 0x000d4000010a7983 */ /* 0x002f280000300a00 */
[----:B------:R-:W4:Y:S04]  /*36c20*/  LDL.LU.64 R8, [R1+0xd38] ;  /* 0x000d380001087983 */ /* 0x000f280000300a00 */
[----:B------:R-:W5:Y:S04]  /*36c30*/  LDL.LU R22, [R1] ;  /* 0x0000000001167983 */ /* 0x000f680000300800 */
[----:B----4-:R1:W-:Y:S04]  /*36c40*/  STS.128 [R3+UR4+0x280], R8 ;  /* 0x0002800803007988 */ /* 0x0103e80008000c04 */
[----:B-1----:R-:W4:Y:S04]  /*36c50*/  LDL.LU.64 R10, [R1+0xd30] ;  /* 0x000d3000010a7983 */ /* 0x002f280000300a00 */
[----:B------:R-:W4:Y:S04]  /*36c60*/  LDL.LU.64 R8, [R1+0xd28] ;  /* 0x000d280001087983 */ /* 0x000f280000300a00 */
        /* <DEDUP_REMOVED lines=8> */
[----:B------:R-:W4:Y:S01]  /*36cf0*/  LDL.LU.64 R8, [R1+0xcf8] ;  /* 0x000cf80001087983 */ /* 0x000f220000300a00 */
[C---:B------:R-:W-:Y:S01]  /*36d00*/  ISETP.GE.AND P0, PT, R2.reuse, UR6, PT ;  /* 0x0000000602007c0c */ /* 0x040fe2000bf06270 */
[----:B------:R-:W-:Y:S01]  /*36d10*/  IMAD R2, R2, UR5, RZ ;  /* 0x0000000502027c24 */ /* 0x000fe2000f8e02ff */
[----:B------:R-:W-:-:S02]  /*36d20*/  ULDC UR5, c[0x0][0x22c] ;  /* 0x00008b0000057ab9 */ /* 0x000fc40000000800 */
[C---:B--2---:R-:W-:Y:S01]  /*36d30*/  ISETP.LT.AND P1, PT, R24.reuse, UR7, !P0 ;  /* 0x0000000718007c0c */ /* 0x044fe2000c721270 */
[----:B------:R-:W-:Y:S01]  /*36d40*/  ULDC.64 UR6, c[0x0][0x220] ;  /* 0x0000880000067ab9 */ /* 0x000fe20000000a00 */
[-C--:B0-----:R-:W-:Y:S01]  /*36d50*/  IMAD R23, R24, R6.reuse, RZ ;  /* 0x0000000618177224 */ /* 0x081fe200078e02ff */
[C---:B------:R-:W-:Y:S01]  /*36d60*/  LEA R0, P2, R2.reuse, UR6, 0x1 ;  /* 0x0000000602007c11 */ /* 0x040fe2000f8408ff */
[----:B------:R-:W-:Y:S01]  /*36d70*/  ULDC UR6, c[0x0][0x22c] ;  /* 0x00008b0000067ab9 */ /* 0x000fe20000000800 */
[C---:B------:R-:W-:Y:S01]  /*36d80*/  ISETP.LT.AND P4, PT, R25.reuse, UR5, !P0 ;  /* 0x0000000519007c0c */ /* 0x040fe2000c781270 */
[----:B------:R-:W-:Y:S01]  /*36d90*/  IMAD R25, R25, R6, RZ ;  /* 0x0000000619197224 */ /* 0x000fe200078e02ff */
[----:B------:R-:W-:Y:S01]  /*36da0*/  LEA.HI.X.SX32 R2, R2, UR7, 0x1, P2 ;  /* 0x0000000702027c11 */ /* 0x000fe200090f0eff */
[----:B------:R-:W-:Y:S01]  /*36db0*/  ULDC UR5, c[0x0][0x22c] ;  /* 0x00008b0000057ab9 */ /* 0x000fe20000000800 */
[-C--:B------:R-:W-:Y:S01]  /*36dc0*/  LEA R26, P2, R23, R0.reuse, 0x1 ;  /* 0x00000000171a7211 */ /* 0x080fe200078408ff */
[----:B------:R-:W-:Y:S01]  /*36dd0*/  ULDC UR7, c[0x0][0x22c] ;  /* 0x00008b0000077ab9 */ /* 0x000fe20000000800 */
[----:B------:R-:W-:-:S02]  /*36de0*/  LEA R24, P3, R25, R0, 0x1 ;  /* 0x0000000019187211 */ /* 0x000fc400078608ff */
[-C--:B------:R-:W-:Y:S02]  /*36df0*/  LEA.HI.X.SX32 R27, R23, R2.reuse, 0x1, P2 ;  /* 0x00000002171b7211 */ /* 0x080fe400010f0eff */
[----:B------:R-:W-:Y:S02]  /*36e00*/  LEA.HI.X.SX32 R25, R25, R2, 0x1, P3 ;  /* 0x0000000219197211 */ /* 0x000fe400018f0eff */
[----:B------:R-:W-:Y:S01]  /*36e10*/  ISETP.LT.AND P3, PT, R29, UR6, !P0 ;  /* 0x000000061d007c0c */ /* 0x000fe2000c761270 */
[----:B------:R-:W-:Y:S01]  /*36e20*/  ULDC UR6, c[0x0][0x22c] ;  /* 0x00008b0000067ab9 */ /* 0x000fe20000000800 */
[----:B----4-:R0:W-:Y:S01]  /*36e30*/  STS.128 [R3+UR4+0x380], R8 ;  /* 0x0003800803007988 */ /* 0x0101e20008000c04 */
[----:B------:R-:W-:Y:S06]  /*36e40*/  BAR.SYNC.DEFER_BLOCKING 0x0 ;  /* 0x0000000000007b1d */ /* 0x000fec0000010000 */
[----:B0-----:R-:W2:Y:S01]  /*36e50*/  LDL.LU.64 R10, [R1+0xcf0] ;  /* 0x000cf000010a7983 */ /* 0x001ea20000300a00 */
[----:B------:R-:W-:-:S03]  /*36e60*/  IMAD R3, R28, R6, RZ ;  /* 0x000000061c037224 */ /* 0x000fc600078e02ff */
[----:B------:R-:W4:Y:S04]  /*36e70*/  LDL.LU.64 R8, [R1+0xce8] ;  /* 0x000ce80001087983 */ /* 0x000f280000300a00 */
[----:B------:R-:W-:Y:S04]  /*36e80*/  @P1 STG.E.U16 desc[UR10][R26.64], R7 ;  /* 0x000000071a001986 */ /* 0x000fe8000c10150a */
[----:B---3--:R0:W-:Y:S01]  /*36e90*/  @P4 STG.E.U16 desc[UR10][R24.64], R21 ;  /* 0x0000001518004986 */ /* 0x0081e2000c10150a */
[----:B------:R-:W-:Y:S01]  /*36ea0*/  ISETP.LT.AND P1, PT, R28, UR5, !P0 ;  /* 0x000000051c007c0c */ /* 0x000fe2000c721270 */
[----:B------:R-:W-:Y:S01]  /*36eb0*/  ULDC UR5, c[0x0][0x22c] ;  /* 0x00008b0000057ab9 */ /* 0x000fe20000000800 */
[----:B0-----:R-:W-:Y:S01]  /*36ec0*/  IMAD R25, R29, R6, RZ ;  /* 0x000000061d197224 */ /* 0x001fe200078e02ff */
[----:B------:R-:W3:Y:S04]  /*36ed0*/  LDL.LU R24, [R1+0xb8] ;  /* 0x0000b80001187983 */ /* 0x000ee80000300800 */
[----:B------:R-:W-:-:S04]  /*36ee0*/  LEA R28, P6, R25, R0, 0x1 ;  /* 0x00000000191c7211 */ /* 0x000fc800078c08ff */
[----:B------:R-:W-:Y:S02]  /*36ef0*/  LEA.HI.X.SX32 R29, R25, R2, 0x1, P6 ;  /* 0x00000002191d7211 */ /* 0x000fe400030f0eff */
[----:B------:R-:W2:Y:S01]  /*36f00*/  LDL.LU R25, [R1+0xe4] ;  /* 0x0000e40001197983 */ /* 0x000ea20000300800 */
[----:B------:R-:W-:Y:S02]  /*36f10*/  LEA R26, P2, R3, R0, 0x1 ;  /* 0x00000000031a7211 */ /* 0x000fe400078408ff */
[C---:B-----5:R-:W-:Y:S01]  /*36f20*/  ISETP.LT.AND P4, PT, R5.reuse, UR5, !P0 ;  /* 0x0000000505007c0c */ /* 0x060fe2000c781270 */
[----:B------:R-:W-:Y:S01]  /*36f30*/  IMAD R5, R5, R6, RZ ;  /* 0x0000000605057224 */ /* 0x000fe200078e02ff */
[----:B------:R-:W-:Y:S01]  /*36f40*/  LEA.HI.X.SX32 R27, R3, R2, 0x1, P2 ;  /* 0x00000002031b7211 */ /* 0x000fe200010f0eff */
[----:B------:R-:W-:-:S04]  /*36f50*/  ULDC UR5, c[0x0][0x22c] ;  /* 0x00008b0000057ab9 */ /* 0x000fc80000000800 */
[----:B------:R-:W-:Y:S04]  /*36f60*/  @P1 STG.E.U16 desc[UR10][R26.64], R22 ;  /* 0x000000161a001986 */ /* 0x000fe8000c10150a */
[----:B----4-:R0:W-:Y:S01]  /*36f70*/  @P3 STG.E.U16 desc[UR10][R28.64], R8 ;  /* 0x000000081c003986 */ /* 0x0101e2000c10150a */
[C---:B---3--:R-:W-:Y:S01]  /*36f80*/  ISETP.LT.AND P2, PT, R24.reuse, UR6, !P0 ;  /* 0x0000000618007c0c */ /* 0x048fe2000c741270 */
[----:B------:R-:W-:Y:S01]  /*36f90*/  IMAD R3, R24, R6, RZ ;  /* 0x0000000618037224 */ /* 0x000fe200078e02ff */
[----:B------:R-:W-:Y:S01]  /*36fa0*/  LEA R24, P5, R5, R0, 0x1 ;  /* 0x0000000005187211 */ /* 0x000fe200078a08ff */
[----:B------:R-:W-:Y:S01]  /*36fb0*/  ULDC UR6, c[0x0][0x22c] ;  /* 0x00008b0000067ab9 */ /* 0x000fe20000000800 */
[----:B--2---:R-:W-:Y:S01]  /*36fc0*/  ISETP.LT.AND P1, PT, R25, UR7, !P0 ;  /* 0x0000000719007c0c */ /* 0x004fe2000c721270 */
[----:B------:R-:W-:Y:S01]  /*36fd0*/  ULDC UR7, c[0x0][0x22c] ;  /* 0x00008b0000077ab9 */ /* 0x000fe20000000800 */
[----:B------:R-:W-:-:S02]  /*36fe0*/  LEA.HI.X.SX32 R25, R5, R2, 0x1, P5 ;  /* 0x0000000205197211 */ /* 0x000fc400028f0eff */
[----:B------:R-:W2:Y:S04]  /*36ff0*/  LDL.LU R5, [R1+0xce0] ;  /* 0x000ce00001057983 */ /* 0x000ea80000300800 */
[----:B0-----:R-:W3:Y:S01]  /*37000*/  LDL.LU R28, [R1+0xbc] ;  /* 0x0000bc00011c7983 */ /* 0x001ee20000300800 */
[----:B------:R-:W-:-:S03]  /*37010*/  LEA R26, P6, R3, R0, 0x1 ;  /* 0x00000000031a7211 */ /* 0x000fc600078c08ff */
[----:B------:R0:W-:Y:S01]  /*37020*/  @P4 STG.E.U16 desc[UR10][R24.64], R20 ;  /* 0x0000001418004986 */ /* 0x0001e2000c10150a */
[----:B------:R-:W-:-:S03]  /*37030*/  LEA.HI.X.SX32 R27, R3, R2, 0x1, P6 ;  /* 0x00000002031b7211 */ /* 0x000fc600030f0eff */
[----:B------:R-:W4:Y:S04]  /*37040*/  LDL.LU R29, [R1+0xc8] ;  /* 0x0000c800011d7983 */ /* 0x000f280000300800 */
[----:B------:R1:W-:Y:S04]  /*37050*/  @P2 STG.E.U16 desc[UR10][R26.64], R12 ;  /* 0x0000000c1a002986 */ /* 0x0003e8000c10150a */
[----:B0-----:R-:W5:Y:S04]  /*37060*/  LDL.LU R25, [R1+0xc0] ;  /* 0x0000c00001197983 */ /* 0x001f680000300800 */
[----:B------:R-:W2:Y:S01]  /*37070*/  LDL.LU R24, [R1+0xe8] ;  /* 0x0000e80001187983 */ /* 0x000ea20000300800 */
[C---:B---3--:R-:W-:Y:S01]  /*37080*/  IMAD R3, R28.reuse, R6, RZ ;  /* 0x000000061c037224 */ /* 0x048fe200078e02ff */
[----:B------:R-:W-:Y:S01]  /*37090*/  ISETP.LT.AND P3, PT, R28, UR5, !P0 ;  /* 0x000000051c007c0c */ /* 0x000fe2000c761270 */
[----:B------:R-:W-:Y:S01]  /*370a0*/  ULDC UR5, c[0x0][0x22c] ;  /* 0x00008b0000057ab9 */ /* 0x000fe20000000800 */
[----:B------:R-:W3:Y:S02]  /*370b0*/  LDL.LU R28, [R1+0xd0] ;  /* 0x0000d000011c7983 */ /* 0x000ee40000300800 */
[----:B-1----:R-:W-:-:S04]  /*370c0*/  LEA R26, P2, R3, R0, 0x1 ;  /* 0x00000000031a7211 */ /* 0x002fc800078408ff */
[----:B------:R-:W-:Y:S02]  /*370d0*/  LEA.HI.X.SX32 R27, R3, R2, 0x1, P2 ;  /* 0x00000002031b7211 */ /* 0x000fe400010f0eff */
[----:B------:R-:W4:Y:S04]  /*370e0*/  LDL.LU R3, [R1+0xc4] ;  /* 0x0000c40001037983 */ /* 0x000f280000300800 */
[----:B------:R0:W-:Y:S01]  /*370f0*/  @P3 STG.E.U16 desc[UR10][R26.64], R4 ;  /* 0x000000041a003986 */ /* 0x0001e2000c10150a */
[C---:B-----5:R-:W-:Y:S01]  /*37100*/  ISETP.LT.AND P4, PT, R25.reuse, UR5, !P0 ;  /* 0x0000000519007c0c */ /* 0x060fe2000c781270 */
[----:B------:R-:W-:Y:S01]  /*37110*/  IMAD R25, R25, R6, RZ ;  /* 0x0000000619197224 */ /* 0x000fe200078e02ff */
[----:B------:R-:W-:Y:S01]  /*37120*/  ULDC UR5, c[0x0][0x22c] ;  /* 0x00008b0000057ab9 */ /* 0x000fe20000000800 */
[----:B--2---:R-:W-:-:S03]  /*37130*/  ISETP.LT.AND P2, PT, R24, UR7, !P0 ;  /* 0x0000000718007c0c */ /* 0x004fc6000c741270 */
[----:B------:R-:W-:-:S04]  /*37140*/  LEA R24, P6, R25, R0, 0x1 ;  /* 0x0000000019187211 */ /* 0x000fc800078c08ff */
[----:B------:R-:W-:Y:S02]  /*37150*/  LEA.HI.X.SX32 R25, R25, R2, 0x1, P6 ;  /* 0x0000000219197211 */ /* 0x000fe400030f0eff */
[----:B0-----:R-:W-:-:S03]  /*37160*/  PRMT R4, R7, 0x7632, R4 ;  /* 0x0000763207047816 */ /* 0x001fc60000000004 */
[----:B------:R-:W-:Y:S01]  /*37170*/  @P4 STG.E.U16 desc[UR10][R24.64], R16 ;  /* 0x0000001018004986 */ /* 0x000fe2000c10150a */
[C---:B----4-:R-:W-:Y:S01]  /*37180*/  ISETP.LT.AND P5, PT, R3.reuse, UR6, !P0 ;  /* 0x0000000603007c0c */ /* 0x050fe2000c7a1270 */
[----:B------:R-:W-:Y:S01]  /*37190*/  IMAD R3, R3, R6, RZ ;  /* 0x0000000603037224 */ /* 0x000fe200078e02ff */
[----:B------:R-:W-:Y:S01]  /*371a0*/  ULDC UR6, c[0x0][0x22c] ;  /* 0x00008b0000067ab9 */ /* 0x000fe20000000800 */
[----:B------:R-:W2:Y:S03]  /*371b0*/  LDL.LU R6, [R1+0xcdc] ;  /* 0x000cdc0001067983 */ /* 0x000ea60000300800 */
[C---:B------:R-:W-:Y:S01]  /*371c0*/  LEA R26, P3, R3.reuse, R0, 0x1 ;  /* 0x00000000031a7211 */ /* 0x040fe200078608ff */
[----:B------:R-:W4:Y:S03]  /*371d0*/  LDL.LU R7, [R1+0xcd8] ;  /* 0x000cd80001077983 */ /* 0x000f260000300800 */
[----:B------:R-:W-:-:S02]  /*371e0*/  LEA.HI.X.SX32 R27, R3, R2, 0x1, P3 ;  /* 0x00000002031b7211 */ /* 0x000fc400018f0eff */
[----:B------:R-:W0:Y:S01]  /*371f0*/  LDC R3, c[0x0][0x248] ;  /* 0x00009200ff037b82 */ /* 0x000e220000000800 */
[C---:B------:R-:W-:Y:S01]  /*37200*/  ISETP.LT.AND P3, PT, R29.reuse, UR5, !P0 ;  /* 0x000000051d007c0c */ /* 0x040fe2000c761270 */
[----:B------:R-:W-:Y:S01]  /*37210*/  ULDC UR5, c[0x0][0x22c] ;  /* 0x00008b0000057ab9 */ /* 0x000fe20000000800 */
[----:B------:R1:W-:Y:S01]  /*37220*/  @P5 STG.E.U16 desc[UR10][R26.64], R4 ;  /* 0x000000041a005986 */ /* 0x0003e2000c10150a */
[----:B0-----:R-:W-:Y:S01]  /*37230*/  IMAD R3, R29, R3, RZ ;  /* 0x000000031d037224 */ /* 0x001fe200078e02ff */
[----:B-1----:R-:W-:Y:S02]  /*37240*/  PRMT R4, R21, 0x7632, R4 ;  /* 0x0000763215047816 */ /* 0x002fe40000000004 */
[----:B------:R-:W5:Y:S01]  /*37250*/  LDL.LU R29, [R1+0xdc] ;  /* 0x0000dc00011d7983 */ /* 0x000f620000300800 */
[----:B------:R-:W0:Y:S03]  /*37260*/  LDC R27, c[0x0][0x248] ;  /* 0x00009200ff1b7b82 */ /* 0x000e260000000800 */
[----:B------:R-:W2:Y:S01]  /*37270*/  LDL.LU R26, [R1+0xcc] ;  /* 0x0000cc00011a7983 */ /* 0x000ea20000300800 */
[----:B------:R-:W-:-:S03]  /*37280*/  LEA R24, P4, R3, R0, 0x1 ;  /* 0x0000000003187211 */ /* 0x000fc600078808ff */
[----:B------:R-:W4:Y:S01]  /*37290*/  LDL.LU R21, [R1+0xcd4] ;  /* 0x000cd40001157983 */ /* 0x000f220000300800 */
[----:B------:R-:W-:-:S05]  /*372a0*/  LEA.HI.X.SX32 R25, R3, R2, 0x1, P4 ;  /* 0x0000000203197211 */ /* 0x000fca00020f0eff */
[----:B------:R1:W-:Y:S02]  /*372b0*/  @P3 STG.E.U16 desc[UR10][R24.64], R4 ;  /* 0x0000000418003986 */ /* 0x0003e4000c10150a */
[----:B-1----:R-:W-:Y:S02]  /*372c0*/  PRMT R4, R22, 0x7632, R4 ;  /* 0x0000763216047816 */ /* 0x002fe40000000004 */
[----:B------:R-:W4:Y:S04]  /*372d0*/  LDL.LU R22, [R1+0xcd0] ;  /* 0x000cd00001167983 */ /* 0x000f280000300800 */
[----:B------:R-:W5:Y:S01]  /*372e0*/  LDL.LU R25, [R1+0xd4] ;  /* 0x0000d40001197983 */ /* 0x000f620000300800 */
[C---:B---3--:R-:W-:Y:S01]  /*372f0*/  ISETP.LT.AND P4, PT, R28.reuse, UR6, !P0 ;  /* 0x000000061c007c0c */ /* 0x048fe2000c781270 */
[----:B0-----:R-:W-:Y:S01]  /*37300*/  IMAD R28, R28, R27, RZ ;  /* 0x0000001b1c1c7224 */ /* 0x001fe200078e02ff */
[----:B------:R-:W-:Y:S01]  /*37310*/  PRMT R8, R8, 0x7632, R8 ;  /* 0x0000763208087816 */ /* 0x000fe20000000008 */
[----:B------:R-:W-:-:S03]  /*37320*/  ULDC UR6, c[0x0][0x22c] ;  /* 0x00008b0000067ab9 */ /* 0x000fc60000000800 */
[----:B------:R-:W-:Y:S01]  /*37330*/  LEA R24, P6, R28, R0, 0x1 ;  /* 0x000000001c187211 */ /* 0x000fe200078c08ff */
[C---:B--2---:R-:W-:Y:S01]  /*37340*/  IMAD R3, R26.reuse, R27, RZ ;  /* 0x0000001b1a037224 */ /* 0x044fe200078e02ff */
[----:B------:R-:W-:Y:S01]  /*37350*/  ISETP.LT.AND P5, PT, R26, UR5, !P0 ;  /* 0x000000051a007c0c */ /* 0x000fe2000c7a1270 */
[----:B------:R-:W-:-:S03]  /*37360*/  ULDC UR5, c[0x0][0x22c] ;  /* 0x00008b0000057ab9 */ /* 0x000fc60000000800 */
[----:B------:R-:W-:-:S04]  /*37370*/  LEA R26, P3, R3, R0, 0x1 ;  /* 0x00000000031a7211 */ /* 0x000fc800078608ff */
[-C--:B------:R-:W-:Y:S02]  /*37380*/  LEA.HI.X.SX32 R27, R3, R2.reuse, 0x1, P3 ;  /* 0x00000002031b7211 */ /* 0x080fe400018f0eff */
[----:B------:R-:W0:Y:S03]  /*37390*/  LDC R3, c[0x0][0x248] ;  /* 0x00009200ff037b82 */ /* 0x000e260000000800 */
[----:B------:R-:W-:Y:S01]  /*373a0*/  @P5 STG.E.U16 desc[UR10][R26.64], R4 ;  /* 0x000000041a005986 */ /* 0x000fe2000c10150a */
[C---:B-----5:R-:W-:Y:S01]  /*373b0*/  ISETP.LT.AND P3, PT, R25.reuse, UR5, !P0 ;  /* 0x0000000519007c0c */ /* 0x060fe2000c761270 */
[----:B------:R-:W-:Y:S01]  /*373c0*/  ULDC UR5, c[0x0][0x22c] ;  /* 0x00008b0000057ab9 */ /* 0x000fe20000000800 */
[----:B0-----:R-:W-:Y:S01]  /*373d0*/  IMAD R3, R25, R3, RZ ;  /* 0x0000000319037224 */ /* 0x001fe200078e02ff */
[----:B------:R-:W-:Y:S02]  /*373e0*/  LEA.HI.X.SX32 R25, R28, R2, 0x1, P6 ;  /* 0x000000021c197211 */ /* 0x000fe400030f0eff */
[----:B------:R-:W0:Y:S03]  /*373f0*/  LDC R28, c[0x0][0x248] ;  /* 0x00009200ff1c7b82 */ /* 0x000e260000000800 */
[----:B------:R1:W-:Y:S04]  /*37400*/  @P4 STG.E.U16 desc[UR10][R24.64], R8 ;  /* 0x0000000818004986 */ /* 0x0003e8000c10150a */
[----:B-1----:R-:W2:Y:S01]  /*37410*/  LDL.LU R25, [R1+0xd8] ;  /* 0x0000d80001197983 */ /* 0x002ea20000300800 */
[----:B------:R-:W-:-:S02]  /*37420*/  LEA R26, P5, R3, R0, 0x1 ;  /* 0x00000000031a7211 */ /* 0x000fc400078a08ff */
[----:B------:R-:W-:Y:S02]  /*37430*/  PRMT R20, R20, 0x7632, R20 ;  /* 0x0000763214147816 */ /* 0x000fe40000000014 */
[----:B------:R-:W-:Y:S01]  /*37440*/  LEA.HI.X.SX32 R27, R3, R2, 0x1, P5 ;  /* 0x00000002031b7211 */ /* 0x000fe200028f0eff */
[----:B0-----:R-:W-:-:S04]  /*37450*/  IMAD R3, R29, R28, RZ ;  /* 0x0000001c1d037224 */ /* 0x001fc800078e02ff */
[----:B------:R0:W-:Y:S01]  /*37460*/  @P3 STG.E.U16 desc[UR10][R26.64], R20 ;  /* 0x000000141a003986 */ /* 0x0001e2000c10150a */
[----:B------:R-:W-:Y:S01]  /*37470*/  ISETP.LT.AND P3, PT, R29, UR6, !P0 ;  /* 0x000000061d007c0c */ /* 0x000fe2000c761270 */
[----:B------:R-:W-:Y:S02]  /*37480*/  ULDC UR6, c[0x0][0x22c] ;  /* 0x00008b0000067ab9 */ /* 0x000fe40000000800 */
[----:B------:R-:W3:Y:S04]  /*37490*/  LDL.LU R29, [R1+0xa4] ;  /* 0x0000a400011d7983 */ /* 0x000ee80000300800 */
[----:B0-----:R-:W5:Y:S01]  /*374a0*/  LDL.LU R20, [R1+0x14] ;  /* 0x0000140001147983 */ /* 0x001f620000300800 */
[C---:B--2---:R-:W-:Y:S01]  /*374b0*/  ISETP.LT.AND P5, PT, R25.reuse, UR5, !P0 ;  /* 0x0000000519007c0c */ /* 0x044fe2000c7a1270 */
[----:B------:R-:W-:Y:S01]  /*374c0*/  IMAD R8, R25, R28, RZ ;  /* 0x0000001c19087224 */ /* 0x000fe200078e02ff */
[----:B------:R-:W-:Y:S01]  /*374d0*/  PRMT R12, R12, 0x7632, R12 ;  /* 0x000076320c0c7816 */ /* 0x000fe2000000000c */
[----:B------:R-:W2:Y:S01]  /*374e0*/  LDL.LU R25, [R1+0xe0] ;  /* 0x0000e00001197983 */ /* 0x000ea20000300800 */
[-C--:B------:R-:W-:Y:S01]  /*374f0*/  LEA R24, P6, R3, R0.reuse, 0x1 ;  /* 0x0000000003187211 */ /* 0x080fe200078c08ff */
[----:B------:R-:W-:Y:S01]  /*37500*/  ULDC UR5, c[0x0][0x22c] ;  /* 0x00008b0000057ab9 */ /* 0x000fe20000000800 */
[----:B------:R-:W-:-:S04]  /*37510*/  LEA R26, P4, R8, R0, 0x1 ;  /* 0x00000000081a7211 */ /* 0x000fc800078808ff */
[----:B------:R-:W-:-:S05]  /*37520*/  LEA.HI.X.SX32 R27, R8, R2, 0x1, P4 ;  /* 0x00000002081b7211 */ /* 0x000fca00020f0eff */
[----:B------:R0:W-:Y:S01]  /*37530*/  @P5 STG.E.U16 desc[UR10][R26.64], R12 ;  /* 0x0000000c1a005986 */ /* 0x0001e2000c10150a */
[C---:B--2---:R-:W-:Y:S01]  /*37540*/  ISETP.LT.AND P4, PT, R25.reuse, UR5, !P0 ;  /* 0x0000000519007c0c */ /* 0x044fe2000c781270 */
[----:B------:R-:W-:Y:S01]  /*37550*/  IMAD R8, R25, R28, RZ ;  /* 0x0000001c19087224 */ /* 0x000fe200078e02ff */
[----:B------:R-:W-:Y:S01]  /*37560*/  LEA.HI.X.SX32 R25, R3, R2, 0x1, P6 ;  /* 0x0000000203197211 */ /* 0x000fe200030f0eff */
[----:B------:R-:W-:Y:S01]  /*37570*/  ULDC UR5, c[0x0][0x22c] ;  /* 0x00008b0000057ab9 */ /* 0x000fe20000000800 */
[----:B------:R-:W2:Y:S04]  /*37580*/  LDL.LU R3, [R1+0xf0] ;  /* 0x0000f00001037983 */ /* 0x000ea80000300800 */
[----:B0-----:R-:W4:Y:S01]  /*37590*/  LDL.LU R27, [R1+0xec] ;  /* 0x0000ec00011b7983 */ /* 0x001f220000300800 */
[----:B------:R-:W-:-:S02]  /*375a0*/  PRMT R4, R4, 0x7632, R4 ;  /* 0x0000763204047816 */ /* 0x000fc40000000004 */
[----:B------:R-:W-:Y:S01]  /*375b0*/  LEA R26, P5, R8, R0, 0x1 ;  /* 0x00000000081a7211 */ /* 0x000fe200078a08ff */
[----:B------:R-:W5:Y:S04]  /*375c0*/  LDL.LU R12, [R1+0xf8] ;  /* 0x0000f800010c7983 */ /* 0x000f680000300800 */
[----:B------:R0:W-:Y:S01]  /*375d0*/  @P3 STG.E.U16 desc[UR10][R24.64], R4 ;  /* 0x0000000418003986 */ /* 0x0001e2000c10150a */
[----:B------:R-:W-:Y:S01]  /*375e0*/  PRMT R16, R16, 0x7632, R16 ;  /* 0x0000763210107816 */ /* 0x000fe20000000010 */
[C---:B0-----:R-:W-:Y:S02]  /*375f0*/  IMAD R4, R28.reuse, 0x40, R23 ;  /* 0x000000401c047824 */ /* 0x041fe400078e0217 */
[----:B------:R-:W5:Y:S01]  /*37600*/  LDL.LU R23, [R1+0xccc] ;  /* 0x000ccc0001177983 */ /* 0x000f620000300800 */
[----:B--2---:R-:W-:Y:S01]  /*37610*/  ISETP.LT.AND P3, PT, R3, UR5, !P0 ;  /* 0x0000000503007c0c */ /* 0x004fe2000c761270 */
[----:B------:R-:W-:Y:S01]  /*37620*/  IMAD R3, R28, 0x4, R4 ;  /* 0x000000041c037824 */ /* 0x000fe200078e0204 */
[----:B------:R-:W-:Y:S01]  /*37630*/  ULDC UR5, c[0x0][0x22c] ;  /* 0x00008b0000057ab9 */ /* 0x000fe20000000800 */
[----:B----4-:R-:W-:Y:S01]  /*37640*/  ISETP.LT.AND P6, PT, R27, UR6, !P0 ;  /* 0x000000061b007c0c */ /* 0x010fe2000c7c1270 */
[----:B------:R-:W-:Y:S01]  /*37650*/  ULDC UR6, c[0x0][0x22c] ;  /* 0x00008b0000067ab9 */ /* 0x000fe20000000800 */
[----:B------:R-:W-:-:S02]  /*37660*/  LEA.HI.X.SX32 R27, R8, R2, 0x1, P5 ;  /* 0x00000002081b7211 */ /* 0x000fc400028f0eff */
[C---:B------:R-:W-:Y:S01]  /*37670*/  LEA R24, P5, R4.reuse, R0, 0x1 ;  /* 0x0000000004187211 */ /* 0x040fe200078a08ff */
[----:B------:R-:W2:Y:S03]  /*37680*/  LDL.LU R8, [R1+0xf4] ;  /* 0x0000f40001087983 */ /* 0x000ea60000300800 */
[----:B------:R-:W-:Y:S01]  /*37690*/  LEA.HI.X.SX32 R25, R4, R2, 0x1, P5 ;  /* 0x0000000204197211 */ /* 0x000fe200028f0eff */
[----:B------:R0:W-:Y:S01]  /*376a0*/  @P4 STG.E.U16 desc[UR10][R26.64], R16 ;  /* 0x000000101a004986 */ /* 0x0001e2000c10150a */
[----:B------:R-:W-:Y:S01]  /*376b0*/  IMAD R4, R28, 0x4, R3 ;  /* 0x000000041c047824 */ /* 0x000fe200078e0203 */
[----:B0-----:R-:W-:-:S04]  /*376c0*/  LEA R26, P5, R3, R0, 0x1 ;  /* 0x00000000031a7211 */ /* 0x001fc800078a08ff */
[----:B------:R-:W-:Y:S02]  /*376d0*/  LEA.HI.X.SX32 R27, R3, R2, 0x1, P5 ;  /* 0x00000002031b7211 */ /* 0x000fe400028f0eff */
[----:B------:R-:W4:Y:S04]  /*376e0*/  LDL.LU R3, [R1+0xfc] ;  /* 0x0000fc0001037983 */ /* 0x000f280000300800 */
[----:B---3--:R0:W-:Y:S04]  /*376f0*/  @P2 STG.E.U16 desc[UR10][R24.64], R29 ;  /* 0x0000001d18002986 */ /* 0x0081e8000c10150a */
[----:B-----5:R1:W-:Y:S01]  /*37700*/  @P6 STG.E.U16 desc[UR10][R26.64], R20 ;  /* 0x000000141a006986 */ /* 0x0203e2000c10150a */
[----:B0-----:R-:W-:-:S04]  /*37710*/  LEA R24, P2, R4, R0, 0x1 ;  /* 0x0000000004187211 */ /* 0x001fc800078408ff */
[----:B------:R-:W-:Y:S02]  /*37720*/  LEA.HI.X.SX32 R25, R4, R2, 0x1, P2 ;  /* 0x0000000204197211 */ /* 0x000fe400010f0eff */
[----:B--2---:R-:W-:Y:S01]  /*37730*/  ISETP.LT.AND P4, PT, R8, UR5, !P0 ;  /* 0x0000000508007c0c */ /* 0x004fe2000c781270 */
[----:B------:R-:W-:Y:S01]  /*37740*/  IMAD R8, R28, 0x4, R4 ;  /* 0x000000041c087824 */ /* 0x000fe200078e0204 */
[----:B------:R-:W-:Y:S02]  /*37750*/  ULDC UR5, c[0x0][0x22c] ;  /* 0x00008b0000057ab9 */ /* 0x000fe40000000800 */
[----:B------:R-:W-:Y:S01]  /*37760*/  ISETP.LT.AND P5, PT, R12, UR5, !P0 ;  /* 0x000000050c007c0c */ /* 0x000fe2000c7a1270 */
[----:B------:R-:W-:Y:S01]  /*37770*/  ULDC UR5, c[0x0][0x22c] ;  /* 0x00008b0000057ab9 */ /* 0x000fe20000000800 */
[C---:B-1----:R-:W-:Y:S01]  /*37780*/  LEA R26, P6, R8.reuse, R0, 0x1 ;  /* 0x00000000081a7211 */ /* 0x042fe200078c08ff */
[----:B------:R-:W2:Y:S03]  /*37790*/  LDL.LU R12, [R1+0x10c] ;  /* 0x00010c00010c7983 */ /* 0x000ea60000300800 */
[----:B------:R-:W-:Y:S01]  /*377a0*/  LEA.HI.X.SX32 R27, R8, R2, 0x1, P6 ;  /* 0x00000002081b7211 */ /* 0x000fe200030f0eff */
[----:B------:R-:W3:Y:S01]  /*377b0*/  LDL.LU R4, [R1+0x100] ;  /* 0x0001000001047983 */ /* 0x000ee20000300800 */
[----:B----4-:R-:W-:Y:S01]  /*377c0*/  ISETP.LT.AND P2, PT, R3, UR5, !P0 ;  /* 0x0000000503007c0c */ /* 0x010fe2000c741270 */
[----:B------:R-:W-:Y:S01]  /*377d0*/  IMAD R3, R28, 0x4, R8 ;  /* 0x000000041c037824 */ /* 0x000fe200078e0208 */
[----:B------:R-:W-:Y:S01]  /*377e0*/  ULDC UR5, c[0x0][0x22c] ;  /* 0x00008b0000057ab9 */ /* 0x000fe20000000800 */
[----:B------:R-:W4:Y:S04]  /*377f0*/  LDL.LU R8, [R1+0x4] ;  /* 0x0000040001087983 */ /* 0x000f280000300800 */
[----:B----4-:R0:W-:Y:S01]  /*37800*/  @P3 STG.E.U16 desc[UR10][R24.64], R8 ;  /* 0x0000000818003986 */ /* 0x0101e2000c10150a */
[----:B---3--:R-:W-:Y:S01]  /*37810*/  ISETP.LT.AND P3, PT, R4, UR5, !P0 ;  /* 0x0000000504007c0c */ /* 0x008fe2000c761270 */
[----:B------:R-:W-:Y:S01]  /*37820*/  IMAD R4, R28, 0x4, R3 ;  /* 0x000000041c047824 */ /* 0x000fe200078e0203 */
[----:B------:R-:W-:Y:S01]  /*37830*/  ULDC UR5, c[0x0][0x22c] ;  /* 0x00008b0000057ab9 */ /* 0x000fe20000000800 */
[----:B0-----:R-:W-:-:S04]  /*37840*/  LEA R24, P6, R3, R0, 0x1 ;  /* 0x0000000003187211 */ /* 0x001fc800078c08ff */
[----:B------:R-:W-:Y:S02]  /*37850*/  LEA.HI.X.SX32 R25, R3, R2, 0x1, P6 ;  /* 0x0000000203197211 */ /* 0x000fe400030f0eff */
[----:B------:R-:W3:Y:S04]  /*37860*/  LDL.LU R3, [R1+0x104] ;  /* 0x0001040001037983 */ /* 0x000ee80000300800 */
[----:B------:R0:W-:Y:S02]  /*37870*/  @P4 STG.E.U16 desc[UR10][R26.64], R9 ;  /* 0x000000091a004986 */ /* 0x0001e4000c10150a */
[----:B0-----:R-:W-:-:S04]  /*37880*/  LEA R26, P6, R4, R0, 0x1 ;  /* 0x00000000041a7211 */ /* 0x001fc800078c08ff */
[----:B------:R-:W-:Y:S02]  /*37890*/  LEA.HI.X.SX32 R27, R4, R2, 0x1, P6 ;  /* 0x00000002041b7211 */ /* 0x000fe400030f0eff */
[----:B---3--:R-:W-:Y:S01]  /*378a0*/  ISETP.LT.AND P4, PT, R3, UR5, !P0 ;  /* 0x0000000503007c0c */ /* 0x008fe2000c781270 */
[----:B------:R-:W-:Y:S01]  /*378b0*/  IMAD R3, R28, 0x4, R4 ;  /* 0x000000041c037824 */ /* 0x000fe200078e0204 */
[----:B------:R-:W-:Y:S01]  /*378c0*/  ULDC UR5, c[0x0][0x22c] ;  /* 0x00008b0000057ab9 */ /* 0x000fe20000000800 */
[----:B------:R-:W3:Y:S04]  /*378d0*/  LDL.LU R4, [R1+0x108] ;  /* 0x0001080001047983 */ /* 0x000ee80000300800 */
[----:B------:R0:W-:Y:S04]  /*378e0*/  @P5 STG.E.U16 desc[UR10][R24.64], R21 ;  /* 0x0000001518005986 */ /* 0x0001e8000c10150a */
[----:B------:R1:W-:Y:S01]  /*378f0*/  @P2 STG.E.U16 desc[UR10][R26.64], R13 ;  /* 0x0000000d1a002986 */ /* 0x0003e2000c10150a */
[----:B---3--:R-:W-:Y:S01]  /*37900*/  ISETP.LT.AND P5, PT, R4, UR5, !P0 ;  /* 0x0000000504007c0c */ /* 0x008fe2000c7a1270 */
[----:B------:R-:W-:-:S02]  /*37910*/  ULDC UR5, c[0x0][0x22c] ;  /* 0x00008b0000057ab9 */ /* 0x000fc40000000800 */
[----:B--2---:R-:W-:Y:S02]  /*37920*/  ISETP.LT.AND P2, PT, R12, UR5, !P0 ;  /* 0x000000050c007c0c */ /* 0x004fe4000c741270 */
[C---:B0-----:R-:W-:Y:S01]  /*37930*/  LEA R24, P6, R3.reuse, R0, 0x1 ;  /* 0x0000000003187211 */ /* 0x041fe200078c08ff */
[----:B------:R-:W2:Y:S01]  /*37940*/  LDL.LU R12, [R1+0x120] ;  /* 0x00012000010c7983 */ /* 0x000ea20000300800 */
[C---:B------:R-:W-:Y:S01]  /*37950*/  IMAD R4, R28.reuse, 0x4, R3 ;  /* 0x000000041c047824 */ /* 0x040fe200078e0203 */
[----:B------:R-:W-:Y:S02]  /*37960*/  ULDC UR5, c[0x0][0x22c] ;  /* 0x00008b0000057ab9 */ /* 0x000fe40000000800 */
[----:B-1----:R-:W3:Y:S01]  /*37970*/  LDL.LU R27, [R1+0x110] ;  /* 0x00011000011b7983 */ /* 0x002ee20000300800 */
[----:B------:R-:W-:Y:S01]  /*37980*/  LEA.HI.X.SX32 R25, R3, R2, 0x1, P6 ;  /* 0x0000000203197211 */ /* 0x000fe200030f0eff */
[----:B------:R-:W-:Y:S01]  /*37990*/  IMAD R3, R28, 0x4, R4 ;  /* 0x000000041c037824 */ /* 0x000fe200078e0204 */
[----:B------:R-:W-:-:S03]  /*379a0*/  LEA R26, P6, R4, R0, 0x1 ;  /* 0x00000000041a7211 */ /* 0x000fc600078c08ff */
[----:B------:R0:W-:Y:S02]  /*379b0*/  @P3 STG.E.U16 desc[UR10][R24.64], R5 ;  /* 0x0000000518003986 */ /* 0x0001e4000c10150a */
[----:B0-----:R-:W-:Y:S02]  /*379c0*/  PRMT R5, R29, 0x7632, R5 ;  /* 0x000076321d057816 */ /* 0x001fe40000000005 */
[----:B------:R-:W4:Y:S01]  /*379d0*/  LDL.LU R29, [R1+0x124] ;  /* 0x00012400011d7983 */ /* 0x000f220000300800 */
[----:B---3--:R-:W-:Y:S01]  /*379e0*/  ISETP.LT.AND P3, PT, R27, UR5, !P0 ;  /* 0x000000051b007c0c */ /* 0x008fe2000c761270 */
[----:B------:R-:W-:Y:S01]  /*379f0*/  ULDC UR5, c[0x0][0x22c] ;  /* 0x00008b0000057ab9 */ /* 0x000fe20000000800 */
[----:B------:R-:W-:Y:S02]  /*37a00*/  LEA.HI.X.SX32 R27, R4, R2, 0x1, P6 ;  /* 0x00000002041b7211 */ /* 0x000fe400030f0eff */
[----:B------:R-:W-:Y:S01]  /*37a10*/  LEA R24, P6, R3, R0, 0x1 ;  /* 0x0000000003187211 */ /* 0x000fe200078c08ff */
[----:B------:R-:W-:-:S03]  /*37a20*/  IMAD R4, R28, 0x4, R3 ;  /* 0x000000041c047824 */ /* 0x000fc600078e0203 */
[----:B------:R-:W-:Y:S01]  /*37a30*/  LEA.HI.X.SX32 R25, R3, R2, 0x1, P6 ;  /* 0x0000000203197211 */ /* 0x000fe200030f0eff */
[----:B------:R-:W-:Y:S04]  /*37a40*/  @P4 STG.E.U16 desc[UR10][R26.64], R17 ;  /* 0x000000111a004986 */ /* 0x000fe8000c10150a */
[----:B------:R-:W3:Y:S04]  /*37a50*/  LDL.LU R3, [R1+0x114] ;  /* 0x0001140001037983 */ /* 0x000ee80000300800 */
[----:B------:R0:W-:Y:S04]  /*37a60*/  @P5 STG.E.U16 desc[UR10][R24.64], R5 ;  /* 0x0000000518005986 */ /* 0x0001e8000c10150a */
[----:B0-----:R-:W5:Y:S01]  /*37a70*/  LDL.LU R25, [R1+0x118] ;  /* 0x0001180001197983 */ /* 0x001f620000300800 */
[----:B------:R-:W-:-:S04]  /*37a80*/  LEA R26, P6, R4, R0, 0x1 ;  /* 0x00000000041a7211 */ /* 0x000fc800078c08ff */
[----:B------:R-:W-:Y:S02]  /*37a90*/  LEA.HI.X.SX32 R27, R4, R2, 0x1, P6 ;  /* 0x00000002041b7211 */ /* 0x000fe400030f0eff */
[----:B---3--:R-:W-:Y:S01]  /*37aa0*/  ISETP.LT.AND P4, PT, R3, UR5, !P0 ;  /* 0x0000000503007c0c */ /* 0x008fe2000c781270 */
[----:B------:R-:W-:Y:S01]  /*37ab0*/  ULDC UR5, c[0x0][0x22c] ;  /* 0x00008b0000057ab9 */ /* 0x000fe20000000800 */
[--C-:B------:R-:W-:Y:S01]  /*37ac0*/  IMAD R3, R28, 0x4, R4.reuse ;  /* 0x000000041c037824 */ /* 0x100fe200078e0204 */
[----:B------:R-:W-:Y:S02]  /*37ad0*/  PRMT R4, R20, 0x7632, R4 ;  /* 0x0000763214047816 */ /* 0x000fe40000000004 */
[----:B------:R-:W3:Y:S01]  /*37ae0*/  LDL.LU R20, [R1+0x128] ;  /* 0x0001280001147983 */ /* 0x000ee20000300800 */
[----:B-----5:R-:W-:-:S03]  /*37af0*/  ISETP.LT.AND P5, PT, R25, UR5, !P0 ;  /* 0x0000000519007c0c */ /* 0x020fc6000c7a1270 */
[----:B------:R0:W-:Y:S01]  /*37b00*/  @P2 STG.E.U16 desc[UR10][R26.64], R4 ;  /* 0x000000041a002986 */ /* 0x0001e2000c10150a */
[----:B------:R-:W-:Y:S01]  /*37b10*/  LEA R24, P6, R3, R0, 0x1 ;  /* 0x0000000003187211 */ /* 0x000fe200078c08ff */
[----:B------:R-:W-:Y:S02]  /*37b20*/  ULDC UR5, c[0x0][0x22c] ;  /* 0x00008b0000057ab9 */ /* 0x000fe40000000800 */
[----:B------:R-:W5:Y:S01]  /*37b30*/  LDL.LU R25, [R1+0x11c] ;  /* 0x00011c0001197983 */ /* 0x000f620000300800 */
[----:B0-----:R-:W-:Y:S01]  /*37b40*/  IMAD R4, R28, 0x4, R3 ;  /* 0x000000041c047824 */ /* 0x001fe200078e0203 */
[----:B------:R-:W-:Y:S02]  /*37b50*/  PRMT R5, R8, 0x7632, R5 ;  /* 0x0000763208057816 */ /* 0x000fe40000000005 */
[----:B------:R-:W-:Y:S02]  /*37b60*/  PRMT R21, R21, 0x7632, R21 ;  /* 0x0000763215157816 */ /* 0x000fe40000000015 */
[----:B-----5:R-:W-:Y:S01]  /*37b70*/  ISETP.LT.AND P2, PT, R25, UR5, !P0 ;  /* 0x0000000519007c0c */ /* 0x020fe2000c741270 */
[----:B------:R-:W-:Y:S01]  /*37b80*/  ULDC UR5, c[0x0][0x22c] ;  /* 0x00008b0000057ab9 */ /* 0x000fe20000000800 */
[----:B------:R-:W-:Y:S01]  /*37b90*/  LEA.HI.X.SX32 R25, R3, R2, 0x1, P6 ;  /* 0x0000000203197211 */ /* 0x000fe200030f0eff */
[----:B------:R-:W-:Y:S01]  /*37ba0*/  IMAD R3, R28, 0x4, R4 ;  /* 0x000000041c037824 */ /* 0x000fe200078e0204 */
[----:B------:R-:W-:-:S04]  /*37bb0*/  LEA R26, P6, R4, R0, 0x1 ;  /* 0x00000000041a7211 */ /* 0x000fc800078c08ff */
[----:B------:R-:W-:Y:S02]  /*37bc0*/  LEA.HI.X.SX32 R27, R4, R2, 0x1, P6 ;  /* 0x00000002041b7211 */ /* 0x000fe400030f0eff */
[----:B------:R-:W-:Y:S02]  /*37bd0*/  LEA R8, P6, R3, R0, 0x1 ;  /* 0x0000000003087211 */ /* 0x000fe400078c08ff */
[----:B------:R-:W-:Y:S01]  /*37be0*/  PRMT R4, R9, 0x7632, R4 ;  /* 0x0000763209047816 */ /* 0x000fe20000000004 */
[----:B------:R-:W-:Y:S01]  /*37bf0*/  @P3 STG.E.U16 desc[UR10][R24.64], R5 ;  /* 0x0000000518003986 */ /* 0x000fe2000c10150a */
[----:B------:R-:W-:Y:S02]  /*37c00*/  LEA.HI.X.SX32 R9, R3, R2, 0x1, P6 ;  /* 0x0000000203097211 */ /* 0x000fe400030f0eff */
[----:B--2---:R-:W-:Y:S01]  /*37c10*/  ISETP.LT.AND P3, PT, R12, UR5, !P0 ;  /* 0x000000050c007c0c */ /* 0x004fe2000c761270 */
[----:B------:R-:W-:Y:S01]  /*37c20*/  ULDC UR5, c[0x0][0x22c] ;  /* 0x00008b0000057ab9 */ /* 0x000fe20000000800 */
[----:B------:R0:W-:Y:S01]  /*37c30*/  @P4 STG.E.U16 desc[UR10][R26.64], R4 ;  /* 0x000000041a004986 */ /* 0x0001e2000c10150a */
[----:B----4-:R-:W-:Y:S01]  /*37c40*/  ISETP.LT.AND P4, PT, R29, UR5, !P0 ;  /* 0x000000051d007c0c */ /* 0x010fe2000c781270 */
[----:B------:R-:W-:Y:S01]  /*37c50*/  IMAD R12, R28, 0x4, R3 ;  /* 0x000000041c0c7824 */ /* 0x000fe200078e0203 */
[----:B------:R-:W-:Y:S01]  /*37c60*/  ULDC UR5, c[0x0][0x22c] ;  /* 0x00008b0000057ab9 */ /* 0x000fe20000000800 */
[----:B------:R1:W-:Y:S04]  /*37c70*/  @P5 STG.E.U16 desc[UR10][R8.64], R21 ;  /* 0x0000001508005986 */ /* 0x0003e8000c10150a */
[----:B0-----:R-:W2:Y:S04]  /*37c80*/  LDL.LU R26, [R1+0x130] ;  /* 0x00013000011a7983 */ /* 0x001ea80000300800 */
[----:B------:R-:W4:Y:S04]  /*37c90*/  LDL.LU R24, [R1+0x134] ;  /* 0x0001340001187983 */ /* 0x000f280000300800 */
[----:B------:R-:W5:Y:S04]  /*37ca0*/  LDL.LU R29, [R1+0xa8] ;  /* 0x0000a800011d7983 */ /* 0x000f680000300800 */
[----:B-1----:R-:W2:Y:S04]  /*37cb0*/  LDL.LU R21, [R1+0x12c] ;  /* 0x00012c0001157983 */ /* 0x002ea80000300800 */
[----:B------:R-:W5:Y:S01]  /*37cc0*/  LDL.LU R25, [R1+0x138] ;  /* 0x0001380001197983 */ /* 0x000f620000300800 */
[----:B---3--:R-:W-:Y:S01]  /*37cd0*/  ISETP.LT.AND P5, PT, R20, UR5, !P0 ;  /* 0x0000000514007c0c */ /* 0x008fe2000c7a1270 */
[----:B------:R-:W-:Y:S01]  /*37ce0*/  IMAD R3, R28, 0x4, R12 ;  /* 0x000000041c037824 */ /* 0x000fe200078e020c */
[C---:B------:R-:W-:Y:S01]  /*37cf0*/  LEA R4, P6, R12.reuse, R0, 0x1 ;  /* 0x000000000c047211 */ /* 0x040fe200078c08ff */
[----:B------:R-:W3:Y:S01]  /*37d00*/  LDL.LU R20, [R1+0x18] ;  /* 0x0000180001147983 */ /* 0x000ee20000300800 */
[----:B------:R-:W-:Y:S01]  /*37d10*/  PRMT R13, R5, 0x7632, R13 ;  /* 0x00007632050d7816 */ /* 0x000fe2000000000d */
[----:B------:R-:W-:Y:S01]  /*37d20*/  ULDC UR5, c[0x0][0x22c] ;  /* 0x00008b0000057ab9 */ /* 0x000fe20000000800 */
[----:B------:R-:W-:Y:S01]  /*37d30*/  LEA.HI.X.SX32 R5, R12, R2, 0x1, P6 ;  /* 0x000000020c057211 */ /* 0x000fe200030f0eff */
[----:B------:R-:W-:Y:S01]  /*37d40*/  IMAD R12, R28, 0x4, R3 ;  /* 0x000000041c0c7824 */ /* 0x000fe200078e0203 */
[----:B------:R-:W-:Y:S01]  /*37d50*/  PRMT R16, R13, 0x7632, R16 ;  /* 0x000076320d107816 */ /* 0x000fe20000000010 */
[----:B------:R-:W3:Y:S01]  /*37d60*/  LDL.LU R27, [R1+0x8] ;  /* 0x00000800011b7983 */ /* 0x000ee20000300800 */
[----:B------:R-:W-:-:S03]  /*37d70*/  LEA R8, P6, R3, R0, 0x1 ;  /* 0x0000000003087211 */ /* 0x000fc600078c08ff */
[----:B------:R0:W-:Y:S01]  /*37d80*/  @P2 STG.E.U16 desc[UR10][R4.64], R16 ;  /* 0x0000001004002986 */ /* 0x0001e2000c10150a */
[----:B------:R-:W-:Y:S01]  /*37d90*/  LEA.HI.X.SX32 R9, R3, R2, 0x1, P6 ;  /* 0x0000000203097211 */ /* 0x000fe200030f0eff */
[----:B------:R-:W-:Y:S01]  /*37da0*/  IMAD R3, R28, 0x4, R12 ;  /* 0x000000041c037824 */ /* 0x000fe200078e020c */
[----:B------:R-:W-:-:S03]  /*37db0*/  PRMT R17, R17, 0x7632, R17 ;  /* 0x0000763211117816 */ /* 0x000fc60000000011 */
[----:B------:R1:W-:Y:S01]  /*37dc0*/  @P3 STG.E.U16 desc[UR10][R8.64], R13 ;  /* 0x0000000d08003986 */ /* 0x0003e2000c10150a */
[----:B0-----:R-:W-:-:S03]  /*37dd0*/  LEA R4, P6, R12, R0, 0x1 ;  /* 0x000000000c047211 */ /* 0x001fc600078c08ff */
[----:B------:R-:W3:Y:S01]  /*37de0*/  LDL.LU R16, [R1+0x13c] ;  /* 0x00013c0001107983 */ /* 0x000ee20000300800 */
[----:B------:R-:W-:Y:S02]  /*37df0*/  LEA.HI.X.SX32 R5, R12, R2, 0x1, P6 ;  /* 0x000000020c057211 */ /* 0x000fe400030f0eff */
[----:B-1----:R-:W-:-:S03]  /*37e00*/  LEA R8, P6, R3, R0, 0x1 ;  /* 0x0000000003087211 */ /* 0x002fc600078c08ff */
[----:B------:R0:W-:Y:S01]  /*37e10*/  @P4 STG.E.U16 desc[UR10][R4.64], R17 ;  /* 0x0000001104004986 */ /* 0x0001e2000c10150a */
[----:B------:R-:W-:Y:S02]  /*37e20*/  LEA.HI.X.SX32 R9, R3, R2, 0x1, P6 ;  /* 0x0000000203097211 */ /* 0x000fe400030f0eff */
[----:B--2---:R-:W-:Y:S01]  /*37e30*/  ISETP.LT.AND P2, PT, R21, UR5, !P0 ;  /* 0x0000000515007c0c */ /* 0x004fe2000c741270 */
[----:B------:R-:W-:Y:S01]  /*37e40*/  ULDC UR5, c[0x0][0x22c] ;  /* 0x00008b0000057ab9 */ /* 0x000fe20000000800 */
[----:B------:R-:W2:Y:S01]  /*37e50*/  LDL.LU R21, [R1+0x140] ;  /* 0x0001400001157983 */ /* 0x000ea20000300800 */
[----:B------:R-:W-:Y:S01]  /*37e60*/  ISETP.LT.AND P3, PT, R26, UR5, !P0 ;  /* 0x000000051a007c0c */ /* 0x000fe2000c761270 */
[----:B------:R-:W-:Y:S02]  /*37e70*/  ULDC UR5, c[0x0][0x22c] ;  /* 0x00008b0000057ab9 */ /* 0x000fe40000000800 */
[----:B------:R-:W2:Y:S01]  /*37e80*/  LDL.LU R26, [R1+0x144] ;  /* 0x00014400011a7983 */ /* 0x000ea20000300800 */
[----:B----4-:R-:W-:Y:S01]  /*37e90*/  ISETP.LT.AND P4, PT, R24, UR5, !P0 ;  /* 0x0000000518007c0c */ /* 0x010fe2000c781270 */
[----:B------:R-:W-:-:S02]  /*37ea0*/  ULDC UR5, c[0x0][0x22c] ;  /* 0x00008b0000057ab9 */ /* 0x000fc40000000800 */
[----:B------:R-:W4:Y:S04]  /*37eb0*/  LDL.LU R24, [R1+0x148] ;  /* 0x0001480001187983 */ /* 0x000f280000300800 */
[----:B-----5:R1:W-:Y:S01]  /*37ec0*/  @P5 STG.E.U16 desc[UR10][R8.64], R29 ;  /* 0x0000001d08005986 */ /* 0x0203e2000c10150a */
[----:B------:R-:W-:Y:S01]  /*37ed0*/  ISETP.LT.AND P5, PT, R25, UR5, !P0 ;  /* 0x0000000519007c0c */ /* 0x000fe2000c7a1270 */
[----:B------:R-:W-:Y:S01]  /*37ee0*/  IMAD R12, R28, 0x4, R3 ;  /* 0x000000041c0c7824 */ /* 0x000fe200078e0203 */
[----:B------:R-:W-:Y:S01]  /*37ef0*/  ULDC UR5, c[0x0][0x22c] ;  /* 0x00008b0000057ab9 */ /* 0x000fe20000000800 */
[----:B------:R-:W5:Y:S03]  /*37f00*/  LDL.LU R25, [R1+0x14c] ;  /* 0x00014c0001197983 */ /* 0x000f660000300800 */
[----:B0-----:R-:W-:Y:S01]  /*37f10*/  LEA R4, P6, R12, R0, 0x1 ;  /* 0x000000000c047211 */ /* 0x001fe200078c08ff */
[----:B------:R-:W-:-:S03]  /*37f20*/  IMAD R3, R28, 0x4, R12 ;  /* 0x000000041c037824 */ /* 0x000fc600078e020c */
[----:B------:R-:W-:Y:S02]  /*37f30*/  LEA.HI.X.SX32 R5, R12, R2, 0x1, P6 ;  /* 0x000000020c057211 */ /* 0x000fe400030f0eff */
[----:B-1----:R-:W-:-:S03]  /*37f40*/  LEA R8, P6, R3, R0, 0x1 ;  /* 0x0000000003087211 */ /* 0x002fc600078c08ff */
[----:B---3--:R0:W-:Y:S01]  /*37f50*/  @P2 STG.E.U16 desc[UR10][R4.64], R20 ;  /* 0x0000001404002986 */ /* 0x0081e2000c10150a */
[----:B------:R-:W-:Y:S01]  /*37f60*/  LEA.HI.X.SX32 R9, R3, R2, 0x1, P6 ;  /* 0x0000000203097211 */ /* 0x000fe200030f0eff */
[----:B0-----:R-:W-:-:S04]  /*37f70*/  IMAD R5, R28, 0x4, R3 ;  /* 0x000000041c057824 */ /* 0x001fc800078e0203 */
[----:B------:R-:W-:Y:S01]  /*37f80*/  IMAD R3, R28, 0x4, R5 ;  /* 0x000000041c037824 */ /* 0x000fe200078e0205 */
[C---:B------:R-:W-:Y:S01]  /*37f90*/  LEA R4, P6, R5.reuse, R0, 0x1 ;  /* 0x0000000005047211 */ /* 0x040fe200078c08ff */
[----:B------:R0:W-:Y:S01]  /*37fa0*/  @P3 STG.E.U16 desc[UR10][R8.64], R27 ;  /* 0x0000001b08003986 */ /* 0x0001e2000c10150a */
[----:B------:R-:W-:Y:S01]  /*37fb0*/  ISETP.LT.AND P2, PT, R16, UR5, !P0 ;  /* 0x0000000510007c0c */ /* 0x000fe2000c741270 */
[----:B------:R-:W-:Y:S01]  /*37fc0*/  IMAD R12, R28, 0x4, R3 ;  /* 0x000000041c0c7824 */ /* 0x000fe200078e0203 */
[----:B------:R-:W-:Y:S01]  /*37fd0*/  LEA.HI.X.SX32 R5, R5, R2, 0x1, P6 ;  /* 0x0000000205057211 */ /* 0x000fe200030f0eff */
[----:B------:R-:W3:Y:S01]  /*37fe0*/  LDL.LU R16, [R1+0x150] ;  /* 0x0001500001107983 */ /* 0x000ee20000300800 */
[----:B------:R-:W-:-:S03]  /*37ff0*/  ULDC UR5, c[0x0][0x22c] ;  /* 0x00008b0000057ab9 */ /* 0x000fc60000000800 */
[----:B------:R1:W-:Y:S01]  /*38000*/  @P4 STG.E.U16 desc[UR10][R4.64], R10 ;  /* 0x0000000a04004986 */ /* 0x0003e2000c10150a */
[----:B0-----:R-:W-:-:S04]  /*38010*/  LEA R8, P6, R3, R0, 0x1 ;  /* 0x0000000003087211 */ /* 0x001fc800078c08ff */
[----:B------:R-:W-:Y:S01]  /*38020*/  LEA.HI.X.SX32 R9, R3, R2, 0x1, P6 ;  /* 0x0000000203097211 */ /* 0x000fe200030f0eff */
[----:B------:R-:W-:Y:S01]  /*38030*/  IMAD R3, R28, 0x4, R12 ;  /* 0x000000041c037824 */ /* 0x000fe200078e020c */
[----:B-1----:R-:W-:-:S03]  /*38040*/  LEA R4, P6, R12, R0, 0x1 ;  /* 0x000000000c047211 */ /* 0x002fc600078c08ff */
[----:B------:R0:W-:Y:S01]  /*38050*/  @P5 STG.E.U16 desc[UR10][R8.64], R22 ;  /* 0x0000001608005986 */ /* 0x0001e2000c10150a */
[----:B------:R-:W-:Y:S02]  /*38060*/  LEA.HI.X.SX32 R5, R12, R2, 0x1, P6 ;  /* 0x000000020c057211 */ /* 0x000fe400030f0eff */
[----:B0-----:R-:W-:-:S03]  /*38070*/  LEA R8, P6, R3, R0, 0x1 ;  /* 0x0000000003087211 */ /* 0x001fc600078c08ff */
        /* <DEDUP_REMOVED lines=11> */
[----:B------:R1:W-:Y:S01]  /*38130*/  @P3 STG.E.U16 desc[UR10][R8.64], R6 ;  /* 0x0000000608003986 */ /* 0x0003e2000c10150a */
[----:B-----5:R-:W-:Y:S01]  /*38140*/  ISETP.LT.AND P2, PT, R25, UR5, !P0 ;  /* 0x0000000519007c0c */ /* 0x020fe2000c741270 */
[----:B0-----:R-:W-:Y:S02]  /*38150*/  IMAD R5, R28, 0x4, R3 ;  /* 0x000000041c057824 */ /* 0x001fe400078e0203 */
[----:B------:R-:W5:Y:S01]  /*38160*/  LDL.LU R25, [R1+0x164] ;  /* 0x0001640001197983 */ /* 0x000f620000300800 */
[----:B------:R-:W-:Y:S01]  /*38170*/  ULDC UR5, c[0x0][0x22c] ;  /* 0x00008b0000057ab9 */ /* 0x000fe20000000800 */
[----:B-1----:R-:W-:-:S02]  /*38180*/  PRMT R6, R29, 0x7632, R6 ;  /* 0x000076321d067816 */ /* 0x002fc40000000006 */
[----:B------:R-:W5:Y:S01]  /*38190*/  LDL.LU R29, [R1+0x168] ;  /* 0x00016800011d7983 */ /* 0x000f620000300800 */
[----:B------:R-:W-:Y:S01]  /*381a0*/  LEA R4, P6, R5, R0, 0x1 ;  /* 0x0000000005047211 */ /* 0x000fe200078c08ff */
[----:B------:R-:W-:-:S03]  /*381b0*/  IMAD R3, R28, 0x4, R5 ;  /* 0x000000041c037824 */ /* 0x000fc600078e0205 */
[----:B------:R-:W-:Y:S02]  /*381c0*/  LEA.HI.X.SX32 R5, R5, R2, 0x1, P6 ;  /* 0x0000000205057211 */ /* 0x000fe400030f0eff */
[----:B------:R-:W-:-:S03]  /*381d0*/  LEA R8, P6, R3, R0, 0x1 ;  /* 0x0000000003087211 */ /* 0x000fc600078c08ff */
[----:B------:R0:W-:Y:S01]  /*381e0*/  @P4 STG.E.U16 desc[UR10][R4.64], R18 ;  /* 0x0000001204004986 */ /* 0x0001e2000c10150a */
[----:B------:R-:W-:Y:S01]  /*381f0*/  LEA.HI.X.SX32 R9, R3, R2, 0x1, P6 ;  /* 0x0000000203097211 */ /* 0x000fe200030f0eff */
[----:B0-----:R-:W-:-:S04]  /*38200*/  IMAD R5, R28, 0x4, R3 ;  /* 0x000000041c057824 */ /* 0x001fc800078e0203 */
[----:B------:R-:W-:Y:S01]  /*38210*/  IMAD R3, R28, 0x4, R5 ;  /* 0x000000041c037824 */ /* 0x000fe200078e0205 */
[C---:B------:R-:W-:Y:S01]  /*38220*/  LEA R4, P6, R5.reuse, R0, 0x1 ;  /* 0x0000000005047211 */ /* 0x040fe200078c08ff */
[----:B------:R0:W-:Y:S01]  /*38230*/  @P5 STG.E.U16 desc[UR10][R8.64], R6 ;  /* 0x0000000608005986 */ /* 0x0001e2000c10150a */
[----:B---3--:R-:W-:Y:S01]  /*38240*/  ISETP.LT.AND P3, PT, R16, UR5, !P0 ;  /* 0x0000000510007c0c */ /* 0x008fe2000c761270 */
[----:B------:R-:W-:Y:S01]  /*38250*/  ULDC UR5, c[0x0][0x22c] ;  /* 0x00008b0000057ab9 */ /* 0x000fe20000000800 */
[----:B------:R-:W-:Y:S02]  /*38260*/  LEA.HI.X.SX32 R5, R5, R2, 0x1, P6 ;  /* 0x0000000205057211 */ /* 0x000fe400030f0eff */
[----:B------:R-:W-:Y:S02]  /*38270*/  PRMT R10, R20, 0x7632, R10 ;  /* 0x00007632140a7816 */ /* 0x000fe4000000000a */
[----:B------:R-:W3:Y:S01]  /*38280*/  LDL.LU R20, [R1+0x16c] ;  /* 0x00016c0001147983 */ /* 0x000ee20000300800 */
[----:B0-----:R-:W-:-:S04]  /*38290*/  LEA R8, P6, R3, R0, 0x1 ;  /* 0x0000000003087211 */ /* 0x001fc800078c08ff */
[----:B------:R-:W-:Y:S01]  /*382a0*/  LEA.HI.X.SX32 R9, R3, R2, 0x1, P6 ;  /* 0x0000000203097211 */ /* 0x000fe200030f0eff */
[----:B------:R-:W-:Y:S01]  /*382b0*/  IMAD R3, R28, 0x4, R3 ;  /* 0x000000041c037824 */ /* 0x000fe200078e0203 */
[----:B------:R0:W-:Y:S01]  /*382c0*/  @P2 STG.E.U16 desc[UR10][R4.64], R10 ;  /* 0x0000000a04002986 */ /* 0x0001e2000c10150a */
[----:B------:R-:W-:-:S05]  /*382d0*/  PRMT R6, R27, 0x7632, R6 ;  /* 0x000076321b067816 */ /* 0x000fca0000000006 */
[----:B------:R1:W-:Y:S01]  /*382e0*/  @P3 STG.E.U16 desc[UR10][R8.64], R6 ;  /* 0x0000000608003986 */ /* 0x0003e2000c10150a */
[C---:B0-----:R-:W-:Y:S02]  /*382f0*/  LEA R4, P6, R3.reuse, R0, 0x1 ;  /* 0x0000000003047211 */ /* 0x041fe400078c08ff */
[----:B------:R-:W-:Y:S02]  /*38300*/  PRMT R10, R10, 0x7632, R10 ;  /* 0x000076320a0a7816 */ /* 0x000fe4000000000a */
[----:B------:R-:W-:Y:S02]  /*38310*/  LEA.HI.X.SX32 R5, R3, R2, 0x1, P6 ;  /* 0x0000000203057211 */ /* 0x000fe400030f0eff */
[----:B--2---:R-:W-:Y:S01]  /*38320*/  ISETP.LT.AND P4, PT, R21, UR5, !P0 ;  /* 0x0000000515007c0c */ /* 0x004fe2000c781270 */
[----:B------:R-:W-:Y:S02]  /*38330*/  ULDC UR5, c[0x0][0x22c] ;  /* 0x00008b0000057ab9 */ /* 0x000fe40000000800 */
[----:B------:R-:W-:Y:S01]  /*38340*/  ISETP.LT.AND P5, PT, R26, UR5, !P0 ;  /* 0x000000051a007c0c */ /* 0x000fe2000c7a1270 */
[----:B------:R-:W-:-:S02]  /*38350*/  ULDC UR5, c[0x0][0x22c] ;  /* 0x00008b0000057ab9 */ /* 0x000fc40000000800 */
[----:B----4-:R-:W-:Y:S01]  /*38360*/  ISETP.LT.AND P2, PT, R24, UR5, !P0 ;  /* 0x0000000518007c0c */ /* 0x010fe2000c741270 */
[----:B------:R-:W-:Y:S01]  /*38370*/  ULDC UR5, c[0x0][0x22c] ;  /* 0x00008b0000057ab9 */ /* 0x000fe20000000800 */
[----:B------:R-:W2:Y:S05]  /*38380*/  LDL.LU R24, [R1+0x170] ;  /* 0x0001700001187983 */ /* 0x000eaa0000300800 */
[----:B------:R0:W-:Y:S01]  /*38390*/  @P4 STG.E.U16 desc[UR10][R4.64], R10 ;  /* 0x0000000a04004986 */ /* 0x0001e2000c10150a */
[----:B-----5:R-:W-:Y:S01]  /*383a0*/  ISETP.LT.AND P3, PT, R25, UR5, !P0 ;  /* 0x0000000519007c0c */ /* 0x020fe2000c761270 */
[----:B------:R-:W-:Y:S02]  /*383b0*/  ULDC UR5, c[0x0][0x22c] ;  /* 0x00008b0000057ab9 */ /* 0x000fe40000000800 */
[----:B------:R-:W4:Y:S01]  /*383c0*/  LDL.LU R25, [R1+0x174] ;  /* 0x0001740001197983 */ /* 0x000f220000300800 */
[----:B------:R-:W-:Y:S01]  /*383d0*/  ISETP.LT.AND P4, PT, R29, UR5, !P0 ;  /* 0x000000051d007c0c */ /* 0x000fe2000c781270 */
[----:B-1----:R-:W-:-:S02]  /*383e0*/  IMAD R9, R28, 0x4, R3 ;  /* 0x000000041c097824 */ /* 0x002fc400078e0203 */
[----:B------:R-:W5:Y:S01]  /*383f0*/  LDL.LU R29, [R1+0x178] ;  /* 0x00017800011d7983 */ /* 0x000f620000300800 */
[----:B------:R-:W-:Y:S01]  /*38400*/  PRMT R22, R22, 0x7632, R22 ;  /* 0x0000763216167816 */ /* 0x000fe20000000016 */
[----:B------:R-:W-:Y:S01]  /*38410*/  ULDC UR5, c[0x0][0x22c] ;  /* 0x00008b0000057ab9 */ /* 0x000fe20000000800 */
[C---:B------:R-:W-:Y:S01]  /*38420*/  LEA R8, P6, R9.reuse, R0, 0x1 ;  /* 0x0000000009087211 */ /* 0x040fe200078c08ff */
[----:B------:R-:W-:Y:S01]  /*38430*/  IMAD R3, R28, 0x4, R9 ;  /* 0x000000041c037824 */ /* 0x000fe200078e0209 */
[----:B------:R-:W5:Y:S02]  /*38440*/  LDL.LU R27, [R1+0xac] ;  /* 0x0000ac00011b7983 */ /* 0x000f640000300800 */
[----:B------:R-:W-:Y:S02]  /*38450*/  LEA.HI.X.SX32 R9, R9, R2, 0x1, P6 ;  /* 0x0000000209097211 */ /* 0x000fe400030f0eff */
[C---:B0-----:R-:W-:Y:S01]  /*38460*/  LEA R4, P6, R3.reuse, R0, 0x1 ;  /* 0x0000000003047211 */ /* 0x041fe200078c08ff */
[----:B------:R-:W5:Y:S04]  /*38470*/  LDL.LU R26, [R1+0x17c] ;  /* 0x00017c00011a7983 */ /* 0x000f680000300800 */
[----:B------:R0:W-:Y:S01]  /*38480*/  @P5 STG.E.U16 desc[UR10][R8.64], R22 ;  /* 0x0000001608005986 */ /* 0x0001e2000c10150a */
[----:B------:R-:W-:-:S02]  /*38490*/  LEA.HI.X.SX32 R5, R3, R2, 0x1, P6 ;  /* 0x0000000203057211 */ /* 0x000fc400030f0eff */
[----:B------:R-:W-:Y:S01]  /*384a0*/  PRMT R14, R14, 0x7632, R14 ;  /* 0x000076320e0e7816 */ /* 0x000fe2000000000e */
[----:B0-----:R-:W-:-:S04]  /*384b0*/  IMAD R9, R28, 0x4, R3 ;  /* 0x000000041c097824 */ /* 0x001fc800078e0203 */
[----:B------:R0:W-:Y:S01]  /*384c0*/  @P2 STG.E.U16 desc[UR10][R4.64], R14 ;  /* 0x0000000e04002986 */ /* 0x0001e2000c10150a */
[----:B------:R-:W-:Y:S01]  /*384d0*/  IMAD R3, R28, 0x4, R9 ;  /* 0x000000041c037824 */ /* 0x000fe200078e0209 */
[C---:B------:R-:W-:Y:S02]  /*384e0*/  LEA R8, P6, R9.reuse, R0, 0x1 ;  /* 0x0000000009087211 */ /* 0x040fe400078c08ff */
[----:B---3--:R-:W-:Y:S01]  /*384f0*/  ISETP.LT.AND P5, PT, R20, UR5, !P0 ;  /* 0x0000000514007c0c */ /* 0x008fe2000c7a1270 */
[----:B------:R-:W-:Y:S01]  /*38500*/  ULDC UR5, c[0x0][0x22c] ;  /* 0x00008b0000057ab9 */ /* 0x000fe20000000800 */
[----:B------:R-:W3:Y:S01]  /*38510*/  LDL R20, [R1+0x1c] ;  /* 0x00001c0001147983 */ /* 0x000ee20000100800 */
[----:B------:R-:W-:Y:S02]  /*38520*/  LEA.HI.X.SX32 R9, R9, R2, 0x1, P6 ;  /* 0x0000000209097211 */ /* 0x000fe400030f0eff */
[----:B0-----:R-:W-:Y:S02]  /*38530*/  PRMT R5, R6, 0x7632, R5 ;  /* 0x0000763206057816 */ /* 0x001fe40000000005 */
[----:B------:R-:W-:-:S02]  /*38540*/  LEA R4, P6, R3, R0, 0x1 ;  /* 0x0000000003047211 */ /* 0x000fc400078c08ff */
[----:B------:R-:W-:Y:S01]  /*38550*/  PRMT R18, R18, 0x7632, R18 ;  /* 0x0000763212127816 */ /* 0x000fe20000000012 */
[----:B------:R0:W-:Y:S02]  /*38560*/  @P3 STG.E.U16 desc[UR10][R8.64], R5 ;  /* 0x0000000508003986 */ /* 0x0001e4000c10150a */
[----:B0-----:R-:W-:-:S05]  /*38570*/  LEA.HI.X.SX32 R5, R3, R2, 0x1, P6 ;  /* 0x0000000203057211 */ /* 0x001fca00030f0eff */
[----:B------:R0:W-:Y:S01]  /*38580*/  @P4 STG.E.U16 desc[UR10][R4.64], R18 ;  /* 0x0000001204004986 */ /* 0x0001e2000c10150a */
[----:B--2---:R-:W-:Y:S01]  /*38590*/  ISETP.LT.AND P2, PT, R24, UR5, !P0 ;  /* 0x0000000518007c0c */ /* 0x004fe2000c741270 */
[----:B------:R-:W-:Y:S02]  /*385a0*/  ULDC UR5, c[0x0][0x22c] ;  /* 0x00008b0000057ab9 */ /* 0x000fe40000000800 */
[----:B------:R-:W2:Y:S04]  /*385b0*/  LDL.LU R24, [R1+0x180] ;  /* 0x0001800001187983 */ /* 0x000ea80000300800 */
[----:B------:R-:W2:Y:S01]  /*385c0*/  LDL.LU R21, [R1+0xc] ;  /* 0x00000c0001157983 */ /* 0x000ea20000300800 */
[----:B----4-:R-:W-:Y:S01]  /*385d0*/  ISETP.LT.AND P3, PT, R25, UR5, !P0 ;  /* 0x0000000519007c0c */ /* 0x010fe2000c761270 */
[----:B------:R-:W-:-:S02]  /*385e0*/  ULDC UR5, c[0x0][0x22c] ;  /* 0x00008b0000057ab9 */ /* 0x000fc40000000800 */
[----:B------:R-:W4:Y:S04]  /*385f0*/  LDL.LU R25, [R1+0x184] ;  /* 0x0001840001197983 */ /* 0x000f280000300800 */
[----:B------:R-:W4:Y:S01]  /*38600*/  LDL.LU R13, [R1+0x188] ;  /* 0x00018800010d7983 */ /* 0x000f220000300800 */
[----:B-----5:R-:W-:Y:S01]  /*38610*/  ISETP.LT.AND P4, PT, R29, UR5, !P0 ;  /* 0x000000051d007c0c */ /* 0x020fe2000c781270 */
[C---:B------:R-:W-:Y:S02]  /*38620*/  IMAD R6, R28.reuse, 0x4, R3 ;  /* 0x000000041c067824 */ /* 0x040fe400078e0203 */
[----:B------:R-:W5:Y:S01]  /*38630*/  LDL.LU R29, [R1+0x18c] ;  /* 0x00018c00011d7983 */ /* 0x000f620000300800 */
[----:B------:R-:W-:Y:S01]  /*38640*/  ULDC UR5, c[0x0][0x22c] ;  /* 0x00008b0000057ab9 */ /* 0x000fe20000000800 */
[----:B------:R-:W-:Y:S01]  /*38650*/  IMAD R3, R28, 0x4, R6 ;  /* 0x000000041c037824 */ /* 0x000fe200078e0206 */
[C---:B------:R-:W-:Y:S01]  /*38660*/  LEA R8, P6, R6.reuse, R0, 0x1 ;  /* 0x0000000006087211 */ /* 0x040fe200078c08ff */
[----:B------:R-:W5:Y:S03]  /*38670*/  LDL.LU R16, [R1+0x190] ;  /* 0x0001900001107983 */ /* 0x000f660000300800 */
[----:B------:R-:W-:Y:S01]  /*38680*/  LEA.HI.X.SX32 R9, R6, R2, 0x1, P6 ;  /* 0x0000000206097211 */ /* 0x000fe200030f0eff */
[----:B------:R-:W-:Y:S01]  /*38690*/  IMAD R6, R28, 0x4, R3 ;  /* 0x000000041c067824 */ /* 0x000fe200078e0203 */
[----:B0-----:R-:W-:-:S03]  /*386a0*/  LEA R4, P6, R3, R0, 0x1 ;  /* 0x0000000003047211 */ /* 0x001fc600078c08ff */
[----:B------:R0:W-:Y:S01]  /*386b0*/  @P5 STG.E.U16 desc[UR10][R8.64], R27 ;  /* 0x0000001b08005986 */ /* 0x0001e2000c10150a */
[----:B------:R-:W-:Y:S01]  /*386c0*/  LEA.HI.X.SX32 R5, R3, R2, 0x1, P6 ;  /* 0x0000000203057211 */ /* 0x000fe200030f0eff */
[----:B------:R-:W-:Y:S01]  /*386d0*/  IMAD R3, R28, 0x4, R6 ;  /* 0x000000041c037824 */ /* 0x000fe200078e0206 */
[----:B0-----:R-:W-:-:S04]  /*386e0*/  LEA R8, P6, R6, R0, 0x1 ;  /* 0x0000000006087211 */ /* 0x001fc800078c08ff */
[----:B------:R-:W-:Y:S01]  /*386f0*/  LEA.HI.X.SX32 R9, R6, R2, 0x1, P6 ;  /* 0x0000000206097211 */ /* 0x000fe200030f0eff */
[----:B------:R-:W-:Y:S01]  /*38700*/  IMAD R6, R28, 0x4, R3 ;  /* 0x000000041c067824 */ /* 0x000fe200078e0203 */
[----:B---3--:R0:W-:Y:S01]  /*38710*/  @P2 STG.E.U16 desc[UR10][R4.64], R20 ;  /* 0x0000001404002986 */ /* 0x0081e2000c10150a */
[----:B------:R-:W-:Y:S01]  /*38720*/  ISETP.LT.AND P5, PT, R26, UR5, !P0 ;  /* 0x000000051a007c0c */ /* 0x000fe2000c7a1270 */
[----:B------:R-:W-:Y:S02]  /*38730*/  ULDC UR5, c[0x0][0x22c] ;  /* 0x00008b0000057ab9 */ /* 0x000fe40000000800 */
[----:B------:R-:W3:Y:S01]  /*38740*/  LDL.LU R26, [R1+0x194] ;  /* 0x00019400011a7983 */ /* 0x000ee20000300800 */
[----:B0-----:R-:W-:-:S04]  /*38750*/  LEA R4, P6, R3, R0, 0x1 ;  /* 0x0000000003047211 */ /* 0x001fc800078c08ff */
[----:B------:R-:W-:Y:S01]  /*38760*/  LEA.HI.X.SX32 R5, R3, R2, 0x1, P6 ;  /* 0x0000000203057211 */ /* 0x000fe200030f0eff */
[----:B------:R-:W-:Y:S01]  /*38770*/  IMAD R3, R28, 0x4, R6 ;  /* 0x000000041c037824 */ /* 0x000fe200078e0206 */
[----:B--2---:R-:W-:Y:S01]  /*38780*/  ISETP.LT.AND P2, PT, R24, UR5, !P0 ;  /* 0x0000000518007c0c */ /* 0x004fe2000c741270 */
[----:B------:R-:W-:Y:S01]  /*38790*/  ULDC UR5, c[0x0][0x22c] ;  /* 0x00008b0000057ab9 */ /* 0x000fe20000000800 */
[----:B------:R-:W2:Y:S04]  /*387a0*/  LDL.LU R24, [R1+0x198] ;  /* 0x0001980001187983 */ /* 0x000ea80000300800 */
[----:B------:R0:W-:Y:S04]  /*387b0*/  @P3 STG.E.U16 desc[UR10][R8.64], R21 ;  /* 0x0000001508003986 */ /* 0x0001e8000c10150a */
[----:B------:R1:W-:Y:S01]  /*387c0*/  @P4 STG.E.U16 desc[UR10][R4.64], R11 ;  /* 0x0000000b04004986 */ /* 0x0003e2000c10150a */
[----:B0-----:R-:W-:-:S02]  /*387d0*/  LEA R8, P3, R6, R0, 0x1 ;  /* 0x0000000006087211 */ /* 0x001fc400078608ff */
[----:B-1----:R-:W-:Y:S02]  /*387e0*/  LEA R4, P4, R3, R0, 0x1 ;  /* 0x0000000003047211 */ /* 0x002fe400078808ff */
[-C--:B------:R-:W-:Y:S02]  /*387f0*/  LEA.HI.X.SX32 R9, R6, R2.reuse, 0x1, P3 ;  /* 0x0000000206097211 */ /* 0x080fe400018f0eff */
[----:B----4-:R-:W-:Y:S02]  /*38800*/  ISETP.LT.AND P3, PT, R25, UR5, !P0 ;  /* 0x0000000519007c0c */ /* 0x010fe4000c761270 */
[----:B------:R-:W-:Y:S01]  /*38810*/  LEA.HI.X.SX32 R5, R3, R2, 0x1, P4 ;  /* 0x0000000203057211 */ /* 0x000fe200020f0eff */
[----:B------:R-:W4:Y:S01]  /*38820*/  LDL.LU R25, [R1+0x19c] ;  /* 0x00019c0001197983 */ /* 0x000f220000300800 */
[----:B-----5:R-:W-:Y:S01]  /*38830*/  ISETP.LT.AND P4, PT, R29, UR6, !P0 ;  /* 0x000000061d007c0c */ /* 0x020fe2000c781270 */
[----:B------:R-:W-:Y:S01]  /*38840*/  IMAD R6, R28, 0x4, R3 ;  /* 0x000000041c067824 */ /* 0x000fe200078e0203 */
[----:B------:R-:W-:Y:S01]  /*38850*/  ULDC UR5, c[0x0][0x22c] ;  /* 0x00008b0000057ab9 */ /* 0x000fe20000000800 */
[----:B------:R-:W5:Y:S04]  /*38860*/  LDL.LU R29, [R1+0x1a0] ;  /* 0x0001a000011d7983 */ /* 0x000f680000300800 */
[----:B------:R0:W-:Y:S01]  /*38870*/  @P5 STG.E.U16 desc[UR10][R8.64], R23 ;  /* 0x0000001708005986 */ /* 0x0001e2000c10150a */
[----:B------:R-:W-:Y:S01]  /*38880*/  ISETP.LT.AND P5, PT, R13, UR5, !P0 ;  /* 0x000000050d007c0c */ /* 0x000fe2000c7a1270 */
[----:B------:R-:W-:Y:S01]  /*38890*/  ULDC UR5, c[0x0][0x22c] ;  /* 0x00008b0000057ab9 */ /* 0x000fe20000000800 */
[----:B0-----:R-:W-:-:S04]  /*388a0*/  LEA R8, P6, R6, R0, 0x1 ;  /* 0x0000000006087211 */ /* 0x001fc800078c08ff */
[----:B------:R-:W-:Y:S01]  /*388b0*/  LEA.HI.X.SX32 R9, R6, R2, 0x1, P6 ;  /* 0x0000000206097211 */ /* 0x000fe200030f0eff */
[C---:B------:R-:W-:Y:S01]  /*388c0*/  IMAD R6, R28.reuse, 0x4, R6 ;  /* 0x000000041c067824 */ /* 0x040fe200078e0206 */
[----:B------:R0:W-:Y:S03]  /*388d0*/  @P2 STG.E.U16 desc[UR10][R4.64], R15 ;  /* 0x0000000f04002986 */ /* 0x0001e6000c10150a */
[----:B------:R-:W-:Y:S01]  /*388e0*/  IMAD R3, R28, 0x4, R6 ;  /* 0x000000041c037824 */ /* 0x000fe200078e0206 */
[----:B------:R1:W-:Y:S01]  /*388f0*/  @P3 STG.E.U16 desc[UR10][R8.64], R7 ;  /* 0x0000000708003986 */ /* 0x0003e2000c10150a */
[----:B------:R-:W-:Y:S01]  /*38900*/  ISETP.LT.AND P2, PT, R16, UR5, !P0 ;  /* 0x0000000510007c0c */ /* 0x000fe2000c741270 */
[----:B------:R-:W-:Y:S01]  /*38910*/  ULDC UR5, c[0x0][0x22c] ;  /* 0x00008b0000057ab9 */ /* 0x000fe20000000800 */
[----:B0-----:R-:W-:-:S04]  /*38920*/  LEA R4, P6, R6, R0, 0x1 ;  /* 0x0000000006047211 */ /* 0x001fc800078c08ff */
[----:B------:R-:W-:Y:S01]  /*38930*/  LEA.HI.X.SX32 R5, R6, R2, 0x1, P6 ;  /* 0x0000000206057211 */ /* 0x000fe200030f0eff */
[----:B------:R-:W-:Y:S01]  /*38940*/  IMAD R6, R28, 0x4, R3 ;  /* 0x000000041c067824 */ /* 0x000fe200078e0203 */
[----:B-1----:R-:W-:Y:S02]  /*38950*/  LEA R8, P6, R3, R0, 0x1 ;  /* 0x0000000003087211 */ /* 0x002fe400078c08ff */
[----:B------:R-:W-:Y:S01]  /*38960*/  PRMT R7, R27, 0x7632, R7 ;  /* 0x000076321b077816 */ /* 0x000fe20000000007 */
[----:B------:R0:W-:Y:S01]  /*38970*/  @P5 STG.E.U16 desc[UR10][R4.64], R19 ;  /* 0x0000001304005986 */ /* 0x0001e2000c10150a */
[----:B------:R-:W-:Y:S02]  /*38980*/  LEA.HI.X.SX32 R9, R3, R2, 0x1, P6 ;  /* 0x0000000203097211 */ /* 0x000fe400030f0eff */
[----:B---3--:R-:W-:Y:S01]  /*38990*/  ISETP.LT.AND P3, PT, R26, UR5, !P0 ;  /* 0x000000051a007c0c */ /* 0x008fe2000c761270 */
[----:B------:R-:W-:Y:S01]  /*389a0*/  ULDC UR5, c[0x0][0x22c] ;  /* 0x00008b0000057ab9 */ /* 0x000fe20000000800 */
[----:B------:R-:W3:Y:S04]  /*389b0*/  LDL.LU R26, [R1+0x1a4] ;  /* 0x0001a400011a7983 */ /* 0x000ee80000300800 */
[----:B------:R1:W-:Y:S01]  /*389c0*/  @P4 STG.E.U16 desc[UR10][R8.64], R7 ;  /* 0x0000000708004986 */ /* 0x0003e2000c10150a */
[----:B0-----:R-:W-:-:S03]  /*389d0*/  LEA R4, P6, R6, R0, 0x1 ;  /* 0x0000000006047211 */ /* 0x001fc600078c08ff */
[----:B------:R-:W3:Y:S01]  /*389e0*/  LDL.LU R27, [R1+0x1a8] ;  /* 0x0001a800011b7983 */ /* 0x000ee20000300800 */
[----:B------:R-:W-:Y:S02]  /*389f0*/  LEA.HI.X.SX32 R5, R6, R2, 0x1, P6 ;  /* 0x0000000206057211 */ /* 0x000fe400030f0eff */
[----:B-1----:R-:W-:-:S05]  /*38a00*/  PRMT R7, R20, 0x7632, R7 ;  /* 0x0000763214077816 */ /* 0x002fca0000000007 */
[----:B------:R0:W-:Y:S01]  /*38a10*/  @P2 STG.E.U16 desc[UR10][R4.64], R7 ;  /* 0x0000000704002986 */ /* 0x0001e2000c10150a */
[----:B------:R-:W-:-:S05]  /*38a20*/  IMAD R3, R28, 0x4, R6 ;  /* 0x000000041c037824 */ /* 0x000fca00078e0206 */
[----:B------:R-:W-:Y:S01]  /*38a30*/  LEA R8, P6, R3, R0, 0x1 ;  /* 0x0000000003087211 */ /* 0x000fe200078c08ff */
[----:B------:R-:W-:-:S03]  /*38a40*/  IMAD R6, R28, 0x4, R3 ;  /* 0x000000041c067824 */ /* 0x000fc600078e0203 */
[----:B------:R-:W-:Y:S02]  /*38a50*/  LEA.HI.X.SX32 R9, R3, R2, 0x1, P6 ;  /* 0x0000000203097211 */ /* 0x000fe400030f0eff */
[----:B------:R-:W-:Y:S02]  /*38a60*/  PRMT R3, R21, 0x7632, R3 ;  /* 0x0000763215037816 */ /* 0x000fe40000000003 */
[----:B--2---:R-:W-:Y:S01]  /*38a70*/  ISETP.LT.AND P5, PT, R24, UR5, !P0 ;  /* 0x0000000518007c0c */ /* 0x004fe2000c7a1270 */
[----:B------:R-:W-:Y:S01]  /*38a80*/  ULDC UR5, c[0x0][0x22c] ;  /* 0x00008b0000057ab9 */ /* 0x000fe20000000800 */
[----:B------:R-:W2:Y:S01]  /*38a90*/  LDL.LU R24, [R1+0x1ac] ;  /* 0x0001ac0001187983 */ /* 0x000ea20000300800 */
[----:B----4-:R-:W-:Y:S01]  /*38aa0*/  ISETP.LT.AND P4, PT, R25, UR5, !P0 ;  /* 0x0000000519007c0c */ /* 0x010fe2000c781270 */
[----:B------:R-:W-:Y:S02]  /*38ab0*/  ULDC UR5, c[0x0][0x22c] ;  /* 0x00008b0000057ab9 */ /* 0x000fe40000000800 */
[----:B------:R-:W4:Y:S01]  /*38ac0*/  LDL.LU R25, [R1+0x1b0] ;  /* 0x0001b00001197983 */ /* 0x000f220000300800 */
[----:B-----5:R-:W-:Y:S01]  /*38ad0*/  ISETP.LT.AND P2, PT, R29, UR5, !P0 ;  /* 0x000000051d007c0c */ /* 0x020fe2000c741270 */
[----:B------:R-:W-:-:S02]  /*38ae0*/  ULDC UR5, c[0x0][0x22c] ;  /* 0x00008b0000057ab9 */ /* 0x000fc40000000800 */
[----:B------:R-:W5:Y:S04]  /*38af0*/  LDL.LU R20, [R1+0x1b4] ;  /* 0x0001b40001147983 */ /* 0x000f680000300800 */
[----:B------:R-:W2:Y:S04]  /*38b00*/  LDL.LU R29, [R1+0xb0] ;  /* 0x0000b000011d7983 */ /* 0x000ea80000300800 */
[----:B------:R-:W4:Y:S01]  /*38b10*/  LDL.LU R21, [R1+0x1b8] ;  /* 0x0001b80001157983 */ /* 0x000f220000300800 */
[----:B0-----:R-:W-:Y:S02]  /*38b20*/  LEA R4, P6, R6, R0, 0x1 ;  /* 0x0000000006047211 */ /* 0x001fe400078c08ff */
[----:B------:R-:W-:-:S02]  /*38b30*/  PRMT R11, R11, 0x7632, R11 ;  /* 0x000076320b0b7816 */ /* 0x000fc4000000000b */
[----:B------:R-:W-:Y:S01]  /*38b40*/  LEA.HI.X.SX32 R5, R6, R2, 0x1, P6 ;  /* 0x0000000206057211 */ /* 0x000fe200030f0eff */
[C---:B------:R-:W-:Y:S01]  /*38b50*/  IMAD R6, R28.reuse, 0x4, R6 ;  /* 0x000000041c067824 */ /* 0x040fe200078e0206 */
[----:B------:R0:W-:Y:S04]  /*38b60*/  @P3 STG.E.U16 desc[UR10][R8.64], R3 ;  /* 0x0000000308003986 */ /* 0x0001e8000c10150a */
[----:B------:R1:W-:Y:S01]  /*38b70*/  @P5 STG.E.U16 desc[UR10][R4.64], R11 ;  /* 0x0000000b04005986 */ /* 0x0003e2000c10150a */
[----:B0-----:R-:W-:Y:S01]  /*38b80*/  IMAD R8, R28, 0x4, R6 ;  /* 0x000000041c087824 */ /* 0x001fe200078e0206 */
[----:B-1----:R-:W-:-:S04]  /*38b90*/  LEA R4, P6, R6, R0, 0x1 ;  /* 0x0000000006047211 */ /* 0x002fc800078c08ff */
[----:B------:R-:W-:Y:S02]  /*38ba0*/  LEA.HI.X.SX32 R5, R6, R2, 0x1, P6 ;  /* 0x0000000206057211 */ /* 0x000fe400030f0eff */
[C---:B------:R-:W-:Y:S02]  /*38bb0*/  LEA R10, P6, R8.reuse, R0, 0x1 ;  /* 0x00000000080a7211 */ /* 0x040fe400078c08ff */
[----:B------:R-:W-:Y:S02]  /*38bc0*/  PRMT R23, R23, 0x7632, R23 ;  /* 0x0000763217177816 */ /* 0x000fe40000000017 */
[----:B------:R-:W-:Y:S02]  /*38bd0*/  PRMT R15, R15, 0x7632, R15 ;  /* 0x000076320f0f7816 */ /* 0x000fe4000000000f */
[----:B------:R-:W-:Y:S01]  /*38be0*/  LEA.HI.X.SX32 R11, R8, R2, 0x1, P6 ;  /* 0x00000002080b7211 */ /* 0x000fe200030f0eff */
[----:B------:R-:W-:Y:S04]  /*38bf0*/  @P4 STG.E.U16 desc[UR10][R4.64], R23 ;  /* 0x0000001704004986 */ /* 0x000fe8000c10150a */
[----:B------:R0:W-:Y:S02]  /*38c00*/  @P2 STG.E.U16 desc[UR10][R10.64], R15 ;  /* 0x0000000f0a002986 */ /* 0x0001e4000c10150a */
[----:B0-----:R-:W-:Y:S01]  /*38c10*/  PRMT R10, R7, 0x7632, R10 ;  /* 0x00007632070a7816 */ /* 0x001fe2000000000a */
[----:B------:R-:W-:Y:S01]  /*38c20*/  IMAD R3, R28, 0x4, R8 ;  /* 0x000000041c037824 */ /* 0x000fe200078e0208 */
[----:B---3--:R-:W-:Y:S01]  /*38c30*/  ISETP.LT.AND P3, PT, R26, UR5, !P0 ;  /* 0x000000051a007c0c */ /* 0x008fe2000c761270 */
[----:B------:R-:W-:-:S03]  /*38c40*/  ULDC UR5, c[0x0][0x22c] ;  /* 0x00008b0000057ab9 */ /* 0x000fc60000000800 */
[----:B------:R-:W-:-:S04]  /*38c50*/  LEA R8, P4, R3, R0, 0x1 ;  /* 0x0000000003087211 */ /* 0x000fc800078808ff */
[----:B------:R-:W-:-:S05]  /*38c60*/  LEA.HI.X.SX32 R9, R3, R2, 0x1, P4 ;  /* 0x0000000203097211 */ /* 0x000fca00020f0eff */
[----:B------:R-:W-:Y:S01]  /*38c70*/  @P3 STG.E.U16 desc[UR10][R8.64], R10 ;  /* 0x0000000a08003986 */ /* 0x000fe2000c10150a */
[----:B------:R-:W-:Y:S01]  /*38c80*/  ISETP.LT.AND P5, PT, R27, UR5, !P0 ;  /* 0x000000051b007c0c */ /* 0x000fe2000c7a1270 */
[----:B------:R-:W-:Y:S01]  /*38c90*/  ULDC UR5, c[0x0][0x22c] ;  /* 0x00008b0000057ab9 */ /* 0x000fe20000000800 */
[----:B------:R-:W-:-:S04]  /*38ca0*/  IMAD R3, R28, 0x4, R3 ;  /* 0x000000041c037824 */ /* 0x000fc800078e0203 */
[----:B------:R-:W-:Y:S01]  /*38cb0*/  IMAD R18, R28, 0x4, R3 ;  /* 0x000000041c127824 */ /* 0x000fe200078e0203 */
[----:B------:R-:W-:Y:S02]  /*38cc0*/  LEA R16, P3, R3, R0, 0x1 ;  /* 0x0000000003107211 */ /* 0x000fe400078608ff */
[----:B------:R-:W-:Y:S02]  /*38cd0*/  PRMT R19, R19, 0x7632, R19 ;  /* 0x0000763213137816 */ /* 0x000fe40000000013 */
[----:B------:R-:W-:-:S05]  /*38ce0*/  LEA.HI.X.SX32 R17, R3, R2, 0x1, P3 ;  /* 0x0000000203117211 */ /* 0x000fca00018f0eff */
[----:B------:R-:W-:Y:S04]  /*38cf0*/  @P5 STG.E.U16 desc[UR10][R16.64], R19 ;  /* 0x0000001310005986 */ /* 0x000fe8000c10150a */
[----:B--2---:R-:W0:Y:S04]  /*38d00*/  LDS.128 R4, [R29+UR4] ;  /* 0x000000041d047984 */ /* 0x004e280008000c00 */
[----:B------:R-:W-:Y:S04]  /*38d10*/  LDS.128 R8, [R29+UR4+0x400] ;  /* 0x000400041d087984 */ /* 0x000fe80008000c00 */
[----:B----4-:R-:W-:Y:S04]  /*38d20*/  LDS.128 R12, [R21+UR4+0x800] ;  /* 0x00080004150c7984 */ /* 0x010fe80008000c00 */
[----:B0-----:R-:W-:Y:S04]  /*38d30*/  STL.64 [R1+0x40], R4 ;  /* 0x0000400401007387 */ /* 0x001fe80000100a00 */
[----:B------:R-:W-:Y:S04]  /*38d40*/  STL.64 [R1+0x48], R6 ;  /* 0x0000480601007387 */ /* 0x000fe80000100a00 */
[----:B------:R-:W0:Y:S01]  /*38d50*/  LDS.128 R4, [R21+UR4] ;  /* 0x0000000415047984 */ /* 0x000e220008000c00 */
[----:B------:R-:W-:Y:S01]  /*38d60*/  ISETP.LT.AND P6, PT, R24, UR5, !P0 ;  /* 0x0000000518007c0c */ /* 0x000fe2000c7c1270 */
[----:B------:R-:W-:-:S02]  /*38d70*/  ULDC UR5, c[0x0][0x22c] ;  /* 0x00008b0000057ab9 */ /* 0x000fc40000000800 */
[----:B------:R-:W-:Y:S01]  /*38d80*/  ISETP.LT.AND P2, PT, R25, UR5, !P0 ;  /* 0x0000000519007c0c */ /* 0x000fe2000c741270 */
[----:B------:R-:W-:Y:S01]  /*38d90*/  ULDC UR5, c[0x0][0x22c] ;  /* 0x00008b0000057ab9 */ /* 0x000fe20000000800 */
[----:B------:R-:W-:Y:S04]  /*38da0*/  LDS.128 R24, [R29+UR4+0x800] ;  /* 0x000800041d187984 */ /* 0x000fe80008000c00 */
[----:B0-----:R-:W-:Y:S04]  /*38db0*/  STL.64 [R1+0xcc0], R4 ;  /* 0x000cc00401007387 */ /* 0x001fe80000100a00 */
[----:B------:R0:W-:Y:S04]  /*38dc0*/  STL.64 [R1+0xc78], R6 ;  /* 0x000c780601007387 */ /* 0x0001e80000100a00 */
[----:B0-----:R-:W2:Y:S04]  /*38dd0*/  LDL.LU R6, [R1+0x1bc] ;  /* 0x0001bc0001067983 */ /* 0x001ea80000300800 */
[----:B------:R-:W-:Y:S04]  /*38de0*/  STL.64 [R1], R8 ;  /* 0x0000000801007387 */ /* 0x000fe80000100a00 */
[----:B------:R-:W-:Y:S04]  /*38df0*/  STL.64 [R1+0x8], R10 ;  /* 0x0000080a01007387 */ /* 0x000fe80000100a00 */
[----:B------:R-:W0:Y:S01]  /*38e00*/  LDS.128 R8, [R21+UR4+0x400] ;  /* 0x0004000415087984 */ /* 0x000e220008000c00 */
[----:B------:R-:W-:-:S02]  /*38e10*/  LEA R4, P3, R18, R0, 0x1 ;  /* 0x0000000012047211 */ /* 0x000fc400078608ff */
[----:B-----5:R-:W-:Y:S01]  /*38e20*/  ISETP.LT.AND P4, PT, R20, UR5, !P0 ;  /* 0x0000000514007c0c */ /* 0x020fe2000c781270 */
[----:B------:R-:W-:Y:S01]  /*38e30*/  ULDC UR5, c[0x0][0x22c] ;  /* 0x00008b0000057ab9 */ /* 0x000fe20000000800 */
[----:B------:R-:W-:Y:S01]  /*38e40*/  LEA.HI.X.SX32 R5, R18, R2, 0x1, P3 ;  /* 0x0000000212057211 */ /* 0x000fe200018f0eff */
[----:B0-----:R0:W-:Y:S04]  /*38e50*/  STL [R1+0xcc8], R10 ;  /* 0x000cc80a01007387 */ /* 0x0011e80000100800 */
[----:B0-----:R-:W3:Y:S04]  /*38e60*/  LDL.LU R10, [R1+0x1c0] ;  /* 0x0001c000010a7983 */ /* 0x001ee80000300800 */
[----:B------:R-:W-:Y:S04]  /*38e70*/  STL.64 [R1+0xcb0], R8 ;  /* 0x000cb00801007387 */ /* 0x000fe80000100a00 */
[----:B------:R0:W-:Y:S04]  /*38e80*/  STL [R1+0xc80], R11 ;  /* 0x000c800b01007387 */ /* 0x0001e80000100800 */
[----:B0-----:R-:W4:Y:S04]  /*38e90*/  LDL.LU R11, [R1+0x40] ;  /* 0x00004000010b7983 */ /* 0x001f280000300800 */
[----:B------:R-:W-:Y:S04]  /*38ea0*/  STL.64 [R1+0xcb8], R24 ;  /* 0x000cb81801007387 */ /* 0x000fe80000100a00 */
[----:B------:R0:W-:Y:S02]  /*38eb0*/  STL.64 [R1+0xc88], R26 ;  /* 0x000c881a01007387 */ /* 0x0001e40000100a00 */
[----:B0-----:R-:W0:Y:S02]  /*38ec0*/  LDC R26, c[0x0][0x248] ;  /* 0x00009200ff1a7b82 */ /* 0x001e240000000800 */
[----:B0-----:R-:W-:-:S02]  /*38ed0*/  IMAD R20, R26, 0x4, R18 ;  /* 0x000000041a147824 */ /* 0x001fc400078e0212 */
[----:B------:R-:W0:Y:S02]  /*38ee0*/  LDS.128 R16, [R29+UR4+0xc00] ;  /* 0x000c00041d107984 */ /* 0x000e240008000c00 */
[----:B------:R-:W-:-:S04]  /*38ef0*/  IMAD R3, R26, 0x4, R20 ;  /* 0x000000041a037824 */ /* 0x000fc800078e0214 */
[----:B------:R-:W-:Y:S01]  /*38f00*/  IMAD R28, R26, 0x4, R3 ;  /* 0x000000041a1c7824 */ /* 0x000fe200078e0203 */
[CC--:B------:R-:W-:Y:S01]  /*38f10*/  LEA R8, P5, R3.reuse, R0.reuse, 0x1 ;  /* 0x0000000003087211 */ /* 0x0c0fe200078a08ff */
[----:B------:R1:W-:Y:S01]  /*38f20*/  STL.64 [R1+0xc90], R14 ;  /* 0x000c900e01007387 */ /* 0x0003e20000100a00 */
[----:B------:R-:W-:Y:S02]  /*38f30*/  LEA R24, P3, R20, R0, 0x1 ;  /* 0x0000000014187211 */ /* 0x000fe400078608ff */
[----:B------:R-:W-:Y:S02]  /*38f40*/  LEA.HI.X.SX32 R9, R3, R2, 0x1, P5 ;  /* 0x0000000203097211 */ /* 0x000fe400028f0eff */
[----:B------:R-:W-:Y:S01]  /*38f50*/  LEA R22, P5, R28, R0, 0x1 ;  /* 0x000000001c167211 */ /* 0x000fe200078a08ff */
[----:B-1----:R-:W5:Y:S04]  /*38f60*/  LDL.LU R14, [R1+0x1c4] ;  /* 0x0001c400010e7983 */ /* 0x002f680000300800 */
[----:B------:R-:W5:Y:S01]  /*38f70*/  LDL.LU R15, [R1+0x1cc] ;  /* 0x0001cc00010f7983 */ /* 0x000f620000300800 */
[----:B------:R-:W-:-:S03]  /*38f80*/  LEA.HI.X.SX32 R25, R20, R2, 0x1, P3 ;  /* 0x0000000214197211 */ /* 0x000fc600018f0eff */
[----:B0-----:R-:W-:Y:S04]  /*38f90*/  STL.64 [R1+0xca8], R16 ;  /* 0x000ca81001007387 */ /* 0x001fe80000100a00 */
[----:B------:R0:W-:Y:S04]  /*38fa0*/  STL.64 [R1+0xc98], R18 ;  /* 0x000c981201007387 */ /* 0x0001e80000100a00 */
[----:B0-----:R-:W5:Y:S04]  /*38fb0*/  LDL.LU R18, [R1+0x1c8] ;  /* 0x0001c80001127983 */ /* 0x001f680000300800 */
[----:B------:R-:W5:Y:S04]  /*38fc0*/  LDL.LU R19, [R1] ;  /* 0x0000000001137983 */ /* 0x000f680000300800 */
[----:B------:R-:W-:Y:S04]  /*38fd0*/  STL [R1+0x18], R22 ;  /* 0x0000181601007387 */ /* 0x000fe80000100800 */
[----:B------:R-:W0:Y:S01]  /*38fe0*/  LDS.128 R20, [R21+UR4+0xc00] ;  /* 0x000c000415147984 */ /* 0x000e220008000c00 */
[----:B------:R-:W-:Y:S01]  /*38ff0*/  IMAD R29, R26, 0x4, R28 ;  /* 0x000000041a1d7824 */ /* 0x000fe200078e021c */
[----:B------:R-:W-:-:S02]  /*39000*/  ULDC UR4, c[0x0][0x22c] ;  /* 0x00008b0000047ab9 */ /* 0x000fc40000000800 */
[----:B------:R-:W5:Y:S04]  /*39010*/  LDL.LU R7, [R1+0x1d0] ;  /* 0x0001d00001077983 */ /* 0x000f680000300800 */
[----:B------:R-:W5:Y:S04]  /*39020*/  LDL.LU R27, [R1+0x1d4] ;  /* 0x0001d400011b7983 */ /* 0x000f680000300800 */
[----:B0-----:R0:W-:Y:S04]  /*39030*/  STL.64 [R1+0xca0], R22 ;  /* 0x000ca01601007387 */ /* 0x0011e80000100a00 */
[----:B0-----:R-:W3:Y:S01]  /*39040*/  LDL.LU.64 R22, [R1+0x18] ;  /* 0x0000180001167983 */ /* 0x001ee20000300a00 */
[----:B------:R-:W-:Y:S01]  /*39050*/  IMAD R3, R26, 0x4, R29 ;  /* 0x000000041a037824 */ /* 0x000fe200078e021d */
[----:B------:R-:W-:-:S04]  /*39060*/  LEA R16, P3, R29, R0, 0x1 ;  /* 0x000000001d107211 */ /* 0x000fc800078608ff */
[-C--:B------:R-:W-:Y:S02]  /*39070*/  LEA.HI.X.SX32 R17, R29, R2.reuse, 0x1, P3 ;  /* 0x000000021d117211 */ /* 0x080fe400018f0eff */
[----:B--2---:R-:W-:Y:S01]  /*39080*/  ISETP.LT.AND P3, PT, R6, UR5, !P0 ;  /* 0x0000000506007c0c */ /* 0x004fe2000c761270 */
[----:B------:R-:W-:Y:S01]  /*39090*/  ULDC UR5, c[0x0][0x22c] ;  /* 0x00008b0000057ab9 */ /* 0x000fe20000000800 */
[----:B------:R-:W2:Y:S04]  /*390a0*/  LDL.LU R6, [R1+0x1d8] ;  /* 0x0001d80001067983 */ /* 0x000ea80000300800 */
[----:B----4-:R0:W-:Y:S01]  /*390b0*/  @P6 STG.E.U16 desc[UR10][R4.64], R11 ;  /* 0x0000000b04006986 */ /* 0x0101e2000c10150a */
[----:B---3--:R-:W-:Y:S02]  /*390c0*/  LEA.HI.X.SX32 R23, R28, R2, 0x1, P5 ;  /* 0x000000021c177211 */ /* 0x008fe400028f0eff */
[----:B------:R-:W-:-:S04]  /*390d0*/  LEA R28, P5, R3, R0, 0x1 ;  /* 0x00000000031c7211 */ /* 0x000fc800078a08ff */
[----:B------:R-:W-:Y:S02]  /*390e0*/  LEA.HI.X.SX32 R29, R3, R2, 0x1, P5 ;  /* 0x00000002031d7211 */ /* 0x000fe400028f0eff */
[----:B------:R-:W-:Y:S01]  /*390f0*/  ISETP.LT.AND P5, PT, R10, UR4, !P0 ;  /* 0x000000040a007c0c */ /* 0x000fe2000c7a1270 */
[----:B------:R-:W-:Y:S01]  /*39100*/  ULDC UR4, c[0x0][0x22c] ;  /* 0x00008b0000047ab9 */ /* 0x000fe20000000800 */
[----:B------:R-:W3:Y:S04]  /*39110*/  LDL.LU R10, [R1+0xcc8] ;  /* 0x000cc800010a7983 */ /* 0x000ee80000300800 */
[----:B0-----:R-:W4:Y:S01]  /*39120*/  LDL.LU.64 R4, [R1+0xcc0] ;  /* 0x000cc00001047983 */ /* 0x001f220000300a00 */
[----:B-----5:R-:W-:Y:S01]  /*39130*/  ISETP.LT.AND P6, PT, R14, UR4, !P0 ;  /* 0x000000040e007c0c */ /* 0x020fe2000c7c1270 */
[----:B------:R-:W-:-:S02]  /*39140*/  ULDC UR4, c[0x0][0x22c] ;  /* 0x00008b0000047ab9 */ /* 0x000fc40000000800 */
[----:B------:R-:W5:Y:S04]  /*39150*/  LDL.LU R14, [R1+0x1dc] ;  /* 0x0001dc00010e7983 */ /* 0x000f680000300800 */
[----:B----4-:R0:W-:Y:S04]  /*39160*/  @P2 STG.E.U16 desc[UR10][R24.64], R4 ;  /* 0x0000000418002986 */ /* 0x0101e8000c10150a */
[----:B------:R1:W-:Y:S04]  /*39170*/  @P4 STG.E.U16 desc[UR10][R8.64], R19 ;  /* 0x0000001308004986 */ /* 0x0003e8000c10150a */
[----:B0-----:R-:W4:Y:S04]  /*39180*/  LDL.LU.64 R24, [R1+0xcb8] ;  /* 0x000cb80001187983 */ /* 0x001f280000300a00 */
[----:B-1----:R-:W2:Y:S01]  /*39190*/  LDL.LU.64 R8, [R1+0xcb0] ;  /* 0x000cb00001087983 */ /* 0x002ea20000300a00 */
[----:B------:R-:W-:Y:S01]  /*391a0*/  ISETP.LT.AND P2, PT, R18, UR4, !P0 ;  /* 0x0000000412007c0c */ /* 0x000fe2000c741270 */
[----:B------:R-:W-:Y:S01]  /*391b0*/  IMAD R18, R26, 0x4, R3 ;  /* 0x000000041a127824 */ /* 0x000fe200078e0203 */
[----:B------:R-:W-:-:S02]  /*391c0*/  ULDC UR4, c[0x0][0x22c] ;  /* 0x00008b0000047ab9 */ /* 0x000fc40000000800 */
[----:B------:R-:W-:Y:S01]  /*391d0*/  ISETP.LT.AND P4, PT, R15, UR4, !P0 ;  /* 0x000000040f007c0c */ /* 0x000fe2000c781270 */
[----:B------:R-:W-:Y:S01]  /*391e0*/  ULDC UR4, c[0x0][0x22c] ;  /* 0x00008b0000047ab9 */ /* 0x000fe20000000800 */
[----:B--2---:R-:W-:Y:S04]  /*391f0*/  @P3 STG.E.U16 desc[UR10][R22.64], R8 ;  /* 0x0000000816003986 */ /* 0x004fe8000c10150a */
[----:B----4-:R0:W-:Y:S04]  /*39200*/  @P5 STG.E.U16 desc[UR10][R16.64], R24 ;  /* 0x0000001810005986 */ /* 0x0101e8000c10150a */
[----:B0-----:R-:W2:Y:S01]  /*39210*/  LDL.LU.64 R16, [R1+0xca8] ;  /* 0x000ca80001107983 */ /* 0x001ea20000300a00 */
[----:B------:R-:W-:-:S03]  /*39220*/  LEA R22, P3, R18, R0, 0x1 ;  /* 0x0000000012167211 */ /* 0x000fc600078608ff */
[----:B------:R-:W4:Y:S01]  /*39230*/  LDL.LU R15, [R1+0x1e0] ;  /* 0x0001e000010f7983 */ /* 0x000f220000300800 */
[----:B------:R-:W-:Y:S02]  /*39240*/  LEA.HI.X.SX32 R23, R18, R2, 0x1, P3 ;  /* 0x0000000212177211 */ /* 0x000fe400018f0eff */
[----:B------:R-:W-:Y:S02]  /*39250*/  ISETP.LT.AND P3, PT, R7, UR4, !P0 ;  /* 0x0000000407007c0c */ /* 0x000fe4000c761270 */
[----:B------:R-:W-:Y:S01]  /*39260*/  ISETP.LT.AND P5, PT, R27, UR5, !P0 ;  /* 0x000000051b007c0c */ /* 0x000fe2000c7a1270 */
[----:B------:R-:W3:Y:S01]  /*39270*/  LDL.LU R7, [R1+0x1e4] ;  /* 0x0001e40001077983 */ /* 0x000ee20000300800 */
[----:B------:R-:W-:Y:S01]  /*39280*/  IMAD R3, R26, 0x4, R18 ;  /* 0x000000041a037824 */ /* 0x000fe200078e0212 */
[----:B------:R-:W-:Y:S01]  /*39290*/  ULDC UR4, c[0x0][0x22c] ;  /* 0x00008b0000047ab9 */ /* 0x000fe20000000800 */
[----:B------:R-:W-:Y:S01]  /*392a0*/  PRMT R4, R11, 0x7632, R4 ;  /* 0x000076320b047816 */ /* 0x000fe20000000004 */
[----:B------:R-:W3:Y:S01]  /*392b0*/  LDL.LU R27, [R1+0x1e8] ;  /* 0x0001e800011b7983 */ /* 0x000ee20000300800 */
[----:B------:R-:W-:Y:S01]  /*392c0*/  PRMT R24, R24, 0x7632, R24 ;  /* 0x0000763218187816 */ /* 0x000fe20000000018 */
[----:B------:R-:W-:-:S02]  /*392d0*/  ULDC UR5, c[0x0][0x22c] ;  /* 0x00008b0000057ab9 */ /* 0x000fc40000000800 */
[----:B------:R0:W-:Y:S04]  /*392e0*/  @P6 STG.E.U16 desc[UR10][R28.64], R12 ;  /* 0x0000000c1c006986 */ /* 0x0001e8000c10150a */
[----:B------:R-:W3:Y:S01]  /*392f0*/  LDL.LU R11, [R1+0x1ec] ;  /* 0x0001ec00010b7983 */ /* 0x000ee20000300800 */
[----:B0-----:R-:W-:-:S04]  /*39300*/  LEA R28, P6, R3, R0, 0x1 ;  /* 0x00000000031c7211 */ /* 0x001fc800078c08ff */
[----:B------:R-:W-:Y:S02]  /*39310*/  LEA.HI.X.SX32 R29, R3, R2, 0x1, P6 ;  /* 0x00000002031d7211 */ /* 0x000fe400030f0eff */
[----:B------:R-:W-:Y:S01]  /*39320*/  PRMT R8, R4, 0x7632, R8 ;  /* 0x0000763204087816 */ /* 0x000fe20000000008 */
[----:B--2---:R-:W-:Y:S01]  /*39330*/  @P2 STG.E.U16 desc[UR10][R22.64], R16 ;  /* 0x0000001016002986 */ /* 0x004fe2000c10150a */
[----:B------:R-:W-:Y:S01]  /*39340*/  ISETP.LT.AND P2, PT, R6, UR4, !P0 ;  /* 0x0000000406007c0c */ /* 0x000fe2000c741270 */
[C---:B------:R-:W-:Y:S01]  /*39350*/  IMAD R6, R26.reuse, 0x4, R3 ;  /* 0x000000041a067824 */ /* 0x040fe200078e0203 */
[----:B------:R-:W-:Y:S01]  /*39360*/  ULDC UR4, c[0x0][0x22c] ;  /* 0x00008b0000047ab9 */ /* 0x000fe20000000800 */
[----:B------:R0:W-:Y:S02]  /*39370*/  @P4 STG.E.U16 desc[UR10][R28.64], R20 ;  /* 0x000000141c004986 */ /* 0x0001e4000c10150a */
[----:B------:R-:W-:Y:S01]  /*39380*/  IMAD R3, R26, 0x4, R6 ;  /* 0x000000041a037824 */ /* 0x000fe200078e0206 */
[----:B0-----:R-:W-:-:S04]  /*39390*/  LEA R28, P6, R6, R0, 0x1 ;  /* 0x00000000061c7211 */ /* 0x001fc800078c08ff */
[----:B------:R-:W-:Y:S02]  /*393a0*/  LEA.HI.X.SX32 R29, R6, R2, 0x1, P6 ;  /* 0x00000002061d7211 */ /* 0x000fe400030f0eff */
[----:B------:R-:W2:Y:S01]  /*393b0*/  LDL.LU R6, [R1+0x1f0] ;  /* 0x0001f00001067983 */ /* 0x000ea20000300800 */
[C---:B------:R-:W-:Y:S01]  /*393c0*/  LEA R22, P6, R3.reuse, R0, 0x1 ;  /* 0x0000000003167211 */ /* 0x040fe200078c08ff */
[----:B------:R-:W-:Y:S01]  /*393d0*/  IMAD R18, R26, 0x4, R3 ;  /* 0x000000041a127824 */ /* 0x000fe200078e0203 */
[----:B-----5:R-:W-:Y:S01]  /*393e0*/  ISETP.LT.AND P4, PT, R14, UR4, !P0 ;  /* 0x000000040e007c0c */ /* 0x020fe2000c781270 */
[----:B------:R-:W-:Y:S01]  /*393f0*/  ULDC UR4, c[0x0][0x22c] ;  /* 0x00008b0000047ab9 */ /* 0x000fe20000000800 */
[----:B------:R-:W-:Y:S02]  /*39400*/  LEA.HI.X.SX32 R23, R3, R2, 0x1, P6 ;  /* 0x0000000203177211 */ /* 0x000fe400030f0eff */
[C---:B------:R-:W-:Y:S01]  /*39410*/  LEA R14, P6, R18.reuse, R0, 0x1 ;  /* 0x00000000120e7211 */ /* 0x040fe200078c08ff */
[----:B------:R0:W-:Y:S01]  /*39420*/  @P3 STG.E.U16 desc[UR10][R28.64], R4 ;  /* 0x000000041c003986 */ /* 0x0001e2000c10150a */
[----:B----4-:R-:W-:Y:S01]  /*39430*/  ISETP.LT.AND P3, PT, R15, UR4, !P0 ;  /* 0x000000040f007c0c */ /* 0x010fe2000c761270 */
[----:B------:R-:W-:Y:S01]  /*39440*/  ULDC UR4, c[0x0][0x22c] ;  /* 0x00008b0000047ab9 */ /* 0x000fe20000000800 */
[----:B------:R-:W-:-:S02]  /*39450*/  LEA.HI.X.SX32 R15, R18, R2, 0x1, P6 ;  /* 0x00000002120f7211 */ /* 0x000fc400030f0eff */
[----:B------:R-:W-:Y:S01]  /*39460*/  PRMT R3, R19, 0x7632, R3 ;  /* 0x0000763213037816 */ /* 0x000fe20000000003 */
[----:B------:R1:W-:Y:S01]  /*39470*/  @P5 STG.E.U16 desc[UR10][R22.64], R8 ;  /* 0x0000000816005986 */ /* 0x0003e2000c10150a */
[----:B---3--:R-:W-:Y:S01]  /*39480*/  ISETP.LT.AND P6, PT, R7, UR4, !P0 ;  /* 0x0000000407007c0c */ /* 0x008fe2000c7c1270 */
[----:B------:R-:W-:Y:S02]  /*39490*/  ULDC UR4, c[0x0][0x22c] ;  /* 0x00008b0000047ab9 */ /* 0x000fe40000000800 */
[----:B------:R3:W-:Y:S01]  /*394a0*/  @P2 STG.E.U16 desc[UR10][R14.64], R3 ;  /* 0x000000030e002986 */ /* 0x0007e2000c10150a */
[----:B------:R-:W-:Y:S01]  /*394b0*/  ISETP.LT.AND P2, PT, R27, UR4, !P0 ;  /* 0x000000041b007c0c */ /* 0x000fe2000c741270 */
[----:B0-----:R-:W-:Y:S01]  /*394c0*/  IMAD R4, R26, 0x4, R18 ;  /* 0x000000041a047824 */ /* 0x001fe200078e0212 */
[----:B------:R-:W-:Y:S01]  /*394d0*/  ULDC UR4, c[0x0][0x22c] ;  /* 0x00008b0000047ab9 */ /* 0x000fe20000000800 */
[----:B-1----:R-:W4:Y:S04]  /*394e0*/  LDL.LU.64 R22, [R1+0xca0] ;  /* 0x000ca00001167983 */ /* 0x002f280000300a00 */
[----:B------:R-:W5:Y:S01]  /*394f0*/  LDL.LU R7, [R1+0x1f4] ;  /* 0x0001f40001077983 */ /* 0x000f620000300800 */
[----:B------:R-:W-:Y:S01]  /*39500*/  PRMT R8, R8, 0x7632, R8 ;  /* 0x0000763208087816 */ /* 0x000fe20000000008 */
[----:B---3--:R-:W0:Y:S02]  /*39510*/  LDC R14, c[0x0][0x248] ;  /* 0x00009200ff0e7b82 */ /* 0x008e240000000800 */
[----:B------:R-:W3:Y:S01]  /*39520*/  LDL.LU R27, [R1+0x1f8] ;  /* 0x0001f800011b7983 */ /* 0x000ee20000300800 */
[----:B------:R-:W-:-:S03]  /*39530*/  LEA R28, P5, R4, R0, 0x1 ;  /* 0x00000000041c7211 */ /* 0x000fc600078a08ff */
[----:B------:R-:W4:Y:S01]  /*39540*/  LDL.LU R15, [R1+0x1fc] ;  /* 0x0001fc00010f7983 */ /* 0x000f220000300800 */
[----:B------:R-:W-:Y:S01]  /*39550*/  LEA.HI.X.SX32 R29, R4, R2, 0x1, P5 ;  /* 0x00000002041d7211 */ /* 0x000fe200028f0eff */
[----:B------:R-:W-:-:S04]  /*39560*/  IMAD R4, R26, 0x4, R4 ;  /* 0x000000041a047824 */ /* 0x000fc800078e0204 */
[----:B------:R1:W-:Y:S02]  /*39570*/  @P4 STG.E.U16 desc[UR10][R28.64], R8 ;  /* 0x000000081c004986 */ /* 0x0003e4000c10150a */
[C---:B-1----:R-:W-:Y:S01]  /*39580*/  LEA R28, P4, R4.reuse, R0, 0x1 ;  /* 0x00000000041c7211 */ /* 0x042fe200078808ff */
[----:B------:R-:W1:Y:S03]  /*39590*/  LDC R8, c[0x0][0x248] ;  /* 0x00009200ff087b82 */ /* 0x000e660000000800 */
[----:B------:R-:W-:Y:S01]  /*395a0*/  LEA.HI.X.SX32 R29, R4, R2, 0x1, P4 ;  /* 0x00000002041d7211 */ /* 0x000fe200020f0eff */
[----:B------:R-:W-:-:S04]  /*395b0*/  IMAD R4, R26, 0x4, R4 ;  /* 0x000000041a047824 */ /* 0x000fc800078e0204 */
[----:B------:R0:W-:Y:S01]  /*395c0*/  @P3 STG.E.U16 desc[UR10][R28.64], R24 ;  /* 0x000000181c003986 */ /* 0x0001e2000c10150a */
[----:B------:R-:W-:Y:S01]  /*395d0*/  IMAD R3, R26, 0x4, R4 ;  /* 0x000000041a037824 */ /* 0x000fe200078e0204 */
[----:B------:R-:W-:Y:S01]  /*395e0*/  ISETP.LT.AND P4, PT, R11, UR4, !P0 ;  /* 0x000000040b007c0c */ /* 0x000fe2000c781270 */
[----:B------:R-:W-:Y:S01]  /*395f0*/  ULDC UR4, c[0x0][0x22c] ;  /* 0x00008b0000047ab9 */ /* 0x000fe20000000800 */
[----:B------:R-:W-:Y:S02]  /*39600*/  PRMT R12, R12, 0x7632, R12 ;  /* 0x000076320c0c7816 */ /* 0x000fe4000000000c */
[C---:B0-----:R-:W-:Y:S01]  /*39610*/  LEA R28, P3, R4.reuse, R0, 0x1 ;  /* 0x00000000041c7211 */ /* 0x041fe200078608ff */
[----:B------:R-:W0:Y:S03]  /*39620*/  LDC R24, c[0x0][0x248] ;  /* 0x00009200ff187b82 */ /* 0x000e260000000800 */
[----:B------:R-:W-:-:S02]  /*39630*/  LEA.HI.X.SX32 R29, R4, R2, 0x1, P3 ;  /* 0x00000002041d7211 */ /* 0x000fc400018f0eff */
[----:B------:R-:W-:Y:S01]  /*39640*/  LEA R18, P3, R3, R0, 0x1 ;  /* 0x0000000003127211 */ /* 0x000fe200078608ff */
[----:B------:R-:W-:-:S03]  /*39650*/  IMAD R4, R26, 0x4, R3 ;  /* 0x000000041a047824 */ /* 0x000fc600078e0203 */
[----:B------:R-:W-:Y:S01]  /*39660*/  LEA.HI.X.SX32 R19, R3, R2, 0x1, P3 ;  /* 0x0000000203137211 */ /* 0x000fe200018f0eff */
[----:B------:R1:W-:Y:S01]  /*39670*/  @P6 STG.E.U16 desc[UR10][R28.64], R12 ;  /* 0x0000000c1c006986 */ /* 0x0003e2000c10150a */
[----:B------:R-:W-:Y:S01]  /*39680*/  PRMT R16, R16, 0x7632, R16 ;  /* 0x0000763210107816 */ /* 0x000fe20000000010 */
[----:B-1----:R-:W-:Y:S01]  /*39690*/  IMAD R3, R8, 0x4, R4 ;  /* 0x0000000408037824 */ /* 0x002fe200078e0204 */
[----:B------:R-:W-:Y:S01]  /*396a0*/  PRMT R20, R20, 0x7632, R20 ;  /* 0x0000763214147816 */ /* 0x000fe20000000014 */
[----:B------:R-:W1:Y:S01]  /*396b0*/  LDC R8, c[0x0][0x248] ;  /* 0x00009200ff087b82 */ /* 0x000e620000000800 */
[----:B------:R-:W-:Y:S01]  /*396c0*/  IMAD.MOV.U32 R28, RZ, RZ, R18 ;  /* 0x000000ffff1c7224 */ /* 0x000fe200078e0012 */
[----:B------:R-:W-:Y:S01]  /*396d0*/  LEA R18, P6, R4, R0, 0x1 ;  /* 0x0000000004127211 */ /* 0x000fe200078c08ff */
[----:B------:R-:W-:-:S05]  /*396e0*/  IMAD.MOV.U32 R29, RZ, RZ, R19 ;  /* 0x000000ffff1d7224 */ /* 0x000fca00078e0013 */
[----:B------:R-:W1:Y:S01]  /*396f0*/  LDC R12, c[0x0][0x248] ;  /* 0x00009200ff0c7b82 */ /* 0x000e620000000800 */
[----:B------:R-:W-:Y:S01]  /*39700*/  LEA.HI.X.SX32 R19, R4, R2, 0x1, P6 ;  /* 0x0000000204137211 */ /* 0x000fe200030f0eff */
[----:B------:R0:W-:Y:S04]  /*39710*/  @P2 STG.E.U16 desc[UR10][R28.64], R16 ;  /* 0x000000101c002986 */ /* 0x0001e8000c10150a */
[----:B------:R5:W-:Y:S01]  /*39720*/  @P4 STG.E.U16 desc[UR10][R18.64], R20 ;  /* 0x0000001412004986 */ /* 0x000be2000c10150a */
[C---:B0-----:R-:W-:Y:S01]  /*39730*/  LEA R28, P6, R3.reuse, R0, 0x1 ;  /* 0x00000000031c7211 */ /* 0x041fe200078c08ff */
[----:B------:R-:W0:Y:S03]  /*39740*/  LDC R16, c[0x0][0x248] ;  /* 0x00009200ff107b82 */ /* 0x000e260000000800 */
[----:B------:R-:W-:Y:S01]  /*39750*/  LEA.HI.X.SX32 R29, R3, R2, 0x1, P6 ;  /* 0x00000002031d7211 */ /* 0x000fe200030f0eff */
[----:B------:R-:W-:Y:S01]  /*39760*/  IMAD R3, R24, 0x4, R3 ;  /* 0x0000000418037824 */ /* 0x000fe200078e0203 */
[----:B--2---:R-:W-:-:S02]  /*39770*/  ISETP.LT.AND P5, PT, R6, UR5, !P0 ;  /* 0x0000000506007c0c */ /* 0x004fc4000c7a1270 */
[----:B-----5:R-:W-:Y:S01]  /*39780*/  ISETP.LT.AND P3, PT, R7, UR4, !P0 ;  /* 0x0000000407007c0c */ /* 0x020fe2000c761270 */
[----:B------:R-:W2:Y:S01]  /*39790*/  LDL.LU R6, [R1+0x200] ;  /* 0x0002000001067983 */ /* 0x000ea20000300800 */
[----:B------:R-:W-:Y:S01]  /*397a0*/  ULDC UR4, c[0x0][0x22c] ;  /* 0x00008b0000047ab9 */ /* 0x000fe20000000800 */
[----:B------:R-:W-:Y:S01]  /*397b0*/  IMAD R4, R14, 0x4, R3 ;  /* 0x000000040e047824 */ /* 0x000fe200078e0203 */
[----:B------:R-:W5:Y:S01]  /*397c0*/  LDC R20, c[0x0][0x248] ;  /* 0x00009200ff147b82 */ /* 0x000f620000000800 */
[----:B------:R-:W5:Y:S01]  /*397d0*/  LDL.LU R11, [R1+0x44] ;  /* 0x00004400010b7983 */ /* 0x000f620000300800 */
[----:B---3--:R-:W-:Y:S01]  /*397e0*/  ISETP.LT.AND P2, PT, R27, UR4, !P0 ;  /* 0x000000041b007c0c */ /* 0x008fe2000c741270 */
[----:B------:R-:W-:Y:S01]  /*397f0*/  ULDC UR4, c[0x0][0x22c] ;  /* 0x00008b0000047ab9 */ /* 0x000fe20000000800 */
[----:B------:R-:W-:Y:S01]  /*39800*/  ULDC UR5, c[0x0][0x22c] ;  /* 0x00008b0000057ab9 */ /* 0x000fe20000000800 */
[----:B------:R-:W3:Y:S04]  /*39810*/  LDL.LU R7, [R1+0x204] ;  /* 0x0002040001077983 */ /* 0x000ee80000300800 */
[----:B------:R-:W3:Y:S04]  /*39820*/  LDL.LU R26, [R1+0x208] ;  /* 0x00020800011a7983 */ /* 0x000ee80000300800 */
[----:B------:R-:W3:Y:S04]  /*39830*/  LDL.LU.64 R18, [R1+0xc98] ;  /* 0x000c980001127983 */ /* 0x000ee80000300a00 */
[----:B------:R-:W3:Y:S04]  /*39840*/  LDL.LU R27, [R1+0x20c] ;  /* 0x00020c00011b7983 */ /* 0x000ee80000300800 */
[----:B------:R-:W3:Y:S01]  /*39850*/  LDL.LU R24, [R1+0x4] ;  /* 0x0000040001187983 */ /* 0x000ee20000300800 */
[----:B------:R-:W-:-:S02]  /*39860*/  LEA R14, P6, R4, R0, 0x1 ;  /* 0x00000000040e7211 */ /* 0x000fc400078c08ff */
[----:B----4-:R-:W-:Y:S01]  /*39870*/  ISETP.LT.AND P4, PT, R15, UR4, !P0 ;  /* 0x000000040f007c0c */ /* 0x010fe2000c781270 */
[----:B------:R-:W-:Y:S01]  /*39880*/  ULDC UR4, c[0x0][0x22c] ;  /* 0x00008b0000047ab9 */ /* 0x000fe20000000800 */
[----:B------:R-:W-:Y:S01]  /*39890*/  LEA.HI.X.SX32 R15, R4, R2, 0x1, P6 ;  /* 0x00000002040f7211 */ /* 0x000fe200030f0eff */
[----:B-----5:R4:W-:Y:S02]  /*398a0*/  @P5 STG.E.U16 desc[UR10][R28.64], R11 ;  /* 0x0000000b1c005986 */ /* 0x0209e4000c10150a */
[----:B----4-:R-:W-:-:S04]  /*398b0*/  LEA R28, P5, R3, R0, 0x1 ;  /* 0x00000000031c7211 */ /* 0x010fc800078a08ff */
[----:B------:R-:W-:Y:S01]  /*398c0*/  LEA.HI.X.SX32 R29, R3, R2, 0x1, P5 ;  /* 0x00000002031d7211 */ /* 0x000fe200028f0eff */
[----:B-1----:R-:W-:Y:S01]  /*398d0*/  IMAD R3, R12, 0x4, R4 ;  /* 0x000000040c037824 */ /* 0x002fe200078e0204 */
[----:B--2---:R-:W-:Y:S01]  /*398e0*/  ISETP.LT.AND P5, PT, R6, UR4, !P0 ;  /* 0x0000000406007c0c */ /* 0x004fe2000c7a1270 */
[----:B------:R-:W-:Y:S01]  /*398f0*/  ULDC UR4, c[0x0][0x22c] ;  /* 0x00008b0000047ab9 */ /* 0x000fe20000000800 */
[----:B------:R-:W2:Y:S01]  /*39900*/  LDL.LU R6, [R1+0x214] ;  /* 0x0002140001067983 */ /* 0x000ea20000300800 */
[----:B------:R-:W1:Y:S03]  /*39910*/  LDC R12, c[0x0][0x248] ;  /* 0x00009200ff0c7b82 */ /* 0x000e660000000800 */
[----:B------:R4:W-:Y:S04]  /*39920*/  @P3 STG.E.U16 desc[UR10][R28.64], R5 ;  /* 0x000000051c003986 */ /* 0x0009e8000c10150a */
[----:B---3--:R3:W-:Y:S01]  /*39930*/  @P2 STG.E.U16 desc[UR10][R14.64], R24 ;  /* 0x000000180e002986 */ /* 0x0087e2000c10150a */
[----:B----4-:R-:W-:-:S04]  /*39940*/  LEA R28, P6, R3, R0, 0x1 ;  /* 0x00000000031c7211 */ /* 0x010fc800078c08ff */
[----:B------:R-:W-:Y:S01]  /*39950*/  LEA.HI.X.SX32 R29, R3, R2, 0x1, P6 ;  /* 0x00000002031d7211 */ /* 0x000fe200030f0eff */
[----:B------:R-:W-:Y:S01]  /*39960*/  IMAD R3, R8, 0x4, R3 ;  /* 0x0000000408037824 */ /* 0x000fe200078e0203 */
[----:B------:R-:W-:Y:S01]  /*39970*/  ISETP.LT.AND P3, PT, R7, UR4, !P0 ;  /* 0x0000000407007c0c */ /* 0x000fe2000c761270 */
[----:B---3--:R-:W3:Y:S01]  /*39980*/  LDL.LU.64 R14, [R1+0xc90] ;  /* 0x000c9000010e7983 */ /* 0x008ee20000300a00 */
[----:B------:R-:W4:Y:S01]  /*39990*/  LDC R8, c[0x0][0x248] ;  /* 0x00009200ff087b82 */ /* 0x000f220000000800 */
[----:B0-----:R-:W-:Y:S01]  /*399a0*/  IMAD R4, R16, 0x4, R3 ;  /* 0x0000000410047824 */ /* 0x001fe200078e0203 */
[----:B------:R-:W-:Y:S01]  /*399b0*/  ULDC UR4, c[0x0][0x22c] ;  /* 0x00008b0000047ab9 */ /* 0x000fe20000000800 */
[----:B------:R0:W-:Y:S04]  /*399c0*/  @P4 STG.E.U16 desc[UR10][R28.64], R9 ;  /* 0x000000091c004986 */ /* 0x0001e8000c10150a */
[----:B------:R-:W5:Y:S01]  /*399d0*/  LDL.LU R7, [R1+0x218] ;  /* 0x0002180001077983 */ /* 0x000f620000300800 */
[----:B------:R-:W1:Y:S01]  /*399e0*/  LDC R16, c[0x0][0x248] ;  /* 0x00009200ff107b82 */ /* 0x000e620000000800 */
[----:B0-----:R-:W-:-:S04]  /*399f0*/  LEA R28, P4, R3, R0, 0x1 ;  /* 0x00000000031c7211 */ /* 0x001fc800078808ff */
[----:B------:R-:W-:Y:S01]  /*39a00*/  LEA.HI.X.SX32 R29, R3, R2, 0x1, P4 ;  /* 0x00000002031d7211 */ /* 0x000fe200020f0eff */
[----:B------:R-:W-:Y:S02]  /*39a10*/  IMAD R3, R20, 0x4, R4 ;  /* 0x0000000414037824 */ /* 0x000fe400078e0204 */
[----:B------:R-:W2:Y:S01]  /*39a20*/  LDL.LU R20, [R1+0x210] ;  /* 0x0002100001147983 */ /* 0x000ea20000300800 */
[----:B------:R-:W-:Y:S01]  /*39a30*/  ISETP.LT.AND P2, PT, R26, UR4, !P0 ;  /* 0x000000041a007c0c */ /* 0x000fe2000c741270 */
[----:B------:R-:W-:Y:S01]  /*39a40*/  ULDC UR4, c[0x0][0x22c] ;  /* 0x00008b0000047ab9 */ /* 0x000fe20000000800 */
[C---:B------:R-:W-:Y:S01]  /*39a50*/  LEA R26, P6, R4.reuse, R0, 0x1 ;  /* 0x00000000041a7211 */ /* 0x040fe200078c08ff */
[----:B------:R0:W-:Y:S01]  /*39a60*/  @P5 STG.E.U16 desc[UR10][R28.64], R25 ;  /* 0x000000191c005986 */ /* 0x0001e2000c10150a */
[----:B------:R-:W-:Y:S01]  /*39a70*/  ISETP.LT.AND P4, PT, R27, UR4, !P0 ;  /* 0x000000041b007c0c */ /* 0x000fe2000c781270 */
[----:B------:R-:W-:Y:S01]  /*39a80*/  ULDC UR4, c[0x0][0x22c] ;  /* 0x00008b0000047ab9 */ /* 0x000fe20000000800 */
[----:B------:R-:W-:-:S02]  /*39a90*/  LEA.HI.X.SX32 R27, R4, R2, 0x1, P6 ;  /* 0x00000002041b7211 */ /* 0x000fc400030f0eff */
[----:B0-----:R-:W-:-:S04]  /*39aa0*/  LEA R28, P6, R3, R0, 0x1 ;  /* 0x00000000031c7211 */ /* 0x001fc800078c08ff */
[----:B------:R-:W-:Y:S01]  /*39ab0*/  LEA.HI.X.SX32 R29, R3, R2, 0x1, P6 ;  /* 0x00000002031d7211 */ /* 0x000fe200030f0eff */
[----:B----4-:R-:W-:Y:S02]  /*39ac0*/  IMAD R3, R8, 0x4, R3 ;  /* 0x0000000408037824 */ /* 0x010fe400078e0203 */
[----:B------:R-:W0:Y:S01]  /*39ad0*/  LDC R8, c[0x0][0x248] ;  /* 0x00009200ff087b82 */ /* 0x000e220000000800 */
[----:B------:R4:W-:Y:S01]  /*39ae0*/  @P3 STG.E.U16 desc[UR10][R26.64], R13 ;  /* 0x0000000d1a003986 */ /* 0x0009e2000c10150a */
[----:B-1----:R-:W-:-:S03]  /*39af0*/  IMAD R4, R12, 0x4, R3 ;  /* 0x000000040c047824 */ /* 0x002fc600078e0203 */
[----:B------:R1:W-:Y:S01]  /*39b00*/  @P2 STG.E.U16 desc[UR10][R28.64], R17 ;  /* 0x000000111c002986 */ /* 0x0003e2000c10150a */
[----:B------:R-:W-:-:S03]  /*39b10*/  PRMT R5, R11, 0x7632, R5 ;  /* 0x000076320b057816 */ /* 0x000fc60000000005 */
[----:B----4-:R-:W4:Y:S01]  /*39b20*/  LDL.LU.64 R26, [R1+0xc88] ;  /* 0x000c8800011a7983 */ /* 0x010f220000300a00 */
[----:B-1----:R-:W-:-:S03]  /*39b30*/  LEA R28, P6, R3, R0, 0x1 ;  /* 0x00000000031c7211 */ /* 0x002fc600078c08ff */
[----:B------:R-:W3:Y:S01]  /*39b40*/  LDL.LU R12, [R1+0x21c] ;  /* 0x00021c00010c7983 */ /* 0x000ee20000300800 */
[----:B------:R-:W-:-:S03]  /*39b50*/  LEA.HI.X.SX32 R29, R3, R2, 0x1, P6 ;  /* 0x00000002031d7211 */ /* 0x000fc600030f0eff */
[----:B------:R-:W4:Y:S01]  /*39b60*/  LDL.LU R11, [R1+0xc80] ;  /* 0x000c8000010b7983 */ /* 0x000f220000300800 */
[----:B------:R-:W-:-:S03]  /*39b70*/  IMAD R3, R16, 0x4, R4 ;  /* 0x0000000410037824 */ /* 0x000fc600078e0204 */
[----:B------:R-:W4:Y:S04]  /*39b80*/  LDL.LU R16, [R1+0x220] ;  /* 0x0002200001107983 */ /* 0x000f280000300800 */
[----:B------:R1:W-:Y:S01]  /*39b90*/  @P4 STG.E.U16 desc[UR10][R28.64], R21 ;  /* 0x000000151c004986 */ /* 0x0003e2000c10150a */
[----:B--2---:R-:W-:Y:S01]  /*39ba0*/  ISETP.LT.AND P5, PT, R20, UR4, !P0 ;  /* 0x0000000414007c0c */ /* 0x004fe2000c7a1270 */
[----:B------:R-:W-:Y:S01]  /*39bb0*/  ULDC UR4, c[0x0][0x22c] ;  /* 0x00008b0000047ab9 */ /* 0x000fe20000000800 */
[----:B------:R-:W2:Y:S01]  /*39bc0*/  LDC R20, c[0x0][0x248] ;  /* 0x00009200ff147b82 */ /* 0x000ea20000000800 */
[----:B------:R-:W-:Y:S01]  /*39bd0*/  ISETP.LT.AND P3, PT, R6, UR4, !P0 ;  /* 0x0000000406007c0c */ /* 0x000fe2000c761270 */
[----:B------:R-:W-:Y:S01]  /*39be0*/  ULDC UR4, c[0x0][0x22c] ;  /* 0x00008b0000047ab9 */ /* 0x000fe20000000800 */
[----:B------:R-:W-:-:S02]  /*39bf0*/  LEA R6, P6, R4, R0, 0x1 ;  /* 0x0000000004067211 */ /* 0x000fc400078c08ff */
[----:B-----5:R-:W-:Y:S01]  /*39c00*/  ISETP.LT.AND P2, PT, R7, UR4, !P0 ;  /* 0x0000000407007c0c */ /* 0x020fe2000c741270 */
[----:B------:R-:W-:Y:S01]  /*39c10*/  ULDC UR4, c[0x0][0x22c] ;  /* 0x00008b0000047ab9 */ /* 0x000fe20000000800 */
[----:B------:R-:W-:Y:S02]  /*39c20*/  LEA.HI.X.SX32 R7, R4, R2, 0x1, P6 ;  /* 0x0000000204077211 */ /* 0x000fe400030f0eff */
[C---:B-1----:R-:W-:Y:S01]  /*39c30*/  LEA R28, P6, R3.reuse, R0, 0x1 ;  /* 0x00000000031c7211 */ /* 0x042fe200078c08ff */
[----:B------:R-:W5:Y:S03]  /*39c40*/  LDL.LU R4, [R1+0x224] ;  /* 0x0002240001047983 */ /* 0x000f660000300800 */
[----:B------:R-:W-:Y:S01]  /*39c50*/  LEA.HI.X.SX32 R29, R3, R2, 0x1, P6 ;  /* 0x00000002031d7211 */ /* 0x000fe200030f0eff */
[----:B------:R1:W-:Y:S01]  /*39c60*/  @P5 STG.E.U16 desc[UR10][R6.64], R5 ;  /* 0x0000000506005986 */ /* 0x0003e2000c10150a */
[----:B0-----:R-:W-:Y:S01]  /*39c70*/  IMAD R3, R8, 0x4, R3 ;  /* 0x0000000408037824 */ /* 0x001fe200078e0203 */
[----:B-1----:R-:W-:-:S02]  /*39c80*/  PRMT R5, R5, 0x7632, R5 ;  /* 0x0000763205057816 */ /* 0x002fc40000000005 */
[----:B------:R-:W5:Y:S04]  /*39c90*/  LDL.LU.64 R6, [R1+0xc78] ;  /* 0x000c780001067983 */ /* 0x000f680000300a00 */
[----:B------:R0:W-:Y:S01]  /*39ca0*/  @P3 STG.E.U16 desc[UR10][R28.64], R5 ;  /* 0x000000051c003986 */ /* 0x0001e2000c10150a */
[----:B--2---:R-:W-:-:S03]  /*39cb0*/  IMAD R8, R20, 0x4, R3 ;  /* 0x0000000414087824 */ /* 0x004fc600078e0203 */
[----:B------:R-:W2:Y:S01]  /*39cc0*/  LDL.LU R20, [R1+0x22c] ;  /* 0x00022c0001147983 */ /* 0x000ea20000300800 */
[----:B0-----:R-:W-:-:S04]  /*39cd0*/  LEA R28, P3, R3, R0, 0x1 ;  /* 0x00000000031c7211 */ /* 0x001fc800078608ff */
[----:B------:R-:W-:Y:S02]  /*39ce0*/  LEA.HI.X.SX32 R29, R3, R2, 0x1, P3 ;  /* 0x00000002031d7211 */ /* 0x000fe400018f0eff */
[----:B------:R-:W2:Y:S01]  /*39cf0*/  LDL.LU R3, [R1+0x228] ;  /* 0x0002280001037983 */ /* 0x000ea20000300800 */
[----:B---3--:R-:W-:Y:S01]  /*39d00*/  ISETP.LT.AND P4, PT, R12, UR4, !P0 ;  /* 0x000000040c007c0c */ /* 0x008fe2000c781270 */
[----:B------:R-:W-:Y:S01]  /*39d10*/  ULDC UR4, c[0x0][0x22c] ;  /* 0x00008b0000047ab9 */ /* 0x000fe20000000800 */
[----:B------:R-:W0:Y:S01]  /*39d20*/  LDC R12, c[0x0][0x248] ;  /* 0x00009200ff0c7b82 */ /* 0x000e220000000800 */
[----:B----4-:R-:W-:Y:S01]  /*39d30*/  ISETP.LT.AND P6, PT, R16, UR4, !P0 ;  /* 0x0000000410007c0c */ /* 0x010fe2000c7c1270 */
[----:B------:R-:W-:-:S06]  /*39d40*/  ULDC UR4, c[0x0][0x22c] ;  /* 0x00008b0000047ab9 */ /* 0x000fcc0000000800 */
[----:B------:R-:W1:Y:S01]  /*39d50*/  LDC R16, c[0x0][0x248] ;  /* 0x00009200ff107b82 */ /* 0x000e620000000800 */
[----:B------:R-:W-:-:S07]  /*39d60*/  PRMT R5, R24, 0x7632, R5 ;  /* 0x0000763218057816 */ /* 0x000fce0000000005 */
[----:B------:R-:W3:Y:S01]  /*39d70*/  LDC R24, c[0x0][0x248] ;  /* 0x00009200ff187b82 */ /* 0x000ee20000000800 */
[----:B------:R4:W-:Y:S01]  /*39d80*/  @P2 STG.E.U16 desc[UR10][R28.64], R5 ;  /* 0x000000051c002986 */ /* 0x0009e2000c10150a */
[----:B------:R-:W-:Y:S02]  /*39d90*/  PRMT R9, R9, 0x7632, R9 ;  /* 0x0000763209097816 */ /* 0x000fe40000000009 */
[----:B------:R-:W-:Y:S01]  /*39da0*/  PRMT R25, R25, 0x7632, R25 ;  /* 0x0000763219197816 */ /* 0x000fe20000000019 */
[----:B----4-:R-:W4:Y:S01]  /*39db0*/  LDL.LU R29, [R1+0x48] ;  /* 0x00004800011d7983 */ /* 0x010f220000300800 */
[----:B------:R-:W-:Y:S02]  /*39dc0*/  PRMT R13, R13, 0x7632, R13 ;  /* 0x000076320d0d7816 */ /* 0x000fe4000000000d */
[----:B------:R-:W4:Y:S01]  /*39dd0*/  LDC R28, c[0x0][0x248] ;  /* 0x00009200ff1c7b82 */ /* 0x000f220000000800 */
[----:B-----5:R-:W-:Y:S01]  /*39de0*/  ISETP.LT.AND P3, PT, R4, UR4, !P0 ;  /* 0x0000000404007c0c */ /* 0x020fe2000c761270 */
[----:B------:R-:W-:Y:S01]  /*39df0*/  ULDC UR4, c[0x0][0x22c] ;  /* 0x00008b0000047ab9 */ /* 0x000fe20000000800 */
[----:B------:R-:W-:-:S04]  /*39e00*/  LEA R4, P5, R8, R0, 0x1 ;  /* 0x0000000008047211 */ /* 0x000fc800078a08ff */
[----:B------:R-:W-:Y:S01]  /*39e10*/  LEA.HI.X.SX32 R5, R8, R2, 0x1, P5 ;  /* 0x0000000208057211 */ /* 0x000fe200028f0eff */
[----:B0-----:R-:W-:-:S04]  /*39e20*/  IMAD R8, R12, 0x4, R8 ;  /* 0x000000040c087824 */ /* 0x001fc800078e0208 */
[----:B------:R0:W-:Y:S02]  /*39e30*/  @P4 STG.E.U16 desc[UR10][R4.64], R9 ;  /* 0x0000000904004986 */ /* 0x0001e4000c10150a */
[----:B0-----:R-:W-:-:S04]  /*39e40*/  LEA R4, P4, R8, R0, 0x1 ;  /* 0x0000000008047211 */ /* 0x001fc800078808ff */
[----:B------:R-:W-:Y:S02]  /*39e50*/  LEA.HI.X.SX32 R5, R8, R2, 0x1, P4 ;  /* 0x0000000208057211 */ /* 0x000fe400020f0eff */
[----:B--2---:R-:W-:Y:S01]  /*39e60*/  ISETP.LT.AND P2, PT, R3, UR4, !P0 ;  /* 0x0000000403007c0c */ /* 0x004fe2000c741270 */
[----:B-1----:R-:W-:Y:S02]  /*39e70*/  IMAD R3, R16, 0x4, R8 ;  /* 0x0000000410037824 */ /* 0x002fe400078e0208 */
[----:B------:R0:W-:Y:S01]  /*39e80*/  @P6 STG.E.U16 desc[UR10][R4.64], R25 ;  /* 0x0000001904006986 */ /* 0x0001e2000c10150a */
[----:B------:R-:W-:Y:S01]  /*39e90*/  ULDC UR4, c[0x0][0x22c] ;  /* 0x00008b0000047ab9 */ /* 0x000fe20000000800 */
[----:B------:R-:W1:Y:S01]  /*39ea0*/  LDC R16, c[0x0][0x248] ;  /* 0x00009200ff107b82 */ /* 0x000e620000000800 */
[C---:B------:R-:W-:Y:S01]  /*39eb0*/  LEA R8, P4, R3.reuse, R0, 0x1 ;  /* 0x0000000003087211 */ /* 0x040fe200078808ff */
[----:B---3--:R-:W-:Y:S02]  /*39ec0*/  IMAD R12, R24, 0x4, R3 ;  /* 0x00000004180c7824 */ /* 0x008fe400078e0203 */
[----:B------:R-:W2:Y:S01]  /*39ed0*/  LDL.LU R24, [R1+0x23c] ;  /* 0x00023c0001187983 */ /* 0x000ea20000300800 */
[----:B------:R-:W-:-:S03]  /*39ee0*/  LEA.HI.X.SX32 R9, R3, R2, 0x1, P4 ;  /* 0x0000000203097211 */ /* 0x000fc600020f0eff */
[----:B------:R-:W3:Y:S04]  /*39ef0*/  LDL.LU R3, [R1+0x238] ;  /* 0x0002380001037983 */ /* 0x000ee80000300800 */
[----:B0-----:R-:W5:Y:S01]  /*39f00*/  LDL.LU R5, [R1+0x230] ;  /* 0x0002300001057983 */ /* 0x001f620000300800 */
[----:B------:R-:W-:Y:S01]  /*39f10*/  ISETP.LT.AND P5, PT, R20, UR4, !P0 ;  /* 0x0000000414007c0c */ /* 0x000fe2000c7a1270 */
[----:B------:R-:W-:Y:S01]  /*39f20*/  ULDC UR4, c[0x0][0x22c] ;  /* 0x00008b0000047ab9 */ /* 0x000fe20000000800 */
[----:B------:R-:W0:Y:S01]  /*39f30*/  LDC R20, c[0x0][0x248] ;  /* 0x00009200ff147b82 */ /* 0x000e220000000800 */
[C---:B------:R-:W-:Y:S01]  /*39f40*/  LEA R4, P6, R12.reuse, R0, 0x1 ;  /* 0x000000000c047211 */ /* 0x040fe200078c08ff */
[----:B------:R4:W-:Y:S04]  /*39f50*/  @P3 STG.E.U16 desc[UR10][R8.64], R13 ;  /* 0x0000000d08003986 */ /* 0x0009e8000c10150a */
[----:B------:R-:W2:Y:S01]  /*39f60*/  LDL.LU R25, [R1+0x248] ;  /* 0x0002480001197983 */ /* 0x000ea20000300800 */
[----:B------:R-:W-:Y:S01]  /*39f70*/  PRMT R17, R17, 0x7632, R17 ;  /* 0x0000763211117816 */ /* 0x000fe20000000011 */
[----:B----4-:R-:W4:Y:S01]  /*39f80*/  LDC R13, c[0x0][0x248] ;  /* 0x00009200ff0d7b82 */ /* 0x010f220000000800 */
[----:B-----5:R-:W-:Y:S01]  /*39f90*/  ISETP.LT.AND P4, PT, R5, UR4, !P0 ;  /* 0x0000000405007c0c */ /* 0x020fe2000c781270 */
[----:B------:R-:W-:Y:S01]  /*39fa0*/  ULDC UR4, c[0x0][0x22c] ;  /* 0x00008b0000047ab9 */ /* 0x000fe20000000800 */
[----:B------:R-:W-:Y:S01]  /*39fb0*/  LEA.HI.X.SX32 R5, R12, R2, 0x1, P6 ;  /* 0x000000020c057211 */ /* 0x000fe200030f0eff */
[----:B0-----:R-:W-:Y:S01]  /*39fc0*/  IMAD R12, R20, 0x4, R12 ;  /* 0x00000004140c7824 */ /* 0x001fe200078e020c */
[----:B---3--:R-:W-:Y:S01]  /*39fd0*/  ISETP.LT.AND P3, PT, R3, UR4, !P0 ;  /* 0x0000000403007c0c */ /* 0x008fe2000c761270 */
[----:B------:R-:W3:Y:S01]  /*39fe0*/  LDL.LU R20, [R1+0x244] ;  /* 0x0002440001147983 */ /* 0x000ee20000300800 */
[----:B------:R-:W-:Y:S01]  /*39ff0*/  ULDC UR4, c[0x0][0x22c] ;  /* 0x00008b0000047ab9 */ /* 0x000fe20000000800 */
[----:B-1----:R-:W-:-:S02]  /*3a000*/  IMAD R3, R16, 0x4, R12 ;  /* 0x0000000410037824 */ /* 0x002fc400078e020c */
[----:B------:R-:W5:Y:S04]  /*3a010*/  LDL.LU R16, [R1+0x240] ;  /* 0x0002400001107983 */ /* 0x000f680000300800 */
[----:B------:R0:W-:Y:S01]  /*3a020*/  @P2 STG.E.U16 desc[UR10][R4.64], R17 ;  /* 0x0000001104002986 */ /* 0x0001e2000c10150a */
[----:B--2---:R-:W-:Y:S01]  /*3a030*/  ISETP.LT.AND P2, PT, R24, UR4, !P0 ;  /* 0x0000000418007c0c */ /* 0x004fe2000c741270 */
[----:B------:R-:W-:Y:S01]  /*3a040*/  ULDC UR4, c[0x0][0x22c] ;  /* 0x00008b0000047ab9 */ /* 0x000fe20000000800 */
[----:B------:R-:W1:Y:S01]  /*3a050*/  LDC R24, c[0x0][0x248] ;  /* 0x00009200ff187b82 */ /* 0x000e620000000800 */
[----:B------:R-:W-:-:S07]  /*3a060*/  PRMT R21, R21, 0x7632, R21 ;  /* 0x0000763215157816 */ /* 0x000fce0000000015 */
[----:B0-----:R-:W0:Y:S01]  /*3a070*/  LDC R17, c[0x0][0x248] ;  /* 0x00009200ff117b82 */ /* 0x001e220000000800 */
[----:B------:R-:W-:-:S04]  /*3a080*/  LEA R4, P6, R12, R0, 0x1 ;  /* 0x000000000c047211 */ /* 0x000fc800078c08ff */
[----:B------:R-:W-:Y:S01]  /*3a090*/  LEA.HI.X.SX32 R5, R12, R2, 0x1, P6 ;  /* 0x000000020c057211 */ /* 0x000fe200030f0eff */
[----:B------:R-:W-:Y:S01]  /*3a0a0*/  IMAD R12, R28, 0x4, R3 ;  /* 0x000000041c0c7824 */ /* 0x000fe200078e0203 */
[----:B------:R-:W-:-:S03]  /*3a0b0*/  LEA R8, P6, R3, R0, 0x1 ;  /* 0x0000000003087211 */ /* 0x000fc600078c08ff */
[----:B------:R2:W-:Y:S01]  /*3a0c0*/  @P5 STG.E.U16 desc[UR10][R4.64], R21 ;  /* 0x0000001504005986 */ /* 0x0005e2000c10150a */
[----:B------:R-:W-:Y:S02]  /*3a0d0*/  LEA.HI.X.SX32 R9, R3, R2, 0x1, P6 ;  /* 0x0000000203097211 */ /* 0x000fe400030f0eff */
[----:B--2---:R-:W-:-:S04]  /*3a0e0*/  LEA R4, P6, R12, R0, 0x1 ;  /* 0x000000000c047211 */ /* 0x004fc800078c08ff */
[----:B------:R-:W-:Y:S01]  /*3a0f0*/  LEA.HI.X.SX32 R5, R12, R2, 0x1, P6 ;  /* 0x000000020c057211 */ /* 0x000fe200030f0eff */
[----:B----4-:R-:W-:Y:S01]  /*3a100*/  IMAD R12, R13, 0x4, R12 ;  /* 0x000000040d0c7824 */ /* 0x010fe200078e020c */
[----:B------:R-:W-:Y:S01]  /*3a110*/  @P4 STG.E.U16 desc[UR10][R8.64], R29 ;  /* 0x0000001d08004986 */ /* 0x000fe2000c10150a */
[----:B------:R-:W2:Y:S03]  /*3a120*/  LDC R13, c[0x0][0x248] ;  /* 0x00009200ff0d7b82 */ /* 0x000ea60000000800 */
[----:B------:R4:W-:Y:S01]  /*3a130*/  @P3 STG.E.U16 desc[UR10][R4.64], R6 ;  /* 0x0000000604003986 */ /* 0x0009e2000c10150a */
[----:B0-----:R-:W-:-:S03]  /*3a140*/  IMAD R3, R17, 0x4, R12 ;  /* 0x0000000411037824 */ /* 0x001fc600078e020c */
[----:B------:R-:W2:Y:S04]  /*3a150*/  LDL.LU R17, [R1+0x254] ;  /* 0x0002540001117983 */ /* 0x000ea80000300800 */
[----:B------:R-:W2:Y:S01]  /*3a160*/  LDL.LU R21, [R1+0x258] ;  /* 0x0002580001157983 */ /* 0x000ea20000300800 */
[----:B----4-:R-:W-:-:S03]  /*3a170*/  LEA R4, P3, R12, R0, 0x1 ;  /* 0x000000000c047211 */ /* 0x010fc600078608ff */
[----:B------:R-:W4:Y:S01]  /*3a180*/  LDL.LU R28, [R1+0x25c] ;  /* 0x00025c00011c7983 */ /* 0x000f220000300800 */
[----:B------:R-:W-:Y:S01]  /*3a190*/  LEA.HI.X.SX32 R5, R12, R2, 0x1, P3 ;  /* 0x000000020c057211 */ /* 0x000fe200018f0eff */
[----:B-1----:R-:W-:Y:S01]  /*3a1a0*/  IMAD R12, R24, 0x4, R3 ;  /* 0x00000004180c7824 */ /* 0x002fe200078e0203 */
[----:B-----5:R-:W-:Y:S01]  /*3a1b0*/  ISETP.LT.AND P5, PT, R16, UR4, !P0 ;  /* 0x0000000410007c0c */ /* 0x020fe2000c7a1270 */
[----:B------:R-:W-:Y:S01]  /*3a1c0*/  ULDC UR4, c[0x0][0x22c] ;  /* 0x00008b0000047ab9 */ /* 0x000fe20000000800 */
[----:B------:R-:W-:Y:S01]  /*3a1d0*/  LEA R8, P6, R3, R0, 0x1 ;  /* 0x0000000003087211 */ /* 0x000fe200078c08ff */
[----:B------:R-:W0:Y:S01]  /*3a1e0*/  LDC R16, c[0x0][0x248] ;  /* 0x00009200ff107b82 */ /* 0x000e220000000800 */
[----:B---3--:R-:W-:Y:S01]  /*3a1f0*/  ISETP.LT.AND P4, PT, R20, UR4, !P0 ;  /* 0x0000000414007c0c */ /* 0x008fe2000c781270 */
[----:B------:R-:W-:Y:S02]  /*3a200*/  ULDC UR4, c[0x0][0x22c] ;  /* 0x00008b0000047ab9 */ /* 0x000fe40000000800 */
[----:B------:R-:W-:Y:S01]  /*3a210*/  ISETP.LT.AND P3, PT, R25, UR4, !P0 ;  /* 0x0000000419007c0c */ /* 0x000fe2000c761270 */
[----:B------:R-:W-:Y:S01]  /*3a220*/  ULDC UR4, c[0x0][0x22c] ;  /* 0x00008b0000047ab9 */ /* 0x000fe20000000800 */
[----:B------:R-:W3:Y:S01]  /*3a230*/  LDL.LU R25, [R1+0x260] ;  /* 0x0002600001197983 */ /* 0x000ee20000300800 */
[----:B------:R-:W-:Y:S01]  /*3a240*/  LEA.HI.X.SX32 R9, R3, R2, 0x1, P6 ;  /* 0x0000000203097211 */ /* 0x000fe200030f0eff */
[----:B------:R-:W1:Y:S02]  /*3a250*/  LDC R20, c[0x0][0x248] ;  /* 0x00009200ff147b82 */ /* 0x000e640000000800 */
[----:B------:R-:W5:Y:S04]  /*3a260*/  LDL.LU R24, [R1+0x8] ;  /* 0x0000080001187983 */ /* 0x000f680000300800 */
[----:B------:R-:W4:Y:S04]  /*3a270*/  LDL.LU R3, [R1+0x250] ;  /* 0x0002500001037983 */ /* 0x000f280000300800 */
[----:B-----5:R5:W-:Y:S04]  /*3a280*/  @P2 STG.E.U16 desc[UR10][R4.64], R24 ;  /* 0x0000001804002986 */ /* 0x020be8000c10150a */
[----:B-----5:R-:W5:Y:S01]  /*3a290*/  LDL.LU R5, [R1+0x24c] ;  /* 0x00024c0001057983 */ /* 0x020f620000300800 */
[----:B------:R-:W-:-:S03]  /*3a2a0*/  LEA R4, P6, R12, R0, 0x1 ;  /* 0x000000000c047211 */ /* 0x000fc600078c08ff */
[----:B------:R0:W-:Y:S01]  /*3a2b0*/  @P5 STG.E.U16 desc[UR10][R8.64], R10 ;  /* 0x0000000a08005986 */ /* 0x0001e2000c10150a */
[----:B-----5:R-:W-:Y:S01]  /*3a2c0*/  ISETP.LT.AND P2, PT, R5, UR4, !P0 ;  /* 0x0000000405007c0c */ /* 0x020fe2000c741270 */
[----:B------:R-:W-:Y:S01]  /*3a2d0*/  ULDC UR4, c[0x0][0x22c] ;  /* 0x00008b0000047ab9 */ /* 0x000fe20000000800 */
[----:B------:R-:W-:Y:S01]  /*3a2e0*/  LEA.HI.X.SX32 R5, R12, R2, 0x1, P6 ;  /* 0x000000020c057211 */ /* 0x000fe200030f0eff */
[----:B--2---:R-:W-:Y:S01]  /*3a2f0*/  IMAD R12, R13, 0x4, R12 ;  /* 0x000000040d0c7824 */ /* 0x004fe200078e020c */
[----:B----4-:R-:W-:Y:S01]  /*3a300*/  ISETP.LT.AND P5, PT, R3, UR4, !P0 ;  /* 0x0000000403007c0c */ /* 0x010fe2000c7a1270 */
[----:B------:R-:W-:Y:S01]  /*3a310*/  ULDC UR4, c[0x0][0x22c] ;  /* 0x00008b0000047ab9 */ /* 0x000fe20000000800 */
[----:B------:R-:W2:Y:S01]  /*3a320*/  LDC R13, c[0x0][0x248] ;  /* 0x00009200ff0d7b82 */ /* 0x000ea20000000800 */
[----:B------:R4:W-:Y:S01]  /*3a330*/  @P4 STG.E.U16 desc[UR10][R4.64], R26 ;  /* 0x0000001a04004986 */ /* 0x0009e2000c10150a */
[----:B0-----:R-:W-:Y:S01]  /*3a340*/  IMAD R9, R16, 0x4, R12 ;  /* 0x0000000410097824 */ /* 0x001fe200078e020c */
[----:B------:R-:W-:Y:S01]  /*3a350*/  ISETP.LT.AND P6, PT, R17, UR4, !P0 ;  /* 0x0000000411007c0c */ /* 0x000fe2000c7c1270 */
[----:B------:R-:W-:-:S02]  /*3a360*/  ULDC UR4, c[0x0][0x22c] ;  /* 0x00008b0000047ab9 */ /* 0x000fc40000000800 */
[----:B-1----:R-:W-:Y:S02]  /*3a370*/  IMAD R3, R20, 0x4, R9 ;  /* 0x0000000414037824 */ /* 0x002fe400078e0209 */
[----:B------:R-:W5:Y:S01]  /*3a380*/  LDL.LU R20, [R1+0x264] ;  /* 0x0002640001147983 */ /* 0x000f620000300800 */
[----:B------:R-:W0:Y:S01]  /*3a390*/  LDC R16, c[0x0][0x248] ;  /* 0x00009200ff107b82 */ /* 0x000e220000000800 */
[----:B----4-:R-:W-:-:S04]  /*3a3a0*/  LEA R4, P4, R12, R0, 0x1 ;  /* 0x000000000c047211 */ /* 0x010fc800078808ff */
[----:B------:R-:W-:-:S03]  /*3a3b0*/  LEA.HI.X.SX32 R5, R12, R2, 0x1, P4 ;  /* 0x000000020c057211 */ /* 0x000fc600020f0eff */
[----:B------:R-:W1:Y:S01]  /*3a3c0*/  LDC R17, c[0x0][0x248] ;  /* 0x00009200ff117b82 */ /* 0x000e620000000800 */
[----:B------:R-:W-:-:S04]  /*3a3d0*/  LEA R8, P4, R9, R0, 0x1 ;  /* 0x0000000009087211 */ /* 0x000fc800078808ff */
[----:B------:R-:W-:Y:S02]  /*3a3e0*/  LEA.HI.X.SX32 R9, R9, R2, 0x1, P4 ;  /* 0x0000000209097211 */ /* 0x000fe400020f0eff */
[----:B------:R-:W-:Y:S01]  /*3a3f0*/  ISETP.LT.AND P4, PT, R21, UR4, !P0 ;  /* 0x0000000415007c0c */ /* 0x000fe2000c781270 */
[----:B------:R4:W-:Y:S01]  /*3a400*/  @P3 STG.E.U16 desc[UR10][R4.64], R14 ;  /* 0x0000000e04003986 */ /* 0x0009e2000c10150a */
[----:B------:R-:W-:-:S03]  /*3a410*/  ULDC UR4, c[0x0][0x22c] ;  /* 0x00008b0000047ab9 */ /* 0x000fc60000000800 */
[----:B------:R-:W5:Y:S04]  /*3a420*/  LDL.LU R21, [R1+0x268] ;  /* 0x0002680001157983 */ /* 0x000f680000300800 */
[----:B------:R2:W-:Y:S01]  /*3a430*/  @P2 STG.E.U16 desc[UR10][R8.64], R18 ;  /* 0x0000001208002986 */ /* 0x0005e2000c10150a */
[----:B------:R-:W-:Y:S01]  /*3a440*/  ISETP.LT.AND P2, PT, R28, UR4, !P0 ;  /* 0x000000041c007c0c */ /* 0x000fe2000c741270 */
[----:B------:R-:W-:Y:S01]  /*3a450*/  ULDC UR4, c[0x0][0x22c] ;  /* 0x00008b0000047ab9 */ /* 0x000fe20000000800 */
[C---:B----4-:R-:W-:Y:S01]  /*3a460*/  LEA R4, P3, R3.reuse, R0, 0x1 ;  /* 0x0000000003047211 */ /* 0x050fe200078608ff */
[----:B------:R-:W4:Y:S03]  /*3a470*/  LDL.LU R28, [R1+0x26c] ;  /* 0x00026c00011c7983 */ /* 0x000f260000300800 */
[----:B------:R-:W-:-:S02]  /*3a480*/  LEA.HI.X.SX32 R5, R3, R2, 0x1, P3 ;  /* 0x0000000203057211 */ /* 0x000fc400018f0eff */
[----:B---3--:R-:W-:Y:S02]  /*3a490*/  ISETP.LT.AND P3, PT, R25, UR5, !P0 ;  /* 0x0000000519007c0c */ /* 0x008fe4000c761270 */
[----:B------:R-:W3:Y:S01]  /*3a4a0*/  LDL.LU R25, [R1+0x270] ;  /* 0x0002700001197983 */ /* 0x000ee20000300800 */
[----:B------:R-:W-:-:S03]  /*3a4b0*/  PRMT R12, R29, 0x7632, R12 ;  /* 0x000076321d0c7816 */ /* 0x000fc6000000000c */
[----:B------:R-:W3:Y:S01]  /*3a4c0*/  LDL.LU R29, [R1+0x274] ;  /* 0x00027400011d7983 */ /* 0x000ee20000300800 */
[----:B--2---:R-:W-:Y:S02]  /*3a4d0*/  IMAD R8, R13, 0x4, R3 ;  /* 0x000000040d087824 */ /* 0x004fe400078e0203 */
[----:B------:R-:W2:Y:S02]  /*3a4e0*/  LDC R13, c[0x0][0x248] ;  /* 0x00009200ff0d7b82 */ /* 0x000ea40000000800 */
[----:B0-----:R-:W-:Y:S01]  /*3a4f0*/  IMAD R3, R16, 0x4, R8 ;  /* 0x0000000410037824 */ /* 0x001fe200078e0208 */
[----:B------:R0:W-:Y:S05]  /*3a500*/  @P5 STG.E.U16 desc[UR10][R4.64], R22 ;  /* 0x0000001604005986 */ /* 0x0001ea000c10150a */
[----:B------:R-:W2:Y:S01]  /*3a510*/  LDC R16, c[0x0][0x248] ;  /* 0x00009200ff107b82 */ /* 0x000ea20000000800 */
[----:B------:R-:W-:Y:S01]  /*3a520*/  PRMT R10, R6, 0x7632, R10 ;  /* 0x00007632060a7816 */ /* 0x000fe2000000000a */
[----:B-1----:R-:W-:Y:S01]  /*3a530*/  IMAD R6, R17, 0x4, R3 ;  /* 0x0000000411067824 */ /* 0x002fe200078e0203 */
[----:B0-----:R-:W-:-:S05]  /*3a540*/  LEA R4, P5, R8, R0, 0x1 ;  /* 0x0000000008047211 */ /* 0x001fca00078a08ff */
[----:B------:R-:W0:Y:S01]  /*3a550*/  LDC R17, c[0x0][0x248] ;  /* 0x00009200ff117b82 */ /* 0x000e220000000800 */
[----:B------:R-:W-:Y:S02]  /*3a560*/  LEA.HI.X.SX32 R5, R8, R2, 0x1, P5 ;  /* 0x0000000208057211 */ /* 0x000fe400028f0eff */
[----:B------:R-:W-:-:S03]  /*3a570*/  LEA R8, P5, R3, R0, 0x1 ;  /* 0x0000000003087211 */ /* 0x000fc600078a08ff */
[----:B------:R1:W-:Y:S01]  /*3a580*/  @P6 STG.E.U16 desc[UR10][R4.64], R12 ;  /* 0x0000000c04006986 */ /* 0x0003e2000c10150a */
[----:B------:R-:W-:Y:S02]  /*3a590*/  LEA.HI.X.SX32 R9, R3, R2, 0x1, P5 ;  /* 0x0000000203097211 */ /* 0x000fe400028f0eff */
[----:B------:R-:W-:Y:S02]  /*3a5a0*/  PRMT R3, R24, 0x7632, R3 ;  /* 0x0000763218037816 */ /* 0x000fe40000000003 */
[C---:B-1----:R-:W-:Y:S01]  /*3a5b0*/  LEA R4, P6, R6.reuse, R0, 0x1 ;  /* 0x0000000006047211 */ /* 0x042fe200078c08ff */
[----:B------:R-:W1:Y:S03]  /*3a5c0*/  LDC R12, c[0x0][0x248] ;  /* 0x00009200ff0c7b82 */ /* 0x000e660000000800 */
[----:B------:R-:W-:Y:S01]  /*3a5d0*/  LEA.HI.X.SX32 R5, R6, R2, 0x1, P6 ;  /* 0x0000000206057211 */ /* 0x000fe200030f0eff */
[----:B--2---:R-:W-:Y:S01]  /*3a5e0*/  IMAD R6, R13, 0x4, R6 ;  /* 0x000000040d067824 */ /* 0x004fe200078e0206 */
[----:B------:R2:W-:Y:S01]  /*3a5f0*/  @P4 STG.E.U16 desc[UR10][R8.64], R10 ;  /* 0x0000000a08004986 */ /* 0x0005e2000c10150a */
[----:B------:R-:W-:-:S02]  /*3a600*/  PRMT R26, R26, 0x7632, R26 ;  /* 0x000076321a1a7816 */ /* 0x000fc4000000001a */
[----:B------:R-:W0:Y:S01]  /*3a610*/  LDC R13, c[0x0][0x248] ;  /* 0x00009200ff0d7b82 */ /* 0x000e220000000800 */
[----:B------:R2:W-:Y:S02]  /*3a620*/  @P2 STG.E.U16 desc[UR10][R4.64], R3 ;  /* 0x0000000304002986 */ /* 0x0005e4000c10150a */
[----:B--2---:R-:W-:Y:S02]  /*3a630*/  PRMT R10, R10, 0x7632, R10 ;  /* 0x000076320a0a7816 */ /* 0x004fe4000000000a */
[----:B------:R-:W-:Y:S01]  /*3a640*/  LEA R4, P2, R6, R0, 0x1 ;  /* 0x0000000006047211 */ /* 0x000fe200078408ff */
[----:B------:R-:W-:Y:S01]  /*3a650*/  IMAD R3, R16, 0x4, R6 ;  /* 0x0000000410037824 */ /* 0x000fe200078e0206 */
[----:B------:R-:W-:Y:S01]  /*3a660*/  PRMT R14, R14, 0x7632, R14 ;  /* 0x000076320e0e7816 */ /* 0x000fe2000000000e */
[----:B------:R-:W2:Y:S01]  /*3a670*/  LDC R16, c[0x0][0x248] ;  /* 0x00009200ff107b82 */ /* 0x000ea20000000800 */
[----:B------:R-:W-:Y:S02]  /*3a680*/  LEA.HI.X.SX32 R5, R6, R2, 0x1, P2 ;  /* 0x0000000206057211 */ /* 0x000fe400010f0eff */
[----:B------:R-:W-:-:S03]  /*3a690*/  LEA R8, P2, R3, R0, 0x1 ;  /* 0x0000000003087211 */ /* 0x000fc600078408ff */
[----:B------:R1:W-:Y:S01]  /*3a6a0*/  @P3 STG.E.U16 desc[UR10][R4.64], R10 ;  /* 0x0000000a04003986 */ /* 0x0003e2000c10150a */
[----:B------:R-:W-:Y:S02]  /*3a6b0*/  LEA.HI.X.SX32 R9, R3, R2, 0x1, P2 ;  /* 0x0000000203097211 */ /* 0x000fe400010f0eff */
[----:B-----5:R-:W-:Y:S01]  /*3a6c0*/  ISETP.LT.AND P5, PT, R20, UR4, !P0 ;  /* 0x0000000414007c0c */ /* 0x020fe2000c7a1270 */
[----:B------:R-:W-:Y:S01]  /*3a6d0*/  ULDC UR4, c[0x0][0x22c] ;  /* 0x00008b0000047ab9 */ /* 0x000fe20000000800 */
[----:B------:R-:W-:Y:S01]  /*3a6e0*/  PRMT R18, R18, 0x7632, R18 ;  /* 0x0000763212127816 */ /* 0x000fe20000000012 */
[----:B-1----:R-:W1:Y:S01]  /*3a6f0*/  LDC R10, c[0x0][0x248] ;  /* 0x00009200ff0a7b82 */ /* 0x002e620000000800 */
[----:B------:R-:W-:Y:S01]  /*3a700*/  ISETP.LT.AND P6, PT, R21, UR4, !P0 ;  /* 0x0000000415007c0c */ /* 0x000fe2000c7c1270 */
[----:B------:R-:W-:Y:S01]  /*3a710*/  ULDC UR4, c[0x0][0x22c] ;  /* 0x00008b0000047ab9 */ /* 0x000fe20000000800 */
[----:B------:R-:W5:Y:S04]  /*3a720*/  LDL.LU R21, [R1+0x278] ;  /* 0x0002780001157983 */ /* 0x000f680000300800 */
[----:B------:R-:W2:Y:S01]  /*3a730*/  LDL.LU R20, [R1+0x27c] ;  /* 0x00027c0001147983 */ /* 0x000ea20000300800 */
[----:B----4-:R-:W-:Y:S01]  /*3a740*/  ISETP.LT.AND P4, PT, R28, UR4, !P0 ;  /* 0x000000041c007c0c */ /* 0x010fe2000c781270 */
[----:B------:R-:W-:-:S02]  /*3a750*/  ULDC UR4, c[0x0][0x22c] ;  /* 0x00008b0000047ab9 */ /* 0x000fc40000000800 */
[----:B------:R-:W4:Y:S01]  /*3a760*/  LDL.LU R28, [R1+0x280] ;  /* 0x00028000011c7983 */ /* 0x000f220000300800 */
[----:B---3--:R-:W-:Y:S01]  /*3a770*/  ISETP.LT.AND P3, PT, R25, UR4, !P0 ;  /* 0x0000000419007c0c */ /* 0x008fe2000c761270 */
[----:B------:R-:W-:Y:S02]  /*3a780*/  ULDC UR4, c[0x0][0x22c] ;  /* 0x00008b0000047ab9 */ /* 0x000fe40000000800 */
[----:B------:R-:W3:Y:S01]  /*3a790*/  LDL.LU R25, [R1+0x284] ;  /* 0x0002840001197983 */ /* 0x000ee20000300800 */
[----:B------:R-:W-:Y:S01]  /*3a7a0*/  ISETP.LT.AND P2, PT, R29, UR4, !P0 ;  /* 0x000000041d007c0c */ /* 0x000fe2000c741270 */
[----:B------:R-:W-:Y:S02]  /*3a7b0*/  IMAD R3, R12, 0x4, R3 ;  /* 0x000000040c037824 */ /* 0x000fe400078e0203 */
[----:B------:R-:W3:Y:S01]  /*3a7c0*/  LDL.LU R29, [R1+0xc] ;  /* 0x00000c00011d7983 */ /* 0x000ee20000300800 */
[----:B------:R-:W1:Y:S01]  /*3a7d0*/  LDC R12, c[0x0][0x248] ;  /* 0x00009200ff0c7b82 */ /* 0x000e620000000800 */
[----:B------:R-:W-:-:S02]  /*3a7e0*/  ULDC UR4, c[0x0][0x22c] ;  /* 0x00008b0000047ab9 */ /* 0x000fc40000000800 */
[----:B------:R0:W-:Y:S04]  /*3a7f0*/  @P5 STG.E.U16 desc[UR10][R8.64], R26 ;  /* 0x0000001a08005986 */ /* 0x0001e8000c10150a */
[----:B0-----:R-:W3:Y:S01]  /*3a800*/  LDL.LU R26, [R1+0x4c] ;  /* 0x00004c00011a7983 */ /* 0x001ee20000300800 */
[----:B------:R-:W-:Y:S01]  /*3a810*/  LEA R4, P5, R3, R0, 0x1 ;  /* 0x0000000003047211 */ /* 0x000fe200078a08ff */
[----:B------:R-:W-:Y:S02]  /*3a820*/  IMAD R6, R13, 0x4, R3 ;  /* 0x000000040d067824 */ /* 0x000fe400078e0203 */
[----:B------:R-:W3:Y:S01]  /*3a830*/  LDL.LU R24, [R1+0x288] ;  /* 0x0002880001187983 */ /* 0x000ee20000300800 */
[----:B------:R-:W-:Y:S01]  /*3a840*/  LEA.HI.X.SX32 R5, R3, R2, 0x1, P5 ;  /* 0x0000000203057211 */ /* 0x000fe200028f0eff */
[----:B------:R-:W-:Y:S01]  /*3a850*/  IMAD R3, R17, 0x4, R6 ;  /* 0x0000000411037824 */ /* 0x000fe200078e0206 */
[C---:B------:R-:W-:Y:S01]  /*3a860*/  LEA R8, P5, R6.reuse, R0, 0x1 ;  /* 0x0000000006087211 */ /* 0x040fe200078a08ff */
[----:B------:R-:W0:Y:S02]  /*3a870*/  LDC R13, c[0x0][0x248] ;  /* 0x00009200ff0d7b82 */ /* 0x000e240000000800 */
[----:B------:R1:W-:Y:S01]  /*3a880*/  @P6 STG.E.U16 desc[UR10][R4.64], R14 ;  /* 0x0000000e04006986 */ /* 0x0003e2000c10150a */
[----:B------:R-:W-:Y:S01]  /*3a890*/  LEA.HI.X.SX32 R9, R6, R2, 0x1, P5 ;  /* 0x0000000206097211 */ /* 0x000fe200028f0eff */
[----:B-1----:R-:W-:Y:S01]  /*3a8a0*/  IMAD R6, R12, 0x4, R3 ;  /* 0x000000040c067824 */ /* 0x002fe200078e0203 */
[----:B------:R-:W-:-:S02]  /*3a8b0*/  PRMT R22, R22, 0x7632, R22 ;  /* 0x0000763216167816 */ /* 0x000fc40000000016 */
[C---:B------:R-:W-:Y:S01]  /*3a8c0*/  LEA R4, P6, R3.reuse, R0, 0x1 ;  /* 0x0000000003047211 */ /* 0x040fe200078c08ff */
[----:B------:R-:W-:Y:S01]  /*3a8d0*/  @P4 STG.E.U16 desc[UR10][R8.64], R18 ;  /* 0x0000001208004986 */ /* 0x000fe2000c10150a */
[----:B------:R-:W1:Y:S02]  /*3a8e0*/  LDC R12, c[0x0][0x248] ;  /* 0x00009200ff0c7b82 */ /* 0x000e640000000800 */
[----:B------:R-:W-:-:S05]  /*3a8f0*/  LEA.HI.X.SX32 R5, R3, R2, 0x1, P6 ;  /* 0x0000000203057211 */ /* 0x000fca00030f0eff */
[----:B------:R0:W-:Y:S01]  /*3a900*/  @P3 STG.E.U16 desc[UR10][R4.64], R22 ;  /* 0x0000001604003986 */ /* 0x0001e2000c10150a */
[----:B------:R-:W1:Y:S01]  /*3a910*/  LDC R3, c[0x0][0x248] ;  /* 0x00009200ff037b82 */ /* 0x000e620000000800 */
[----:B0-----:R-:W-:-:S04]  /*3a920*/  LEA R4, P3, R6, R0, 0x1 ;  /* 0x0000000006047211 */ /* 0x001fc800078608ff */
[----:B------:R-:W-:Y:S02]  /*3a930*/  LEA.HI.X.SX32 R5, R6, R2, 0x1, P3 ;  /* 0x0000000206057211 */ /* 0x000fe400018f0eff */
[----:B-----5:R-:W-:Y:S01]  /*3a940*/  ISETP.LT.AND P5, PT, R21, UR4, !P0 ;  /* 0x0000000415007c0c */ /* 0x020fe2000c7a1270 */
[----:B------:R-:W-:Y:S01]  /*3a950*/  ULDC UR4, c[0x0][0x22c] ;  /* 0x00008b0000047ab9 */ /* 0x000fe20000000800 */
[----:B------:R-:W5:Y:S01]  /*3a960*/  LDL.LU R21, [R1+0x28c] ;  /* 0x00028c0001157983 */ /* 0x000f620000300800 */
[----:B--2---:R-:W-:Y:S01]  /*3a970*/  ISETP.LT.AND P4, PT, R20, UR4, !P0 ;  /* 0x0000000414007c0c */ /* 0x004fe2000c781270 */
[----:B------:R-:W-:Y:S02]  /*3a980*/  ULDC UR4, c[0x0][0x22c] ;  /* 0x00008b0000047ab9 */ /* 0x000fe40000000800 */
[----:B----4-:R-:W-:Y:S01]  /*3a990*/  ISETP.LT.AND P3, PT, R28, UR4, !P0 ;  /* 0x000000041c007c0c */ /* 0x010fe2000c761270 */
[----:B------:R-:W-:Y:S01]  /*3a9a0*/  ULDC UR4, c[0x0][0x22c] ;  /* 0x00008b0000047ab9 */ /* 0x000fe20000000800 */
[----:B------:R-:W2:Y:S04]  /*3a9b0*/  LDL.LU R28, [R1+0x290] ;  /* 0x00029000011c7983 */ /* 0x000ea80000300800 */
[----:B---3--:R0:W-:Y:S01]  /*3a9c0*/  @P2 STG.E.U16 desc[UR10][R4.64], R26 ;  /* 0x0000001a04002986 */ /* 0x0081e2000c10150a */
[----:B------:R-:W-:Y:S01]  /*3a9d0*/  ISETP.LT.AND P2, PT, R25, UR4, !P0 ;  /* 0x0000000419007c0c */ /* 0x000fe2000c741270 */
[----:B------:R-:W-:Y:S01]  /*3a9e0*/  IMAD R9, R10, 0x4, R6 ;  /* 0x000000040a097824 */ /* 0x000fe200078e0206 */
[----:B------:R-:W-:Y:S01]  /*3a9f0*/  ULDC UR4, c[0x0][0x22c] ;  /* 0x00008b0000047ab9 */ /* 0x000fe20000000800 */
[----:B------:R-:W3:Y:S01]  /*3aa00*/  LDL.LU R25, [R1+0x294] ;  /* 0x0002940001197983 */ /* 0x000ee20000300800 */
[----:B------:R-:W4:Y:S01]  /*3aa10*/  LDC R10, c[0x0][0x248] ;  /* 0x00009200ff0a7b82 */ /* 0x000f220000000800 */
[----:B------:R-:W-:Y:S01]  /*3aa20*/  IMAD R6, R16, 0x4, R9 ;  /* 0x0000000410067824 */ /* 0x000fe200078e0209 */
[C---:B------:R-:W-:Y:S01]  /*3aa30*/  LEA R8, P6, R9.reuse, R0, 0x1 ;  /* 0x0000000009087211 */ /* 0x040fe200078c08ff */
[----:B------:R-:W4:Y:S03]  /*3aa40*/  LDL.LU R18, [R1+0x298] ;  /* 0x0002980001127983 */ /* 0x000f260000300800 */
[----:B------:R-:W-:Y:S01]  /*3aa50*/  LEA.HI.X.SX32 R9, R9, R2, 0x1, P6 ;  /* 0x0000000209097211 */ /* 0x000fe200030f0eff */
[----:B------:R-:W4:Y:S01]  /*3aa60*/  LDL.LU R14, [R1+0x29c] ;  /* 0x00029c00010e7983 */ /* 0x000f220000300800 */
[----:B0-----:R-:W-:Y:S01]  /*3aa70*/  LEA R4, P6, R6, R0, 0x1 ;  /* 0x0000000006047211 */ /* 0x001fe200078c08ff */
[----:B-1----:R-:W-:Y:S01]  /*3aa80*/  IMAD R17, R12, 0x4, R6 ;  /* 0x000000040c117824 */ /* 0x002fe200078e0206 */
[----:B------:R-:W0:Y:S01]  /*3aa90*/  LDC R16, c[0x0][0x248] ;  /* 0x00009200ff107b82 */ /* 0x000e220000000800 */
[----:B------:R-:W-:Y:S01]  /*3aaa0*/  @P5 STG.E.U16 desc[UR10][R8.64], R7 ;  /* 0x0000000708005986 */ /* 0x000fe2000c10150a */
[----:B------:R-:W-:-:S02]  /*3aab0*/  LEA.HI.X.SX32 R5, R6, R2, 0x1, P6 ;  /* 0x0000000206057211 */ /* 0x000fc400030f0eff */
[----:B------:R-:W-:Y:S01]  /*3aac0*/  ISETP.LT.AND P5, PT, R24, UR4, !P0 ;  /* 0x0000000418007c0c */ /* 0x000fe2000c7a1270 */
[----:B------:R-:W-:Y:S01]  /*3aad0*/  ULDC UR4, c[0x0][0x22c] ;  /* 0x00008b0000047ab9 */ /* 0x000fe20000000800 */
[----:B------:R-:W4:Y:S02]  /*3aae0*/  LDL.LU R20, [R1+0x2a0] ;  /* 0x0002a00001147983 */ /* 0x000f240000300800 */
[----:B------:R-:W1:Y:S02]  /*3aaf0*/  LDC R6, c[0x0][0x248] ;  /* 0x00009200ff067b82 */ /* 0x000e640000000800 */
[----:B------:R0:W-:Y:S04]  /*3ab00*/  @P4 STG.E.U16 desc[UR10][R4.64], R29 ;  /* 0x0000001d04004986 */ /* 0x0001e8000c10150a */
[----:B------:R-:W4:Y:S01]  /*3ab10*/  LDL.LU R24, [R1+0x2a4] ;  /* 0x0002a40001187983 */ /* 0x000f220000300800 */
[----:B0-----:R-:W-:-:S04]  /*3ab20*/  LEA R4, P6, R17, R0, 0x1 ;  /* 0x0000000011047211 */ /* 0x001fc800078c08ff */
[----:B------:R-:W-:-:S05]  /*3ab30*/  LEA.HI.X.SX32 R5, R17, R2, 0x1, P6 ;  /* 0x0000000211057211 */ /* 0x000fca00030f0eff */
[----:B------:R0:W-:Y:S01]  /*3ab40*/  @P3 STG.E.U16 desc[UR10][R4.64], R11 ;  /* 0x0000000b04003986 */ /* 0x0001e2000c10150a */
[----:B-----5:R-:W-:Y:S01]  /*3ab50*/  ISETP.LT.AND P4, PT, R21, UR4, !P0 ;  /* 0x0000000415007c0c */ /* 0x020fe2000c781270 */
[----:B------:R-:W-:Y:S01]  /*3ab60*/  IMAD R21, R3, 0x4, R17 ;  /* 0x0000000403157824 */ /* 0x000fe200078e0211 */
[----:B------:R-:W-:Y:S01]  /*3ab70*/  ULDC UR4, c[0x0][0x22c] ;  /* 0x00008b0000047ab9 */ /* 0x000fe20000000800 */
[----:B------:R-:W5:Y:S03]  /*3ab80*/  LDC R3, c[0x0][0x248] ;  /* 0x00009200ff037b82 */ /* 0x000f660000000800 */
[----:B------:R-:W-:-:S04]  /*3ab90*/  LEA R8, P6, R21, R0, 0x1 ;  /* 0x0000000015087211 */ /* 0x000fc800078c08ff */
[----:B------:R-:W-:Y:S02]  /*3aba0*/  LEA.HI.X.SX32 R9, R21, R2, 0x1, P6 ;  /* 0x0000000215097211 */ /* 0x000fe400030f0eff */
[----:B--2---:R-:W-:Y:S01]  /*3abb0*/  ISETP.LT.AND P3, PT, R28, UR4, !P0 ;  /* 0x000000041c007c0c */ /* 0x004fe2000c761270 */
[----:B------:R-:W-:Y:S01]  /*3abc0*/  ULDC UR4, c[0x0][0x22c] ;  /* 0x00008b0000047ab9 */ /* 0x000fe20000000800 */
[----:B------:R-:W2:Y:S04]  /*3abd0*/  LDL.LU R28, [R1+0x2a8] ;  /* 0x0002a800011c7983 */ /* 0x000ea80000300800 */
[----:B------:R1:W-:Y:S01]  /*3abe0*/  @P2 STG.E.U16 desc[UR10][R8.64], R27 ;  /* 0x0000001b08002986 */ /* 0x0003e2000c10150a */
[----:B---3--:R-:W-:Y:S01]  /*3abf0*/  ISETP.LT.AND P2, PT, R25, UR4, !P0 ;  /* 0x0000000419007c0c */ /* 0x008fe2000c741270 */
[----:B------:R-:W-:-:S02]  /*3ac00*/  IMAD R13, R13, 0x4, R21 ;  /* 0x000000040d0d7824 */ /* 0x000fc400078e0215 */
[----:B------:R-:W3:Y:S01]  /*3ac10*/  LDL.LU R25, [R1+0x234] ;  /* 0x0002340001197983 */ /* 0x000ee20000300800 */
[----:B------:R-:W-:Y:S01]  /*3ac20*/  ULDC UR4, c[0x0][0x22c] ;  /* 0x00008b0000047ab9 */ /* 0x000fe20000000800 */
[----:B----4-:R-:W-:Y:S02]  /*3ac30*/  IMAD R17, R10, 0x4, R13 ;  /* 0x000000040a117824 */ /* 0x010fe400078e020d */
[----:B------:R-:W4:Y:S01]  /*3ac40*/  LDC R10, c[0x0][0x248] ;  /* 0x00009200ff0a7b82 */ /* 0x000f220000000800 */
[----:B0-----:R-:W-:-:S04]  /*3ac50*/  LEA R4, P6, R13, R0, 0x1 ;  /* 0x000000000d047211 */ /* 0x001fc800078c08ff */
[----:B------:R-:W-:Y:S02]  /*3ac60*/  LEA.HI.X.SX32 R5, R13, R2, 0x1, P6 ;  /* 0x000000020d057211 */ /* 0x000fe400030f0eff */
[----:B-1----:R-:W-:-:S04]  /*3ac70*/  LEA R8, P6, R17, R0, 0x1 ;  /* 0x0000000011087211 */ /* 0x002fc800078c08ff */
[----:B------:R-:W-:Y:S01]  /*3ac80*/  LEA.HI.X.SX32 R9, R17, R2, 0x1, P6 ;  /* 0x0000000211097211 */ /* 0x000fe200030f0eff */
[----:B------:R-:W-:Y:S02]  /*3ac90*/  IMAD R17, R6, 0x4, R17 ;  /* 0x0000000406117824 */ /* 0x000fe400078e0211 */
[----:B------:R-:W0:Y:S01]  /*3aca0*/  LDC R6, c[0x0][0x248] ;  /* 0x00009200ff067b82 */ /* 0x000e220000000800 */
[----:B------:R1:W-:Y:S01]  /*3acb0*/  @P5 STG.E.U16 desc[UR10][R4.64], R15 ;  /* 0x0000000f04005986 */ /* 0x0003e2000c10150a */
[----:B-----5:R-:W-:-:S03]  /*3acc0*/  IMAD R13, R3, 0x4, R17 ;  /* 0x00000004030d7824 */ /* 0x020fc600078e0211 */
[----:B------:R5:W-:Y:S03]  /*3acd0*/  @P4 STG.E.U16 desc[UR10][R8.64], R19 ;  /* 0x0000001308004986 */ /* 0x000be6000c10150a */
[----:B------:R-:W0:Y:S01]  /*3ace0*/  LDC R3, c[0x0][0x248] ;  /* 0x00009200ff037b82 */ /* 0x000e220000000800 */
[----:B-1----:R-:W-:-:S04]  /*3acf0*/  LEA R4, P4, R17, R0, 0x1 ;  /* 0x0000000011047211 */ /* 0x002fc800078808ff */
[----:B------:R-:W-:Y:S01]  /*3ad00*/  LEA.HI.X.SX32 R5, R17, R2, 0x1, P4 ;  /* 0x0000000211057211 */ /* 0x000fe200020f0eff */
[----:B----4-:R-:W-:Y:S02]  /*3ad10*/  IMAD R17, R10, 0x4, R13 ;  /* 0x000000040a117824 */ /* 0x010fe400078e020d */
[----:B------:R-:W1:Y:S01]  /*3ad20*/  LDC R10, c[0x0][0x248] ;  /* 0x00009200ff0a7b82 */ /* 0x000e620000000800 */
[C---:B-----5:R-:W-:Y:S02]  /*3ad30*/  LEA R8, P4, R13.reuse, R0, 0x1 ;  /* 0x000000000d087211 */ /* 0x060fe400078808ff */
[----:B------:R-:W-:Y:S01]  /*3ad40*/  ISETP.LT.AND P6, PT, R18, UR4, !P0 ;  /* 0x0000000412007c0c */ /* 0x000fe2000c7c1270 */
[----:B------:R-:W-:Y:S01]  /*3ad50*/  ULDC UR4, c[0x0][0x22c] ;  /* 0x00008b0000047ab9 */ /* 0x000fe20000000800 */
[----:B------:R-:W-:Y:S01]  /*3ad60*/  PRMT R7, R26, 0x7632, R7 ;  /* 0x000076321a077816 */ /* 0x000fe20000000007 */
[----:B------:R-:W-:Y:S01]  /*3ad70*/  @P3 STG.E.U16 desc[UR10][R4.64], R23 ;  /* 0x0000001704003986 */ /* 0x000fe2000c10150a */
[----:B------:R-:W-:-:S02]  /*3ad80*/  LEA.HI.X.SX32 R9, R13, R2, 0x1, P4 ;  /* 0x000000020d097211 */ /* 0x000fc400020f0eff */
[----:B------:R-:W-:Y:S01]  /*3ad90*/  ISETP.LT.AND P5, PT, R14, UR4, !P0 ;  /* 0x000000040e007c0c */ /* 0x000fe2000c7a1270 */
[----:B------:R-:W-:Y:S01]  /*3ada0*/  ULDC UR4, c[0x0][0x22c] ;  /* 0x00008b0000047ab9 */ /* 0x000fe20000000800 */
[C---:B------:R-:W-:Y:S01]  /*3adb0*/  LEA R12, P3, R17.reuse, R0, 0x1 ;  /* 0x00000000110c7211 */ /* 0x040fe200078608ff */
[----:B------:R-:W4:Y:S01]  /*3adc0*/  LDC R14, c[0x0][0x248] ;  /* 0x00009200ff0e7b82 */ /* 0x000f220000000800 */
[----:B------:R5:W-:Y:S02]  /*3add0*/  @P2 STG.E.U16 desc[UR10][R8.64], R7 ;  /* 0x0000000708002986 */ /* 0x000be4000c10150a */
[----:B------:R-:W-:Y:S01]  /*3ade0*/  LEA.HI.X.SX32 R13, R17, R2, 0x1, P3 ;  /* 0x00000002110d7211 */ /* 0x000fe200018f0eff */
[----:B0-----:R-:W-:Y:S01]  /*3adf0*/  IMAD R17, R6, 0x4, R17 ;  /* 0x0000000406117824 */ /* 0x001fe200078e0211 */
[----:B-----5:R-:W-:-:S03]  /*3ae00*/  PRMT R7, R7, 0x7632, R7 ;  /* 0x0000763207077816 */ /* 0x020fc60000000007 */
[----:B------:R-:W0:Y:S01]  /*3ae10*/  LDC R8, c[0x0][0x248] ;  /* 0x00009200ff087b82 */ /* 0x000e220000000800 */
[----:B------:R-:W-:Y:S01]  /*3ae20*/  IMAD R3, R3, 0x4, R17 ;  /* 0x0000000403037824 */ /* 0x000fe200078e0211 */
[----:B------:R5:W-:Y:S01]  /*3ae30*/  @P6 STG.E.U16 desc[UR10][R12.64], R7 ;  /* 0x000000070c006986 */ /* 0x000be2000c10150a */
[C---:B------:R-:W-:Y:S02]  /*3ae40*/  LEA R4, P6, R17.reuse, R0, 0x1 ;  /* 0x0000000011047211 */ /* 0x040fe400078c08ff */
[----:B-1----:R-:W-:Y:S01]  /*3ae50*/  IMAD R9, R10, 0x4, R3 ;  /* 0x000000040a097824 */ /* 0x002fe200078e0203 */
[----:B------:R-:W-:Y:S01]  /*3ae60*/  ISETP.LT.AND P4, PT, R20, UR4, !P0 ;  /* 0x0000000414007c0c */ /* 0x000fe2000c781270 */
[----:B------:R-:W-:Y:S01]  /*3ae70*/  ULDC UR4, c[0x0][0x22c] ;  /* 0x00008b0000047ab9 */ /* 0x000fe20000000800 */
[----:B------:R-:W-:Y:S02]  /*3ae80*/  LEA.HI.X.SX32 R5, R17, R2, 0x1, P6 ;  /* 0x0000000211057211 */ /* 0x000fe400030f0eff */
[----:B------:R-:W-:-:S02]  /*3ae90*/  LEA R6, P6, R3, R0, 0x1 ;  /* 0x0000000003067211 */ /* 0x000fc400078c08ff */
[----:B------:R-:W-:Y:S02]  /*3aea0*/  PRMT R11, R29, 0x7632, R11 ;  /* 0x000076321d0b7816 */ /* 0x000fe4000000000b */
[----:B------:R-:W-:Y:S01]  /*3aeb0*/  ISETP.LT.AND P2, PT, R24, UR4, !P0 ;  /* 0x0000000418007c0c */ /* 0x000fe2000c741270 */
[----:B------:R-:W-:Y:S01]  /*3aec0*/  ULDC UR4, c[0x0][0x22c] ;  /* 0x00008b0000047ab9 */ /* 0x000fe20000000800 */
[----:B-----5:R-:W-:Y:S01]  /*3aed0*/  LEA.HI.X.SX32 R7, R3, R2, 0x1, P6 ;  /* 0x0000000203077211 */ /* 0x020fe200030f0eff */
[----:B------:R-:W-:Y:S01]  /*3aee0*/  IMAD R3, R16, 0x4, R9 ;  /* 0x0000000410037824 */ /* 0x000fe200078e0209 */
[----:B------:R1:W-:Y:S01]  /*3aef0*/  @P5 STG.E.U16 desc[UR10][R4.64], R11 ;  /* 0x0000000b04005986 */ /* 0x0003e2000c10150a */
[----:B------:R-:W-:Y:S02]  /*3af00*/  PRMT R13, R11, 0x7632, R13 ;  /* 0x000076320b0d7816 */ /* 0x000fe4000000000d */
[----:B------:R-:W-:Y:S01]  /*3af10*/  PRMT R17, R15, 0x7632, R17 ;  /* 0x000076320f117816 */ /* 0x000fe20000000011 */
[----:B----4-:R-:W-:Y:S01]  /*3af20*/  IMAD R15, R14, 0x4, R3 ;  /* 0x000000040e0f7824 */ /* 0x010fe200078e0203 */
[----:B------:R-:W-:Y:S01]  /*3af30*/  LEA R10, P5, R9, R0, 0x1 ;  /* 0x00000000090a7211 */ /* 0x000fe200078a08ff */
[----:B------:R4:W-:Y:S01]  /*3af40*/  @P4 STG.E.U16 desc[UR10][R6.64], R13 ;  /* 0x0000000d06004986 */ /* 0x0009e2000c10150a */
[----:B------:R-:W-:-:S02]  /*3af50*/  PRMT R27, R27, 0x7632, R27 ;  /* 0x000076321b1b7816 */ /* 0x000fc4000000001b */
[----:B------:R-:W-:Y:S02]  /*3af60*/  LEA R14, P4, R15, R0, 0x1 ;  /* 0x000000000f0e7211 */ /* 0x000fe400078808ff */
[----:B-1----:R-:W-:Y:S02]  /*3af70*/  LEA.HI.X.SX32 R11, R9, R2, 0x1, P5 ;  /* 0x00000002090b7211 */ /* 0x002fe400028f0eff */
[----:B------:R-:W-:Y:S01]  /*3af80*/  LEA R12, P5, R3, R0, 0x1 ;  /* 0x00000000030c7211 */ /* 0x000fe200078a08ff */
[----:B0-----:R-:W-:Y:S01]  /*3af90*/  IMAD R9, R8, 0x4, R15 ;  /* 0x0000000408097824 */ /* 0x001fe200078e020f */
[----:B------:R-:W-:Y:S02]  /*3afa0*/  PRMT R19, R19, 0x7632, R19 ;  /* 0x0000763213137816 */ /* 0x000fe40000000013 */
[-C--:B----4-:R-:W-:Y:S02]  /*3afb0*/  LEA.HI.X.SX32 R13, R3, R2.reuse, 0x1, P5 ;  /* 0x00000002030d7211 */ /* 0x090fe400028f0eff */
[----:B------:R-:W-:Y:S01]  /*3afc0*/  LEA.HI.X.SX32 R15, R15, R2, 0x1, P4 ;  /* 0x000000020f0f7211 */ /* 0x000fe200020f0eff */
[----:B------:R0:W-:Y:S01]  /*3afd0*/  @P2 STG.E.U16 desc[UR10][R10.64], R27 ;  /* 0x0000001b0a002986 */ /* 0x0001e2000c10150a */
[----:B------:R-:W-:-:S04]  /*3afe0*/  LEA R4, P4, R9, R0, 0x1 ;  /* 0x0000000009047211 */ /* 0x000fc800078808ff */
[----:B------:R-:W-:Y:S02]  /*3aff0*/  LEA.HI.X.SX32 R5, R9, R2, 0x1, P4 ;  /* 0x0000000209057211 */ /* 0x000fe400020f0eff */
[----:B--2---:R-:W-:Y:S01]  /*3b000*/  ISETP.LT.AND P3, PT, R28, UR4, !P0 ;  /* 0x000000041c007c0c */ /* 0x004fe2000c761270 */
[----:B------:R-:W-:-:S12]  /*3b010*/  ULDC UR4, c[0x0][0x22c] ;  /* 0x00008b0000047ab9 */ /* 0x000fd80000000800 */
[----:B------:R0:W-:Y:S01]  /*3b020*/  @P3 STG.E.U16 desc[UR10][R12.64], R17 ;  /* 0x000000110c003986 */ /* 0x0001e2000c10150a */
[----:B---3--:R-:W-:-:S13]  /*3b030*/  ISETP.LT.AND P0, PT, R25, UR4, !P0 ;  /* 0x0000000419007c0c */ /* 0x008fda000c701270 */
[----:B------:R0:W-:Y:S01]  /*3b040*/  @P0 STG.E.U16 desc[UR10][R14.64], R19 ;  /* 0x000000130e000986 */ /* 0x0001e2000c10150a */
[----:B------:R-:W-:Y:S05]  /*3b050*/  @!P1 EXIT ;  /* 0x000000000000994d */ /* 0x000fea0003800000 */
[----:B------:R-:W-:-:S05]  /*3b060*/  PRMT R2, R23, 0x7632, R2 ;  /* 0x0000763217027816 */ /* 0x000fca0000000002 */
[----:B------:R-:W-:Y:S01]  /*3b070*/  STG.E.U16 desc[UR10][R4.64], R2 ;  /* 0x0000000204007986 */ /* 0x000fe2000c10150a */
[----:B------:R-:W-:Y:S05]  /*3b080*/  EXIT ;  /* 0x000000000000794d */ /* 0x000fea0003800000 */
.L_x_3:
[----:B------:R-:W-:-:S00]  /*3b090*/  BRA `(.L_x_3) ;  /* 0xfffffffc00fc7947 */ /* 0x000fc0000383ffff */
[----:B------:R-:W-:-:S00]  /*3b0a0*/  NOP ;  /* 0x0000000000007918 */ /* 0x000fc00000000000 */
        /* <DEDUP_REMOVED lines=13> */
.L_x_4:


//--------------------- .nv.shared.matmul_kernel  --------------------------
	.section	.nv.shared.matmul_kernel,"aw",@nobits
	.sectionflags	@""
	.align	16
	.zero		1024


//--------------------- .nv.shared.reserved.0     --------------------------
	.section	.nv.shared.reserved.0,"aw",@nobits
	.weak		__nv_reservedSMEM_offset_0_alias
	.size		__nv_reservedSMEM_offset_0_alias, 0, 0
	.other		__nv_reservedSMEM_offset_0_alias,@"STO_CUDA_RESERVED_SHARED STV_DEFAULT"
__nv_reservedSMEM_offset_0_alias:
	.zero		0


//--------------------- .nv.constant0.matmul_kernel --------------------------
	.section	.nv.constant0.matmul_kernel,"a",@progbits
	.sectionflags	@""
	.align	4
.nv.constant0.matmul_kernel:
	.zero		608


//--------------------- SYMBOLS --------------------------

	.type		.nv.reservedSmem.offset0,@object
	.size		.nv.reservedSmem.offset0,0x4
